	.target	sm_80

	.elftype	@"ET_EXEC"


//--------------------- .note.nv.tkinfo           --------------------------
	.section	.note.nv.tkinfo,"",@"SHT_NOTE"
	.sectionflags	@"SHF_NOTE_NV_TKINFO"
	.tkinfo
        /*0018*/ 	.word	0x00000002
        /*0030*/ 	.string	""
        /*0030*/ 	.string	"ptxas"
        /*0030*/ 	.string	"Cuda compilation tools, release 13.0, V13.0.88"
        /*0030*/ 	.string	"Build cuda_13.0.r13.0/compiler.36424714_0"
        /*0030*/ 	.string	"-arch sm_80 -m 64 "



//--------------------- .note.nv.cuinfo           --------------------------
	.section	.note.nv.cuinfo,"",@"SHT_NOTE"
	.sectionflags	@"SHF_NOTE_NV_CUINFO"
        /*0018*/ 	.short	0x0002
        /*001a*/ 	.short	0x0050
        /*001c*/ 	.short	0x0082
	.zero		2


//--------------------- .nv.info                  --------------------------
	.section	.nv.info,"",@"SHT_CUDA_INFO"
	.align	4


	//----- nvinfo : EIATTR_REGCOUNT
	.align		4
        /*0000*/ 	.byte	0x04, 0x2f
        /*0002*/ 	.short	(.L_29 - .L_28)
	.align		4
.L_28:
        /*0004*/ 	.word	index@(_ZN2at6native31matrix_to_m16n8k16_Bint4_layoutILi2EEEvNS_27GenericPackedTensorAccessorIhLm2ENS_17RestrictPtrTraitsEiEENS2_IiLm4ES3_iEE)
        /*0008*/ 	.word	0x00000012


	//----- nvinfo : EIATTR_FRAME_SIZE
	.align		4
.L_29:
        /*000c*/ 	.byte	0x04, 0x11
        /*000e*/ 	.short	(.L_31 - .L_30)
	.align		4
.L_30:
        /*0010*/ 	.word	index@(_ZN2at6native31matrix_to_m16n8k16_Bint4_layoutILi2EEEvNS_27GenericPackedTensorAccessorIhLm2ENS_17RestrictPtrTraitsEiEENS2_IiLm4ES3_iEE)
        /*0014*/ 	.word	0x00000000


	//----- nvinfo : EIATTR_REGCOUNT
	.align		4
.L_31:
        /*0018*/ 	.byte	0x04, 0x2f
        /*001a*/ 	.short	(.L_33 - .L_32)
	.align		4
.L_32:
        /*001c*/ 	.word	index@(_ZN2at6native31matrix_to_m16n8k16_Bint4_layoutILi4EEEvNS_27GenericPackedTensorAccessorIhLm2ENS_17RestrictPtrTraitsEiEENS2_IiLm4ES3_iEE)
        /*0020*/ 	.word	0x00000017


	//----- nvinfo : EIATTR_FRAME_SIZE
	.align		4
.L_33:
        /*0024*/ 	.byte	0x04, 0x11
        /*0026*/ 	.short	(.L_35 - .L_34)
	.align		4
.L_34:
        /*0028*/ 	.word	index@(_ZN2at6native31matrix_to_m16n8k16_Bint4_layoutILi4EEEvNS_27GenericPackedTensorAccessorIhLm2ENS_17RestrictPtrTraitsEiEENS2_IiLm4ES3_iEE)
        /*002c*/ 	.word	0x00000000


	//----- nvinfo : EIATTR_REGCOUNT
	.align		4
.L_35:
        /*0030*/ 	.byte	0x04, 0x2f
        /*0032*/ 	.short	(.L_37 - .L_36)
	.align		4
.L_36:
        /*0034*/ 	.word	index@(_ZN2at6native31matrix_to_m16n8k16_Bint4_layoutILi8EEEvNS_27GenericPackedTensorAccessorIhLm2ENS_17RestrictPtrTraitsEiEENS2_IiLm4ES3_iEE)
        /*0038*/ 	.word	0x00000019


	//----- nvinfo : EIATTR_FRAME_SIZE
	.align		4
.L_37:
        /*003c*/ 	.byte	0x04, 0x11
        /*003e*/ 	.short	(.L_39 - .L_38)
	.align		4
.L_38:
        /*0040*/ 	.word	index@(_ZN2at6native31matrix_to_m16n8k16_Bint4_layoutILi8EEEvNS_27GenericPackedTensorAccessorIhLm2ENS_17RestrictPtrTraitsEiEENS2_IiLm4ES3_iEE)
        /*0044*/ 	.word	0x00000000


	//----- nvinfo : EIATTR_REGCOUNT
	.align		4
.L_39:
        /*0048*/ 	.byte	0x04, 0x2f
        /*004a*/ 	.short	(.L_41 - .L_40)
	.align		4
.L_40:
        /*004c*/ 	.word	index@(_ZN2at6native30tinygemm_m16n8k16_chunk_kernelINS0_10ALayout_RMILNS0_14KReductionTypeE0EEENS0_15BLayout_TC_int4ILi2ELi32EEES4_Li8ELi8EEEvPKvS8_S8_Pviiiiii)
        /*0050*/ 	.word	0x0000003f


	//----- nvinfo : EIATTR_FRAME_SIZE
	.align		4
.L_41:
        /*0054*/ 	.byte	0x04, 0x11
        /*0056*/ 	.short	(.L_43 - .L_42)
	.align		4
.L_42:
        /*0058*/ 	.word	index@(_ZN2at6native30tinygemm_m16n8k16_chunk_kernelINS0_10ALayout_RMILNS0_14KReductionTypeE0EEENS0_15BLayout_TC_int4ILi2ELi32EEES4_Li8ELi8EEEvPKvS8_S8_Pviiiiii)
        /*005c*/ 	.word	0x00000000


	//----- nvinfo : EIATTR_REGCOUNT
	.align		4
.L_43:
        /*0060*/ 	.byte	0x04, 0x2f
        /*0062*/ 	.short	(.L_45 - .L_44)
	.align		4
.L_44:
        /*0064*/ 	.word	index@(_ZN2at6native30tinygemm_m16n8k16_chunk_kernelINS0_10ALayout_RMILNS0_14KReductionTypeE0EEENS0_15BLayout_TC_int4ILi4ELi32EEES4_Li8ELi8EEEvPKvS8_S8_Pviiiiii)
        /*0068*/ 	.word	0x00000040


	//----- nvinfo : EIATTR_FRAME_SIZE
	.align		4
.L_45:
        /*006c*/ 	.byte	0x04, 0x11
        /*006e*/ 	.short	(.L_47 - .L_46)
	.align		4
.L_46:
        /*0070*/ 	.word	index@(_ZN2at6native30tinygemm_m16n8k16_chunk_kernelINS0_10ALayout_RMILNS0_14KReductionTypeE0EEENS0_15BLayout_TC_int4ILi4ELi32EEES4_Li8ELi8EEEvPKvS8_S8_Pviiiiii)
        /*0074*/ 	.word	0x00000000


	//----- nvinfo : EIATTR_REGCOUNT
	.align		4
.L_47:
        /*0078*/ 	.byte	0x04, 0x2f
        /*007a*/ 	.short	(.L_49 - .L_48)
	.align		4
.L_48:
        /*007c*/ 	.word	index@(_ZN2at6native30tinygemm_m16n8k16_chunk_kernelINS0_10ALayout_RMILNS0_14KReductionTypeE0EEENS0_15BLayout_TC_int4ILi8ELi32EEES4_Li8ELi8EEEvPKvS8_S8_Pviiiiii)
        /*0080*/ 	.word	0x00000040


	//----- nvinfo : EIATTR_FRAME_SIZE
	.align		4
.L_49:
        /*0084*/ 	.byte	0x04, 0x11
        /*0086*/ 	.short	(.L_51 - .L_50)
	.align		4
.L_50:
        /*0088*/ 	.word	index@(_ZN2at6native30tinygemm_m16n8k16_chunk_kernelINS0_10ALayout_RMILNS0_14KReductionTypeE0EEENS0_15BLayout_TC_int4ILi8ELi32EEES4_Li8ELi8EEEvPKvS8_S8_Pviiiiii)
        /*008c*/ 	.word	0x00000000


	//----- nvinfo : EIATTR_REGCOUNT
	.align		4
.L_51:
        /*0090*/ 	.byte	0x04, 0x2f
        /*0092*/ 	.short	(.L_53 - .L_52)
	.align		4
.L_52:
        /*0094*/ 	.word	index@(_ZN2at6native30tinygemm_m16n8k16_chunk_kernelINS0_10ALayout_RMILNS0_14KReductionTypeE0EEENS0_15BLayout_TC_int4ILi2ELi64EEES4_Li8ELi8EEEvPKvS8_S8_Pviiiiii)
        /*0098*/ 	.word	0x00000040


	//----- nvinfo : EIATTR_FRAME_SIZE
	.align		4
.L_53:
        /*009c*/ 	.byte	0x04, 0x11
        /*009e*/ 	.short	(.L_55 - .L_54)
	.align		4
.L_54:
        /*00a0*/ 	.word	index@(_ZN2at6native30tinygemm_m16n8k16_chunk_kernelINS0_10ALayout_RMILNS0_14KReductionTypeE0EEENS0_15BLayout_TC_int4ILi2ELi64EEES4_Li8ELi8EEEvPKvS8_S8_Pviiiiii)
        /*00a4*/ 	.word	0x00000000


	//----- nvinfo : EIATTR_REGCOUNT
	.align		4
.L_55:
        /*00a8*/ 	.byte	0x04, 0x2f
        /*00aa*/ 	.short	(.L_57 - .L_56)
	.align		4
.L_56:
        /*00ac*/ 	.word	index@(_ZN2at6native30tinygemm_m16n8k16_chunk_kernelINS0_10ALayout_RMILNS0_14KReductionTypeE0EEENS0_15BLayout_TC_int4ILi4ELi64EEES4_Li8ELi8EEEvPKvS8_S8_Pviiiiii)
        /*00b0*/ 	.word	0x00000040


	//----- nvinfo : EIATTR_FRAME_SIZE
	.align		4
.L_57:
        /*00b4*/ 	.byte	0x04, 0x11
        /*00b6*/ 	.short	(.L_59 - .L_58)
	.align		4
.L_58:
        /*00b8*/ 	.word	index@(_ZN2at6native30tinygemm_m16n8k16_chunk_kernelINS0_10ALayout_RMILNS0_14KReductionTypeE0EEENS0_15BLayout_TC_int4ILi4ELi64EEES4_Li8ELi8EEEvPKvS8_S8_Pviiiiii)
        /*00bc*/ 	.word	0x00000000


	//----- nvinfo : EIATTR_REGCOUNT
	.align		4
.L_59:
        /*00c0*/ 	.byte	0x04, 0x2f
        /*00c2*/ 	.short	(.L_61 - .L_60)
	.align		4
.L_60:
        /*00c4*/ 	.word	index@(_ZN2at6native30tinygemm_m16n8k16_chunk_kernelINS0_10ALayout_RMILNS0_14KReductionTypeE0EEENS0_15BLayout_TC_int4ILi8ELi64EEES4_Li8ELi8EEEvPKvS8_S8_Pviiiiii)
        /*00c8*/ 	.word	0x00000040


	//----- nvinfo : EIATTR_FRAME_SIZE
	.align		4
.L_61:
        /*00cc*/ 	.byte	0x04, 0x11
        /*00ce*/ 	.short	(.L_63 - .L_62)
	.align		4
.L_62:
        /*00d0*/ 	.word	index@(_ZN2at6native30tinygemm_m16n8k16_chunk_kernelINS0_10ALayout_RMILNS0_14KReductionTypeE0EEENS0_15BLayout_TC_int4ILi8ELi64EEES4_Li8ELi8EEEvPKvS8_S8_Pviiiiii)
        /*00d4*/ 	.word	0x00000000


	//----- nvinfo : EIATTR_REGCOUNT
	.align		4
.L_63:
        /*00d8*/ 	.byte	0x04, 0x2f
        /*00da*/ 	.short	(.L_65 - .L_64)
	.align		4
.L_64:
        /*00dc*/ 	.word	index@(_ZN2at6native30tinygemm_m16n8k16_chunk_kernelINS0_10ALayout_RMILNS0_14KReductionTypeE0EEENS0_15BLayout_TC_int4ILi2ELi128EEES4_Li8ELi8EEEvPKvS8_S8_Pviiiiii)
        /*00e0*/ 	.word	0x0000003c


	//----- nvinfo : EIATTR_FRAME_SIZE
	.align		4
.L_65:
        /*00e4*/ 	.byte	0x04, 0x11
        /*00e6*/ 	.short	(.L_67 - .L_66)
	.align		4
.L_66:
        /*00e8*/ 	.word	index@(_ZN2at6native30tinygemm_m16n8k16_chunk_kernelINS0_10ALayout_RMILNS0_14KReductionTypeE0EEENS0_15BLayout_TC_int4ILi2ELi128EEES4_Li8ELi8EEEvPKvS8_S8_Pviiiiii)
        /*00ec*/ 	.word	0x00000000


	//----- nvinfo : EIATTR_REGCOUNT
	.align		4
.L_67:
        /*00f0*/ 	.byte	0x04, 0x2f
        /*00f2*/ 	.short	(.L_69 - .L_68)
	.align		4
.L_68:
        /*00f4*/ 	.word	index@(_ZN2at6native30tinygemm_m16n8k16_chunk_kernelINS0_10ALayout_RMILNS0_14KReductionTypeE0EEENS0_15BLayout_TC_int4ILi4ELi128EEES4_Li8ELi8EEEvPKvS8_S8_Pviiiiii)
        /*00f8*/ 	.word	0x0000003d


	//----- nvinfo : EIATTR_FRAME_SIZE
	.align		4
.L_69:
        /*00fc*/ 	.byte	0x04, 0x11
        /*00fe*/ 	.short	(.L_71 - .L_70)
	.align		4
.L_70:
        /*0100*/ 	.word	index@(_ZN2at6native30tinygemm_m16n8k16_chunk_kernelINS0_10ALayout_RMILNS0_14KReductionTypeE0EEENS0_15BLayout_TC_int4ILi4ELi128EEES4_Li8ELi8EEEvPKvS8_S8_Pviiiiii)
        /*0104*/ 	.word	0x00000000


	//----- nvinfo : EIATTR_REGCOUNT
	.align		4
.L_71:
        /*0108*/ 	.byte	0x04, 0x2f
        /*010a*/ 	.short	(.L_73 - .L_72)
	.align		4
.L_72:
        /*010c*/ 	.word	index@(_ZN2at6native30tinygemm_m16n8k16_chunk_kernelINS0_10ALayout_RMILNS0_14KReductionTypeE0EEENS0_15BLayout_TC_int4ILi8ELi128EEES4_Li8ELi8EEEvPKvS8_S8_Pviiiiii)
        /*0110*/ 	.word	0x0000003d


	//----- nvinfo : EIATTR_FRAME_SIZE
	.align		4
.L_73:
        /*0114*/ 	.byte	0x04, 0x11
        /*0116*/ 	.short	(.L_75 - .L_74)
	.align		4
.L_74:
        /*0118*/ 	.word	index@(_ZN2at6native30tinygemm_m16n8k16_chunk_kernelINS0_10ALayout_RMILNS0_14KReductionTypeE0EEENS0_15BLayout_TC_int4ILi8ELi128EEES4_Li8ELi8EEEvPKvS8_S8_Pviiiiii)
        /*011c*/ 	.word	0x00000000


	//----- nvinfo : EIATTR_REGCOUNT
	.align		4
.L_75:
        /*0120*/ 	.byte	0x04, 0x2f
        /*0122*/ 	.short	(.L_77 - .L_76)
	.align		4
.L_76:
        /*0124*/ 	.word	index@(_ZN2at6native30tinygemm_m16n8k16_chunk_kernelINS0_10ALayout_RMILNS0_14KReductionTypeE0EEENS0_15BLayout_TC_int4ILi2ELi256EEES4_Li8ELi8EEEvPKvS8_S8_Pviiiiii)
        /*0128*/ 	.word	0x0000003c


	//----- nvinfo : EIATTR_FRAME_SIZE
	.align		4
.L_77:
        /*012c*/ 	.byte	0x04, 0x11
        /*012e*/ 	.short	(.L_79 - .L_78)
	.align		4
.L_78:
        /*0130*/ 	.word	index@(_ZN2at6native30tinygemm_m16n8k16_chunk_kernelINS0_10ALayout_RMILNS0_14KReductionTypeE0EEENS0_15BLayout_TC_int4ILi2ELi256EEES4_Li8ELi8EEEvPKvS8_S8_Pviiiiii)
        /*0134*/ 	.word	0x00000000


	//----- nvinfo : EIATTR_REGCOUNT
	.align		4
.L_79:
        /*0138*/ 	.byte	0x04, 0x2f
        /*013a*/ 	.short	(.L_81 - .L_80)
	.align		4
.L_80:
        /*013c*/ 	.word	index@(_ZN2at6native30tinygemm_m16n8k16_chunk_kernelINS0_10ALayout_RMILNS0_14KReductionTypeE0EEENS0_15BLayout_TC_int4ILi4ELi256EEES4_Li8ELi8EEEvPKvS8_S8_Pviiiiii)
        /*0140*/ 	.word	0x0000003d


	//----- nvinfo : EIATTR_FRAME_SIZE
	.align		4
.L_81:
        /*0144*/ 	.byte	0x04, 0x11
        /*0146*/ 	.short	(.L_83 - .L_82)
	.align		4
.L_82:
        /*0148*/ 	.word	index@(_ZN2at6native30tinygemm_m16n8k16_chunk_kernelINS0_10ALayout_RMILNS0_14KReductionTypeE0EEENS0_15BLayout_TC_int4ILi4ELi256EEES4_Li8ELi8EEEvPKvS8_S8_Pviiiiii)
        /*014c*/ 	.word	0x00000000


	//----- nvinfo : EIATTR_REGCOUNT
	.align		4
.L_83:
        /*0150*/ 	.byte	0x04, 0x2f
        /*0152*/ 	.short	(.L_85 - .L_84)
	.align		4
.L_84:
        /*0154*/ 	.word	index@(_ZN2at6native30tinygemm_m16n8k16_chunk_kernelINS0_10ALayout_RMILNS0_14KReductionTypeE0EEENS0_15BLayout_TC_int4ILi8ELi256EEES4_Li8ELi8EEEvPKvS8_S8_Pviiiiii)
        /*0158*/ 	.word	0x0000003d


	//----- nvinfo : EIATTR_FRAME_SIZE
	.align		4
.L_85:
        /*015c*/ 	.byte	0x04, 0x11
        /*015e*/ 	.short	(.L_87 - .L_86)
	.align		4
.L_86:
        /*0160*/ 	.word	index@(_ZN2at6native30tinygemm_m16n8k16_chunk_kernelINS0_10ALayout_RMILNS0_14KReductionTypeE0EEENS0_15BLayout_TC_int4ILi8ELi256EEES4_Li8ELi8EEEvPKvS8_S8_Pviiiiii)
        /*0164*/ 	.word	0x00000000


	//----- nvinfo : EIATTR_MIN_STACK_SIZE
	.align		4
.L_87:
        /*0168*/ 	.byte	0x04, 0x12
        /*016a*/ 	.short	(.L_89 - .L_88)
	.align		4
.L_88:
        /*016c*/ 	.word	index@(_ZN2at6native30tinygemm_m16n8k16_chunk_kernelINS0_10ALayout_RMILNS0_14KReductionTypeE0EEENS0_15BLayout_TC_int4ILi8ELi256EEES4_Li8ELi8EEEvPKvS8_S8_Pviiiiii)
        /*0170*/ 	.word	0x00000000


	//----- nvinfo : EIATTR_MIN_STACK_SIZE
	.align		4
.L_89:
        /*0174*/ 	.byte	0x04, 0x12
        /*0176*/ 	.short	(.L_91 - .L_90)
	.align		4
.L_90:
        /*0178*/ 	.word	index@(_ZN2at6native30tinygemm_m16n8k16_chunk_kernelINS0_10ALayout_RMILNS0_14KReductionTypeE0EEENS0_15BLayout_TC_int4ILi4ELi256EEES4_Li8ELi8EEEvPKvS8_S8_Pviiiiii)
        /*017c*/ 	.word	0x00000000


	//----- nvinfo : EIATTR_MIN_STACK_SIZE
	.align		4
.L_91:
        /*0180*/ 	.byte	0x04, 0x12
        /*0182*/ 	.short	(.L_93 - .L_92)
	.align		4
.L_92:
        /*0184*/ 	.word	index@(_ZN2at6native30tinygemm_m16n8k16_chunk_kernelINS0_10ALayout_RMILNS0_14KReductionTypeE0EEENS0_15BLayout_TC_int4ILi2ELi256EEES4_Li8ELi8EEEvPKvS8_S8_Pviiiiii)
        /*0188*/ 	.word	0x00000000


	//----- nvinfo : EIATTR_MIN_STACK_SIZE
	.align		4
.L_93:
        /*018c*/ 	.byte	0x04, 0x12
        /*018e*/ 	.short	(.L_95 - .L_94)
	.align		4
.L_94:
        /*0190*/ 	.word	index@(_ZN2at6native30tinygemm_m16n8k16_chunk_kernelINS0_10ALayout_RMILNS0_14KReductionTypeE0EEENS0_15BLayout_TC_int4ILi8ELi128EEES4_Li8ELi8EEEvPKvS8_S8_Pviiiiii)
        /*0194*/ 	.word	0x00000000


	//----- nvinfo : EIATTR_MIN_STACK_SIZE
	.align		4
.L_95:
        /*0198*/ 	.byte	0x04, 0x12
        /*019a*/ 	.short	(.L_97 - .L_96)
	.align		4
.L_96:
        /*019c*/ 	.word	index@(_ZN2at6native30tinygemm_m16n8k16_chunk_kernelINS0_10ALayout_RMILNS0_14KReductionTypeE0EEENS0_15BLayout_TC_int4ILi4ELi128EEES4_Li8ELi8EEEvPKvS8_S8_Pviiiiii)
        /*01a0*/ 	.word	0x00000000


	//----- nvinfo : EIATTR_MIN_STACK_SIZE
	.align		4
.L_97:
        /*01a4*/ 	.byte	0x04, 0x12
        /*01a6*/ 	.short	(.L_99 - .L_98)
	.align		4
.L_98:
        /*01a8*/ 	.word	index@(_ZN2at6native30tinygemm_m16n8k16_chunk_kernelINS0_10ALayout_RMILNS0_14KReductionTypeE0EEENS0_15BLayout_TC_int4ILi2ELi128EEES4_Li8ELi8EEEvPKvS8_S8_Pviiiiii)
        /*01ac*/ 	.word	0x00000000


	//----- nvinfo : EIATTR_MIN_STACK_SIZE
	.align		4
.L_99:
        /*01b0*/ 	.byte	0x04, 0x12
        /*01b2*/ 	.short	(.L_101 - .L_100)
	.align		4
.L_100:
        /*01b4*/ 	.word	index@(_ZN2at6native30tinygemm_m16n8k16_chunk_kernelINS0_10ALayout_RMILNS0_14KReductionTypeE0EEENS0_15BLayout_TC_int4ILi8ELi64EEES4_Li8ELi8EEEvPKvS8_S8_Pviiiiii)
        /*01b8*/ 	.word	0x00000000


	//----- nvinfo : EIATTR_MIN_STACK_SIZE
	.align		4
.L_101:
        /*01bc*/ 	.byte	0x04, 0x12
        /*01be*/ 	.short	(.L_103 - .L_102)
	.align		4
.L_102:
        /*01c0*/ 	.word	index@(_ZN2at6native30tinygemm_m16n8k16_chunk_kernelINS0_10ALayout_RMILNS0_14KReductionTypeE0EEENS0_15BLayout_TC_int4ILi4ELi64EEES4_Li8ELi8EEEvPKvS8_S8_Pviiiiii)
        /*01c4*/ 	.word	0x00000000


	//----- nvinfo : EIATTR_MIN_STACK_SIZE
	.align		4
.L_103:
        /*01c8*/ 	.byte	0x04, 0x12
        /*01ca*/ 	.short	(.L_105 - .L_104)
	.align		4
.L_104:
        /*01cc*/ 	.word	index@(_ZN2at6native30tinygemm_m16n8k16_chunk_kernelINS0_10ALayout_RMILNS0_14KReductionTypeE0EEENS0_15BLayout_TC_int4ILi2ELi64EEES4_Li8ELi8EEEvPKvS8_S8_Pviiiiii)
        /*01d0*/ 	.word	0x00000000


	//----- nvinfo : EIATTR_MIN_STACK_SIZE
	.align		4
.L_105:
        /*01d4*/ 	.byte	0x04, 0x12
        /*01d6*/ 	.short	(.L_107 - .L_106)
	.align		4
.L_106:
        /*01d8*/ 	.word	index@(_ZN2at6native30tinygemm_m16n8k16_chunk_kernelINS0_10ALayout_RMILNS0_14KReductionTypeE0EEENS0_15BLayout_TC_int4ILi8ELi32EEES4_Li8ELi8EEEvPKvS8_S8_Pviiiiii)
        /*01dc*/ 	.word	0x00000000


	//----- nvinfo : EIATTR_MIN_STACK_SIZE
	.align		4
.L_107:
        /*01e0*/ 	.byte	0x04, 0x12
        /*01e2*/ 	.short	(.L_109 - .L_108)
	.align		4
.L_108:
        /*01e4*/ 	.word	index@(_ZN2at6native30tinygemm_m16n8k16_chunk_kernelINS0_10ALayout_RMILNS0_14KReductionTypeE0EEENS0_15BLayout_TC_int4ILi4ELi32EEES4_Li8ELi8EEEvPKvS8_S8_Pviiiiii)
        /*01e8*/ 	.word	0x00000000


	//----- nvinfo : EIATTR_MIN_STACK_SIZE
	.align		4
.L_109:
        /*01ec*/ 	.byte	0x04, 0x12
        /*01ee*/ 	.short	(.L_111 - .L_110)
	.align		4
.L_110:
        /*01f0*/ 	.word	index@(_ZN2at6native30tinygemm_m16n8k16_chunk_kernelINS0_10ALayout_RMILNS0_14KReductionTypeE0EEENS0_15BLayout_TC_int4ILi2ELi32EEES4_Li8ELi8EEEvPKvS8_S8_Pviiiiii)
        /*01f4*/ 	.word	0x00000000


	//----- nvinfo : EIATTR_MIN_STACK_SIZE
	.align		4
.L_111:
        /*01f8*/ 	.byte	0x04, 0x12
        /*01fa*/ 	.short	(.L_113 - .L_112)
	.align		4
.L_112:
        /*01fc*/ 	.word	index@(_ZN2at6native31matrix_to_m16n8k16_Bint4_layoutILi8EEEvNS_27GenericPackedTensorAccessorIhLm2ENS_17RestrictPtrTraitsEiEENS2_IiLm4ES3_iEE)
        /*0200*/ 	.word	0x00000000


	//----- nvinfo : EIATTR_MIN_STACK_SIZE
	.align		4
.L_113:
        /*0204*/ 	.byte	0x04, 0x12
        /*0206*/ 	.short	(.L_115 - .L_114)
	.align		4
.L_114:
        /*0208*/ 	.word	index@(_ZN2at6native31matrix_to_m16n8k16_Bint4_layoutILi4EEEvNS_27GenericPackedTensorAccessorIhLm2ENS_17RestrictPtrTraitsEiEENS2_IiLm4ES3_iEE)
        /*020c*/ 	.word	0x00000000


	//----- nvinfo : EIATTR_MIN_STACK_SIZE
	.align		4
.L_115:
        /*0210*/ 	.byte	0x04, 0x12
        /*0212*/ 	.short	(.L_117 - .L_116)
	.align		4
.L_116:
        /*0214*/ 	.word	index@(_ZN2at6native31matrix_to_m16n8k16_Bint4_layoutILi2EEEvNS_27GenericPackedTensorAccessorIhLm2ENS_17RestrictPtrTraitsEiEENS2_IiLm4ES3_iEE)
        /*0218*/ 	.word	0x00000000
.L_117:


//--------------------- .nv.info._ZN2at6native30tinygemm_m16n8k16_chunk_kernelINS0_10ALayout_RMILNS0_14KReductionTypeE0EEENS0_15BLayout_TC_int4ILi8ELi256EEES4_Li8ELi8EEEvPKvS8_S8_Pviiiiii --------------------------
	.section	.nv.info._ZN2at6native30tinygemm_m16n8k16_chunk_kernelINS0_10ALayout_RMILNS0_14KReductionTypeE0EEENS0_15BLayout_TC_int4ILi8ELi256EEES4_Li8ELi8EEEvPKvS8_S8_Pviiiiii,"",@"SHT_CUDA_INFO"
	.sectionflags	@""
	.align	4


	//----- nvinfo : EIATTR_CUDA_API_VERSION
	.align		4
        /*0000*/ 	.byte	0x04, 0x37
        /*0002*/ 	.short	(.L_119 - .L_118)
.L_118:
        /*0004*/ 	.word	0x00000082


	//----- nvinfo : EIATTR_SW2861232_WAR
	.align		4
.L_119:
        /*0008*/ 	.byte	0x01, 0x35
	.zero		2


	//----- nvinfo : EIATTR_PARAM_CBANK
	.align		4
        /*000c*/ 	.byte	0x04, 0x0a
        /*000e*/ 	.short	(.L_121 - .L_120)
	.align		4
.L_120:
        /*0010*/ 	.word	index@(.nv.constant0._ZN2at6native30tinygemm_m16n8k16_chunk_kernelINS0_10ALayout_RMILNS0_14KReductionTypeE0EEENS0_15BLayout_TC_int4ILi8ELi256EEES4_Li8ELi8EEEvPKvS8_S8_Pviiiiii)
        /*0014*/ 	.short	0x0160
        /*0016*/ 	.short	0x0038


	//----- nvinfo : EIATTR_CBANK_PARAM_SIZE
	.align		4
.L_121:
        /*0018*/ 	.byte	0x03, 0x19
        /*001a*/ 	.short	0x0038


	//----- nvinfo : EIATTR_KPARAM_INFO
	.align		4
        /*001c*/ 	.byte	0x04, 0x17
        /*001e*/ 	.short	(.L_123 - .L_122)
.L_122:
        /*0020*/ 	.word	0x00000000
        /*0024*/ 	.short	0x0009
        /*0026*/ 	.short	0x0034
        /*0028*/ 	.byte	0x00, 0xf0, 0x11, 0x00


	//----- nvinfo : EIATTR_KPARAM_INFO
	.align		4
.L_123:
        /*002c*/ 	.byte	0x04, 0x17
        /*002e*/ 	.short	(.L_125 - .L_124)
.L_124:
        /*0030*/ 	.word	0x00000000
        /*0034*/ 	.short	0x0008
        /*0036*/ 	.short	0x0030
        /*0038*/ 	.byte	0x00, 0xf0, 0x11, 0x00


	//----- nvinfo : EIATTR_KPARAM_INFO
	.align		4
.L_125:
        /*003c*/ 	.byte	0x04, 0x17
        /*003e*/ 	.short	(.L_127 - .L_126)
.L_126:
        /*0040*/ 	.word	0x00000000
        /*0044*/ 	.short	0x0007
        /*0046*/ 	.short	0x002c
        /*0048*/ 	.byte	0x00, 0xf0, 0x11, 0x00


	//----- nvinfo : EIATTR_KPARAM_INFO
	.align		4
.L_127:
        /*004c*/ 	.byte	0x04, 0x17
        /*004e*/ 	.short	(.L_129 - .L_128)
.L_128:
        /*0050*/ 	.word	0x00000000
        /*0054*/ 	.short	0x0006
        /*0056*/ 	.short	0x0028
        /*0058*/ 	.byte	0x00, 0xf0, 0x11, 0x00


	//----- nvinfo : EIATTR_KPARAM_INFO
	.align		4
.L_129:
        /*005c*/ 	.byte	0x04, 0x17
        /*005e*/ 	.short	(.L_131 - .L_130)
.L_130:
        /*0060*/ 	.word	0x00000000
        /*0064*/ 	.short	0x0005
        /*0066*/ 	.short	0x0024
        /*0068*/ 	.byte	0x00, 0xf0, 0x11, 0x00


	//----- nvinfo : EIATTR_KPARAM_INFO
	.align		4
.L_131:
        /*006c*/ 	.byte	0x04, 0x17
        /*006e*/ 	.short	(.L_133 - .L_132)
.L_132:
        /*0070*/ 	.word	0x00000000
        /*0074*/ 	.short	0x0004
        /*0076*/ 	.short	0x0020
        /*0078*/ 	.byte	0x00, 0xf0, 0x11, 0x00


	//----- nvinfo : EIATTR_KPARAM_INFO
	.align		4
.L_133:
        /*007c*/ 	.byte	0x04, 0x17
        /*007e*/ 	.short	(.L_135 - .L_134)
.L_134:
        /*0080*/ 	.word	0x00000000
        /*0084*/ 	.short	0x0003
        /*0086*/ 	.short	0x0018
        /*0088*/ 	.byte	0x00, 0xf0, 0x21, 0x00


	//----- nvinfo : EIATTR_KPARAM_INFO
	.align		4
.L_135:
        /*008c*/ 	.byte	0x04, 0x17
        /*008e*/ 	.short	(.L_137 - .L_136)
.L_136:
        /*0090*/ 	.word	0x00000000
        /*0094*/ 	.short	0x0002
        /*0096*/ 	.short	0x0010
        /*0098*/ 	.byte	0x00, 0xf0, 0x21, 0x00


	//----- nvinfo : EIATTR_KPARAM_INFO
	.align		4
.L_137:
        /*009c*/ 	.byte	0x04, 0x17
        /*009e*/ 	.short	(.L_139 - .L_138)
.L_138:
        /*00a0*/ 	.word	0x00000000
        /*00a4*/ 	.short	0x0001
        /*00a6*/ 	.short	0x0008
        /*00a8*/ 	.byte	0x00, 0xf0, 0x21, 0x00


	//----- nvinfo : EIATTR_KPARAM_INFO
	.align		4
.L_139:
        /*00ac*/ 	.byte	0x04, 0x17
        /*00ae*/ 	.short	(.L_141 - .L_140)
.L_140:
        /*00b0*/ 	.word	0x00000000
        /*00b4*/ 	.short	0x0000
        /*00b6*/ 	.short	0x0000
        /*00b8*/ 	.byte	0x00, 0xf0, 0x21, 0x00


	//----- nvinfo : EIATTR_MAXREG_COUNT
	.align		4
.L_141:
        /*00bc*/ 	.byte	0x03, 0x1b
        /*00be*/ 	.short	0x00ff


	//----- nvinfo : EIATTR_NUM_BARRIERS
	.align		4
        /*00c0*/ 	.byte	0x02, 0x4c
        /*00c2*/ 	.byte	0x01
	.zero		1


	//----- nvinfo : EIATTR_MERCURY_ISA_VERSION
	.align		4
        /*00c4*/ 	.byte	0x03, 0x5f
        /*00c6*/ 	.short	0x0000


	//----- nvinfo : EIATTR_EXIT_INSTR_OFFSETS
	.align		4
        /*00c8*/ 	.byte	0x04, 0x1c
        /*00ca*/ 	.short	(.L_143 - .L_142)


	//   ....[0]....
.L_142:
        /*00cc*/ 	.word	0x00001a70


	//   ....[1]....
        /*00d0*/ 	.word	0x00001e20


	//   ....[2]....
        /*00d4*/ 	.word	0x00001ea0


	//----- nvinfo : EIATTR_CTAIDZ_USED
	.align		4
.L_143:
        /*00d8*/ 	.byte	0x01, 0x04
	.zero		2


	//----- nvinfo : EIATTR_MAX_THREADS
	.align		4
        /*00dc*/ 	.byte	0x04, 0x05
        /*00de*/ 	.short	(.L_145 - .L_144)
.L_144:
        /*00e0*/ 	.word	0x00000100
        /*00e4*/ 	.word	0x00000001
        /*00e8*/ 	.word	0x00000001


	//----- nvinfo : EIATTR_CRS_STACK_SIZE
	.align		4
.L_145:
        /*00ec*/ 	.byte	0x04, 0x1e
        /*00ee*/ 	.short	(.L_147 - .L_146)
.L_146:
        /*00f0*/ 	.word	0x00000000
.L_147:


//--------------------- .nv.info._ZN2at6native30tinygemm_m16n8k16_chunk_kernelINS0_10ALayout_RMILNS0_14KReductionTypeE0EEENS0_15BLayout_TC_int4ILi4ELi256EEES4_Li8ELi8EEEvPKvS8_S8_Pviiiiii --------------------------
	.section	.nv.info._ZN2at6native30tinygemm_m16n8k16_chunk_kernelINS0_10ALayout_RMILNS0_14KReductionTypeE0EEENS0_15BLayout_TC_int4ILi4ELi256EEES4_Li8ELi8EEEvPKvS8_S8_Pviiiiii,"",@"SHT_CUDA_INFO"
	.sectionflags	@""
	.align	4


	//----- nvinfo : EIATTR_CUDA_API_VERSION
	.align		4
        /*0000*/ 	.byte	0x04, 0x37
        /*0002*/ 	.short	(.L_149 - .L_148)
.L_148:
        /*0004*/ 	.word	0x00000082


	//----- nvinfo : EIATTR_SW2861232_WAR
	.align		4
.L_149:
        /*0008*/ 	.byte	0x01, 0x35
	.zero		2


	//----- nvinfo : EIATTR_PARAM_CBANK
	.align		4
        /*000c*/ 	.byte	0x04, 0x0a
        /*000e*/ 	.short	(.L_151 - .L_150)
	.align		4
.L_150:
        /*0010*/ 	.word	index@(.nv.constant0._ZN2at6native30tinygemm_m16n8k16_chunk_kernelINS0_10ALayout_RMILNS0_14KReductionTypeE0EEENS0_15BLayout_TC_int4ILi4ELi256EEES4_Li8ELi8EEEvPKvS8_S8_Pviiiiii)
        /*0014*/ 	.short	0x0160
        /*0016*/ 	.short	0x0038


	//----- nvinfo : EIATTR_CBANK_PARAM_SIZE
	.align		4
.L_151:
        /*0018*/ 	.byte	0x03, 0x19
        /*001a*/ 	.short	0x0038


	//----- nvinfo : EIATTR_KPARAM_INFO
	.align		4
        /*001c*/ 	.byte	0x04, 0x17
        /*001e*/ 	.short	(.L_153 - .L_152)
.L_152:
        /*0020*/ 	.word	0x00000000
        /*0024*/ 	.short	0x0009
        /*0026*/ 	.short	0x0034
        /*0028*/ 	.byte	0x00, 0xf0, 0x11, 0x00


	//----- nvinfo : EIATTR_KPARAM_INFO
	.align		4
.L_153:
        /*002c*/ 	.byte	0x04, 0x17
        /*002e*/ 	.short	(.L_155 - .L_154)
.L_154:
        /*0030*/ 	.word	0x00000000
        /*0034*/ 	.short	0x0008
        /*0036*/ 	.short	0x0030
        /*0038*/ 	.byte	0x00, 0xf0, 0x11, 0x00


	//----- nvinfo : EIATTR_KPARAM_INFO
	.align		4
.L_155:
        /*003c*/ 	.byte	0x04, 0x17
        /*003e*/ 	.short	(.L_157 - .L_156)
.L_156:
        /*0040*/ 	.word	0x00000000
        /*0044*/ 	.short	0x0007
        /*0046*/ 	.short	0x002c
        /*0048*/ 	.byte	0x00, 0xf0, 0x11, 0x00


	//----- nvinfo : EIATTR_KPARAM_INFO
	.align		4
.L_157:
        /*004c*/ 	.byte	0x04, 0x17
        /*004e*/ 	.short	(.L_159 - .L_158)
.L_158:
        /*0050*/ 	.word	0x00000000
        /*0054*/ 	.short	0x0006
        /*0056*/ 	.short	0x0028
        /*0058*/ 	.byte	0x00, 0xf0, 0x11, 0x00


	//----- nvinfo : EIATTR_KPARAM_INFO
	.align		4
.L_159:
        /*005c*/ 	.byte	0x04, 0x17
        /*005e*/ 	.short	(.L_161 - .L_160)
.L_160:
        /*0060*/ 	.word	0x00000000
        /*0064*/ 	.short	0x0005
        /*0066*/ 	.short	0x0024
        /*0068*/ 	.byte	0x00, 0xf0, 0x11, 0x00


	//----- nvinfo : EIATTR_KPARAM_INFO
	.align		4
.L_161:
        /*006c*/ 	.byte	0x04, 0x17
        /*006e*/ 	.short	(.L_163 - .L_162)
.L_162:
        /*0070*/ 	.word	0x00000000
        /*0074*/ 	.short	0x0004
        /*0076*/ 	.short	0x0020
        /*0078*/ 	.byte	0x00, 0xf0, 0x11, 0x00


	//----- nvinfo : EIATTR_KPARAM_INFO
	.align		4
.L_163:
        /*007c*/ 	.byte	0x04, 0x17
        /*007e*/ 	.short	(.L_165 - .L_164)
.L_164:
        /*0080*/ 	.word	0x00000000
        /*0084*/ 	.short	0x0003
        /*0086*/ 	.short	0x0018
        /*0088*/ 	.byte	0x00, 0xf0, 0x21, 0x00


	//----- nvinfo : EIATTR_KPARAM_INFO
	.align		4
.L_165:
        /*008c*/ 	.byte	0x04, 0x17
        /*008e*/ 	.short	(.L_167 - .L_166)
.L_166:
        /*0090*/ 	.word	0x00000000
        /*0094*/ 	.short	0x0002
        /*0096*/ 	.short	0x0010
        /*0098*/ 	.byte	0x00, 0xf0, 0x21, 0x00


	//----- nvinfo : EIATTR_KPARAM_INFO
	.align		4
.L_167:
        /*009c*/ 	.byte	0x04, 0x17
        /*009e*/ 	.short	(.L_169 - .L_168)
.L_168:
        /*00a0*/ 	.word	0x00000000
        /*00a4*/ 	.short	0x0001
        /*00a6*/ 	.short	0x0008
        /*00a8*/ 	.byte	0x00, 0xf0, 0x21, 0x00


	//----- nvinfo : EIATTR_KPARAM_INFO
	.align		4
.L_169:
        /*00ac*/ 	.byte	0x04, 0x17
        /*00ae*/ 	.short	(.L_171 - .L_170)
.L_170:
        /*00b0*/ 	.word	0x00000000
        /*00b4*/ 	.short	0x0000
        /*00b6*/ 	.short	0x0000
        /*00b8*/ 	.byte	0x00, 0xf0, 0x21, 0x00


	//----- nvinfo : EIATTR_MAXREG_COUNT
	.align		4
.L_171:
        /*00bc*/ 	.byte	0x03, 0x1b
        /*00be*/ 	.short	0x00ff


	//----- nvinfo : EIATTR_NUM_BARRIERS
	.align		4
        /*00c0*/ 	.byte	0x02, 0x4c
        /*00c2*/ 	.byte	0x01
	.zero		1


	//----- nvinfo : EIATTR_MERCURY_ISA_VERSION
	.align		4
        /*00c4*/ 	.byte	0x03, 0x5f
        /*00c6*/ 	.short	0x0000


	//----- nvinfo : EIATTR_EXIT_INSTR_OFFSETS
	.align		4
        /*00c8*/ 	.byte	0x04, 0x1c
        /*00ca*/ 	.short	(.L_173 - .L_172)


	//   ....[0]....
.L_172:
        /*00cc*/ 	.word	0x00001600


	//   ....[1]....
        /*00d0*/ 	.word	0x000019b0


	//   ....[2]....
        /*00d4*/ 	.word	0x00001a30


	//----- nvinfo : EIATTR_CTAIDZ_USED
	.align		4
.L_173:
        /*00d8*/ 	.byte	0x01, 0x04
	.zero		2


	//----- nvinfo : EIATTR_MAX_THREADS
	.align		4
        /*00dc*/ 	.byte	0x04, 0x05
        /*00de*/ 	.short	(.L_175 - .L_174)
.L_174:
        /*00e0*/ 	.word	0x00000100
        /*00e4*/ 	.word	0x00000001
        /*00e8*/ 	.word	0x00000001


	//----- nvinfo : EIATTR_CRS_STACK_SIZE
	.align		4
.L_175:
        /*00ec*/ 	.byte	0x04, 0x1e
        /*00ee*/ 	.short	(.L_177 - .L_176)
.L_176:
        /*00f0*/ 	.word	0x00000000
.L_177:


//--------------------- .nv.info._ZN2at6native30tinygemm_m16n8k16_chunk_kernelINS0_10ALayout_RMILNS0_14KReductionTypeE0EEENS0_15BLayout_TC_int4ILi2ELi256EEES4_Li8ELi8EEEvPKvS8_S8_Pviiiiii --------------------------
	.section	.nv.info._ZN2at6native30tinygemm_m16n8k16_chunk_kernelINS0_10ALayout_RMILNS0_14KReductionTypeE0EEENS0_15BLayout_TC_int4ILi2ELi256EEES4_Li8ELi8EEEvPKvS8_S8_Pviiiiii,"",@"SHT_CUDA_INFO"
	.sectionflags	@""
	.align	4


	//----- nvinfo : EIATTR_CUDA_API_VERSION
	.align		4
        /*0000*/ 	.byte	0x04, 0x37
        /*0002*/ 	.short	(.L_179 - .L_178)
.L_178:
        /*0004*/ 	.word	0x00000082


	//----- nvinfo : EIATTR_SW2861232_WAR
	.align		4
.L_179:
        /*0008*/ 	.byte	0x01, 0x35
	.zero		2


	//----- nvinfo : EIATTR_PARAM_CBANK
	.align		4
        /*000c*/ 	.byte	0x04, 0x0a
        /*000e*/ 	.short	(.L_181 - .L_180)
	.align		4
.L_180:
        /*0010*/ 	.word	index@(.nv.constant0._ZN2at6native30tinygemm_m16n8k16_chunk_kernelINS0_10ALayout_RMILNS0_14KReductionTypeE0EEENS0_15BLayout_TC_int4ILi2ELi256EEES4_Li8ELi8EEEvPKvS8_S8_Pviiiiii)
        /*0014*/ 	.short	0x0160
        /*0016*/ 	.short	0x0038


	//----- nvinfo : EIATTR_CBANK_PARAM_SIZE
	.align		4
.L_181:
        /*0018*/ 	.byte	0x03, 0x19
        /*001a*/ 	.short	0x0038


	//----- nvinfo : EIATTR_KPARAM_INFO
	.align		4
        /*001c*/ 	.byte	0x04, 0x17
        /*001e*/ 	.short	(.L_183 - .L_182)
.L_182:
        /*0020*/ 	.word	0x00000000
        /*0024*/ 	.short	0x0009
        /*0026*/ 	.short	0x0034
        /*0028*/ 	.byte	0x00, 0xf0, 0x11, 0x00


	//----- nvinfo : EIATTR_KPARAM_INFO
	.align		4
.L_183:
        /*002c*/ 	.byte	0x04, 0x17
        /*002e*/ 	.short	(.L_185 - .L_184)
.L_184:
        /*0030*/ 	.word	0x00000000
        /*0034*/ 	.short	0x0008
        /*0036*/ 	.short	0x0030
        /*0038*/ 	.byte	0x00, 0xf0, 0x11, 0x00


	//----- nvinfo : EIATTR_KPARAM_INFO
	.align		4
.L_185:
        /*003c*/ 	.byte	0x04, 0x17
        /*003e*/ 	.short	(.L_187 - .L_186)
.L_186:
        /*0040*/ 	.word	0x00000000
        /*0044*/ 	.short	0x0007
        /*0046*/ 	.short	0x002c
        /*0048*/ 	.byte	0x00, 0xf0, 0x11, 0x00


	//----- nvinfo : EIATTR_KPARAM_INFO
	.align		4
.L_187:
        /*004c*/ 	.byte	0x04, 0x17
        /*004e*/ 	.short	(.L_189 - .L_188)
.L_188:
        /*0050*/ 	.word	0x00000000
        /*0054*/ 	.short	0x0006
        /*0056*/ 	.short	0x0028
        /*0058*/ 	.byte	0x00, 0xf0, 0x11, 0x00


	//----- nvinfo : EIATTR_KPARAM_INFO
	.align		4
.L_189:
        /*005c*/ 	.byte	0x04, 0x17
        /*005e*/ 	.short	(.L_191 - .L_190)
.L_190:
        /*0060*/ 	.word	0x00000000
        /*0064*/ 	.short	0x0005
        /*0066*/ 	.short	0x0024
        /*0068*/ 	.byte	0x00, 0xf0, 0x11, 0x00


	//----- nvinfo : EIATTR_KPARAM_INFO
	.align		4
.L_191:
        /*006c*/ 	.byte	0x04, 0x17
        /*006e*/ 	.short	(.L_193 - .L_192)
.L_192:
        /*0070*/ 	.word	0x00000000
        /*0074*/ 	.short	0x0004
        /*0076*/ 	.short	0x0020
        /*0078*/ 	.byte	0x00, 0xf0, 0x11, 0x00


	//----- nvinfo : EIATTR_KPARAM_INFO
	.align		4
.L_193:
        /*007c*/ 	.byte	0x04, 0x17
        /*007e*/ 	.short	(.L_195 - .L_194)
.L_194:
        /*0080*/ 	.word	0x00000000
        /*0084*/ 	.short	0x0003
        /*0086*/ 	.short	0x0018
        /*0088*/ 	.byte	0x00, 0xf0, 0x21, 0x00


	//----- nvinfo : EIATTR_KPARAM_INFO
	.align		4
.L_195:
        /*008c*/ 	.byte	0x04, 0x17
        /*008e*/ 	.short	(.L_197 - .L_196)
.L_196:
        /*0090*/ 	.word	0x00000000
        /*0094*/ 	.short	0x0002
        /*0096*/ 	.short	0x0010
        /*0098*/ 	.byte	0x00, 0xf0, 0x21, 0x00


	//----- nvinfo : EIATTR_KPARAM_INFO
	.align		4
.L_197:
        /*009c*/ 	.byte	0x04, 0x17
        /*009e*/ 	.short	(.L_199 - .L_198)
.L_198:
        /*00a0*/ 	.word	0x00000000
        /*00a4*/ 	.short	0x0001
        /*00a6*/ 	.short	0x0008
        /*00a8*/ 	.byte	0x00, 0xf0, 0x21, 0x00


	//----- nvinfo : EIATTR_KPARAM_INFO
	.align		4
.L_199:
        /*00ac*/ 	.byte	0x04, 0x17
        /*00ae*/ 	.short	(.L_201 - .L_200)
.L_200:
        /*00b0*/ 	.word	0x00000000
        /*00b4*/ 	.short	0x0000
        /*00b6*/ 	.short	0x0000
        /*00b8*/ 	.byte	0x00, 0xf0, 0x21, 0x00


	//----- nvinfo : EIATTR_MAXREG_COUNT
	.align		4
.L_201:
        /*00bc*/ 	.byte	0x03, 0x1b
        /*00be*/ 	.short	0x00ff


	//----- nvinfo : EIATTR_NUM_BARRIERS
	.align		4
        /*00c0*/ 	.byte	0x02, 0x4c
        /*00c2*/ 	.byte	0x01
	.zero		1


	//----- nvinfo : EIATTR_MERCURY_ISA_VERSION
	.align		4
        /*00c4*/ 	.byte	0x03, 0x5f
        /*00c6*/ 	.short	0x0000


	//----- nvinfo : EIATTR_EXIT_INSTR_OFFSETS
	.align		4
        /*00c8*/ 	.byte	0x04, 0x1c
        /*00ca*/ 	.short	(.L_203 - .L_202)


	//   ....[0]....
.L_202:
        /*00cc*/ 	.word	0x00001400


	//   ....[1]....
        /*00d0*/ 	.word	0x000017b0


	//   ....[2]....
        /*00d4*/ 	.word	0x00001830


	//----- nvinfo : EIATTR_CTAIDZ_USED
	.align		4
.L_203:
        /*00d8*/ 	.byte	0x01, 0x04
	.zero		2


	//----- nvinfo : EIATTR_MAX_THREADS
	.align		4
        /*00dc*/ 	.byte	0x04, 0x05
        /*00de*/ 	.short	(.L_205 - .L_204)
.L_204:
        /*00e0*/ 	.word	0x00000100
        /*00e4*/ 	.word	0x00000001
        /*00e8*/ 	.word	0x00000001


	//----- nvinfo : EIATTR_CRS_STACK_SIZE
	.align		4
.L_205:
        /*00ec*/ 	.byte	0x04, 0x1e
        /*00ee*/ 	.short	(.L_207 - .L_206)
.L_206:
        /*00f0*/ 	.word	0x00000000
.L_207:


//--------------------- .nv.info._ZN2at6native30tinygemm_m16n8k16_chunk_kernelINS0_10ALayout_RMILNS0_14KReductionTypeE0EEENS0_15BLayout_TC_int4ILi8ELi128EEES4_Li8ELi8EEEvPKvS8_S8_Pviiiiii --------------------------
	.section	.nv.info._ZN2at6native30tinygemm_m16n8k16_chunk_kernelINS0_10ALayout_RMILNS0_14KReductionTypeE0EEENS0_15BLayout_TC_int4ILi8ELi128EEES4_Li8ELi8EEEvPKvS8_S8_Pviiiiii,"",@"SHT_CUDA_INFO"
	.sectionflags	@""
	.align	4


	//----- nvinfo : EIATTR_CUDA_API_VERSION
	.align		4
        /*0000*/ 	.byte	0x04, 0x37
        /*0002*/ 	.short	(.L_209 - .L_208)
.L_208:
        /*0004*/ 	.word	0x00000082


	//----- nvinfo : EIATTR_SW2861232_WAR
	.align		4
.L_209:
        /*0008*/ 	.byte	0x01, 0x35
	.zero		2


	//----- nvinfo : EIATTR_PARAM_CBANK
	.align		4
        /*000c*/ 	.byte	0x04, 0x0a
        /*000e*/ 	.short	(.L_211 - .L_210)
	.align		4
.L_210:
        /*0010*/ 	.word	index@(.nv.constant0._ZN2at6native30tinygemm_m16n8k16_chunk_kernelINS0_10ALayout_RMILNS0_14KReductionTypeE0EEENS0_15BLayout_TC_int4ILi8ELi128EEES4_Li8ELi8EEEvPKvS8_S8_Pviiiiii)
        /*0014*/ 	.short	0x0160
        /*0016*/ 	.short	0x0038


	//----- nvinfo : EIATTR_CBANK_PARAM_SIZE
	.align		4
.L_211:
        /*0018*/ 	.byte	0x03, 0x19
        /*001a*/ 	.short	0x0038


	//----- nvinfo : EIATTR_KPARAM_INFO
	.align		4
        /*001c*/ 	.byte	0x04, 0x17
        /*001e*/ 	.short	(.L_213 - .L_212)
.L_212:
        /*0020*/ 	.word	0x00000000
        /*0024*/ 	.short	0x0009
        /*0026*/ 	.short	0x0034
        /*0028*/ 	.byte	0x00, 0xf0, 0x11, 0x00


	//----- nvinfo : EIATTR_KPARAM_INFO
	.align		4
.L_213:
        /*002c*/ 	.byte	0x04, 0x17
        /*002e*/ 	.short	(.L_215 - .L_214)
.L_214:
        /*0030*/ 	.word	0x00000000
        /*0034*/ 	.short	0x0008
        /*0036*/ 	.short	0x0030
        /*0038*/ 	.byte	0x00, 0xf0, 0x11, 0x00


	//----- nvinfo : EIATTR_KPARAM_INFO
	.align		4
.L_215:
        /*003c*/ 	.byte	0x04, 0x17
        /*003e*/ 	.short	(.L_217 - .L_216)
.L_216:
        /*0040*/ 	.word	0x00000000
        /*0044*/ 	.short	0x0007
        /*0046*/ 	.short	0x002c
        /*0048*/ 	.byte	0x00, 0xf0, 0x11, 0x00


	//----- nvinfo : EIATTR_KPARAM_INFO
	.align		4
.L_217:
        /*004c*/ 	.byte	0x04, 0x17
        /*004e*/ 	.short	(.L_219 - .L_218)
.L_218:
        /*0050*/ 	.word	0x00000000
        /*0054*/ 	.short	0x0006
        /*0056*/ 	.short	0x0028
        /*0058*/ 	.byte	0x00, 0xf0, 0x11, 0x00


	//----- nvinfo : EIATTR_KPARAM_INFO
	.align		4
.L_219:
        /*005c*/ 	.byte	0x04, 0x17
        /*005e*/ 	.short	(.L_221 - .L_220)
.L_220:
        /*0060*/ 	.word	0x00000000
        /*0064*/ 	.short	0x0005
        /*0066*/ 	.short	0x0024
        /*0068*/ 	.byte	0x00, 0xf0, 0x11, 0x00


	//----- nvinfo : EIATTR_KPARAM_INFO
	.align		4
.L_221:
        /*006c*/ 	.byte	0x04, 0x17
        /*006e*/ 	.short	(.L_223 - .L_222)
.L_222:
        /*0070*/ 	.word	0x00000000
        /*0074*/ 	.short	0x0004
        /*0076*/ 	.short	0x0020
        /*0078*/ 	.byte	0x00, 0xf0, 0x11, 0x00


	//----- nvinfo : EIATTR_KPARAM_INFO
	.align		4
.L_223:
        /*007c*/ 	.byte	0x04, 0x17
        /*007e*/ 	.short	(.L_225 - .L_224)
.L_224:
        /*0080*/ 	.word	0x00000000
        /*0084*/ 	.short	0x0003
        /*0086*/ 	.short	0x0018
        /*0088*/ 	.byte	0x00, 0xf0, 0x21, 0x00


	//----- nvinfo : EIATTR_KPARAM_INFO
	.align		4
.L_225:
        /*008c*/ 	.byte	0x04, 0x17
        /*008e*/ 	.short	(.L_227 - .L_226)
.L_226:
        /*0090*/ 	.word	0x00000000
        /*0094*/ 	.short	0x0002
        /*0096*/ 	.short	0x0010
        /*0098*/ 	.byte	0x00, 0xf0, 0x21, 0x00


	//----- nvinfo : EIATTR_KPARAM_INFO
	.align		4
.L_227:
        /*009c*/ 	.byte	0x04, 0x17
        /*009e*/ 	.short	(.L_229 - .L_228)
.L_228:
        /*00a0*/ 	.word	0x00000000
        /*00a4*/ 	.short	0x0001
        /*00a6*/ 	.short	0x0008
        /*00a8*/ 	.byte	0x00, 0xf0, 0x21, 0x00


	//----- nvinfo : EIATTR_KPARAM_INFO
	.align		4
.L_229:
        /*00ac*/ 	.byte	0x04, 0x17
        /*00ae*/ 	.short	(.L_231 - .L_230)
.L_230:
        /*00b0*/ 	.word	0x00000000
        /*00b4*/ 	.short	0x0000
        /*00b6*/ 	.short	0x0000
        /*00b8*/ 	.byte	0x00, 0xf0, 0x21, 0x00


	//----- nvinfo : EIATTR_MAXREG_COUNT
	.align		4
.L_231:
        /*00bc*/ 	.byte	0x03, 0x1b
        /*00be*/ 	.short	0x00ff


	//----- nvinfo : EIATTR_NUM_BARRIERS
	.align		4
        /*00c0*/ 	.byte	0x02, 0x4c
        /*00c2*/ 	.byte	0x01
	.zero		1


	//----- nvinfo : EIATTR_MERCURY_ISA_VERSION
	.align		4
        /*00c4*/ 	.byte	0x03, 0x5f
        /*00c6*/ 	.short	0x0000


	//----- nvinfo : EIATTR_EXIT_INSTR_OFFSETS
	.align		4
        /*00c8*/ 	.byte	0x04, 0x1c
        /*00ca*/ 	.short	(.L_233 - .L_232)


	//   ....[0]....
.L_232:
        /*00cc*/ 	.word	0x00001a40


	//   ....[1]....
        /*00d0*/ 	.word	0x00001df0


	//   ....[2]....
        /*00d4*/ 	.word	0x00001e70


	//----- nvinfo : EIATTR_CTAIDZ_USED
	.align		4
.L_233:
        /*00d8*/ 	.byte	0x01, 0x04
	.zero		2


	//----- nvinfo : EIATTR_MAX_THREADS
	.align		4
        /*00dc*/ 	.byte	0x04, 0x05
        /*00de*/ 	.short	(.L_235 - .L_234)
.L_234:
        /*00e0*/ 	.word	0x00000100
        /*00e4*/ 	.word	0x00000001
        /*00e8*/ 	.word	0x00000001


	//----- nvinfo : EIATTR_CRS_STACK_SIZE
	.align		4
.L_235:
        /*00ec*/ 	.byte	0x04, 0x1e
        /*00ee*/ 	.short	(.L_237 - .L_236)
.L_236:
        /*00f0*/ 	.word	0x00000000
.L_237:


//--------------------- .nv.info._ZN2at6native30tinygemm_m16n8k16_chunk_kernelINS0_10ALayout_RMILNS0_14KReductionTypeE0EEENS0_15BLayout_TC_int4ILi4ELi128EEES4_Li8ELi8EEEvPKvS8_S8_Pviiiiii --------------------------
	.section	.nv.info._ZN2at6native30tinygemm_m16n8k16_chunk_kernelINS0_10ALayout_RMILNS0_14KReductionTypeE0EEENS0_15BLayout_TC_int4ILi4ELi128EEES4_Li8ELi8EEEvPKvS8_S8_Pviiiiii,"",@"SHT_CUDA_INFO"
	.sectionflags	@""
	.align	4


	//----- nvinfo : EIATTR_CUDA_API_VERSION
	.align		4
        /*0000*/ 	.byte	0x04, 0x37
        /*0002*/ 	.short	(.L_239 - .L_238)
.L_238:
        /*0004*/ 	.word	0x00000082


	//----- nvinfo : EIATTR_SW2861232_WAR
	.align		4
.L_239:
        /*0008*/ 	.byte	0x01, 0x35
	.zero		2


	//----- nvinfo : EIATTR_PARAM_CBANK
	.align		4
        /*000c*/ 	.byte	0x04, 0x0a
        /*000e*/ 	.short	(.L_241 - .L_240)
	.align		4
.L_240:
        /*0010*/ 	.word	index@(.nv.constant0._ZN2at6native30tinygemm_m16n8k16_chunk_kernelINS0_10ALayout_RMILNS0_14KReductionTypeE0EEENS0_15BLayout_TC_int4ILi4ELi128EEES4_Li8ELi8EEEvPKvS8_S8_Pviiiiii)
        /*0014*/ 	.short	0x0160
        /*0016*/ 	.short	0x0038


	//----- nvinfo : EIATTR_CBANK_PARAM_SIZE
	.align		4
.L_241:
        /*0018*/ 	.byte	0x03, 0x19
        /*001a*/ 	.short	0x0038


	//----- nvinfo : EIATTR_KPARAM_INFO
	.align		4
        /*001c*/ 	.byte	0x04, 0x17
        /*001e*/ 	.short	(.L_243 - .L_242)
.L_242:
        /*0020*/ 	.word	0x00000000
        /*0024*/ 	.short	0x0009
        /*0026*/ 	.short	0x0034
        /*0028*/ 	.byte	0x00, 0xf0, 0x11, 0x00


	//----- nvinfo : EIATTR_KPARAM_INFO
	.align		4
.L_243:
        /*002c*/ 	.byte	0x04, 0x17
        /*002e*/ 	.short	(.L_245 - .L_244)
.L_244:
        /*0030*/ 	.word	0x00000000
        /*0034*/ 	.short	0x0008
        /*0036*/ 	.short	0x0030
        /*0038*/ 	.byte	0x00, 0xf0, 0x11, 0x00


	//----- nvinfo : EIATTR_KPARAM_INFO
	.align		4
.L_245:
        /*003c*/ 	.byte	0x04, 0x17
        /*003e*/ 	.short	(.L_247 - .L_246)
.L_246:
        /*0040*/ 	.word	0x00000000
        /*0044*/ 	.short	0x0007
        /*0046*/ 	.short	0x002c
        /*0048*/ 	.byte	0x00, 0xf0, 0x11, 0x00


	//----- nvinfo : EIATTR_KPARAM_INFO
	.align		4
.L_247:
        /*004c*/ 	.byte	0x04, 0x17
        /*004e*/ 	.short	(.L_249 - .L_248)
.L_248:
        /*0050*/ 	.word	0x00000000
        /*0054*/ 	.short	0x0006
        /*0056*/ 	.short	0x0028
        /*0058*/ 	.byte	0x00, 0xf0, 0x11, 0x00


	//----- nvinfo : EIATTR_KPARAM_INFO
	.align		4
.L_249:
        /*005c*/ 	.byte	0x04, 0x17
        /*005e*/ 	.short	(.L_251 - .L_250)
.L_250:
        /*0060*/ 	.word	0x00000000
        /*0064*/ 	.short	0x0005
        /*0066*/ 	.short	0x0024
        /*0068*/ 	.byte	0x00, 0xf0, 0x11, 0x00


	//----- nvinfo : EIATTR_KPARAM_INFO
	.align		4
.L_251:
        /*006c*/ 	.byte	0x04, 0x17
        /*006e*/ 	.short	(.L_253 - .L_252)
.L_252:
        /*0070*/ 	.word	0x00000000
        /*0074*/ 	.short	0x0004
        /*0076*/ 	.short	0x0020
        /*0078*/ 	.byte	0x00, 0xf0, 0x11, 0x00


	//----- nvinfo : EIATTR_KPARAM_INFO
	.align		4
.L_253:
        /*007c*/ 	.byte	0x04, 0x17
        /*007e*/ 	.short	(.L_255 - .L_254)
.L_254:
        /*0080*/ 	.word	0x00000000
        /*0084*/ 	.short	0x0003
        /*0086*/ 	.short	0x0018
        /*0088*/ 	.byte	0x00, 0xf0, 0x21, 0x00


	//----- nvinfo : EIATTR_KPARAM_INFO
	.align		4
.L_255:
        /*008c*/ 	.byte	0x04, 0x17
        /*008e*/ 	.short	(.L_257 - .L_256)
.L_256:
        /*0090*/ 	.word	0x00000000
        /*0094*/ 	.short	0x0002
        /*0096*/ 	.short	0x0010
        /*0098*/ 	.byte	0x00, 0xf0, 0x21, 0x00


	//----- nvinfo : EIATTR_KPARAM_INFO
	.align		4
.L_257:
        /*009c*/ 	.byte	0x04, 0x17
        /*009e*/ 	.short	(.L_259 - .L_258)
.L_258:
        /*00a0*/ 	.word	0x00000000
        /*00a4*/ 	.short	0x0001
        /*00a6*/ 	.short	0x0008
        /*00a8*/ 	.byte	0x00, 0xf0, 0x21, 0x00


	//----- nvinfo : EIATTR_KPARAM_INFO
	.align		4
.L_259:
        /*00ac*/ 	.byte	0x04, 0x17
        /*00ae*/ 	.short	(.L_261 - .L_260)
.L_260:
        /*00b0*/ 	.word	0x00000000
        /*00b4*/ 	.short	0x0000
        /*00b6*/ 	.short	0x0000
        /*00b8*/ 	.byte	0x00, 0xf0, 0x21, 0x00


	//----- nvinfo : EIATTR_MAXREG_COUNT
	.align		4
.L_261:
        /*00bc*/ 	.byte	0x03, 0x1b
        /*00be*/ 	.short	0x00ff


	//----- nvinfo : EIATTR_NUM_BARRIERS
	.align		4
        /*00c0*/ 	.byte	0x02, 0x4c
        /*00c2*/ 	.byte	0x01
	.zero		1


	//----- nvinfo : EIATTR_MERCURY_ISA_VERSION
	.align		4
        /*00c4*/ 	.byte	0x03, 0x5f
        /*00c6*/ 	.short	0x0000


	//----- nvinfo : EIATTR_EXIT_INSTR_OFFSETS
	.align		4
        /*00c8*/ 	.byte	0x04, 0x1c
        /*00ca*/ 	.short	(.L_263 - .L_262)


	//   ....[0]....
.L_262:
        /*00cc*/ 	.word	0x00001600


	//   ....[1]....
        /*00d0*/ 	.word	0x000019b0


	//   ....[2]....
        /*00d4*/ 	.word	0x00001a30


	//----- nvinfo : EIATTR_CTAIDZ_USED
	.align		4
.L_263:
        /*00d8*/ 	.byte	0x01, 0x04
	.zero		2


	//----- nvinfo : EIATTR_MAX_THREADS
	.align		4
        /*00dc*/ 	.byte	0x04, 0x05
        /*00de*/ 	.short	(.L_265 - .L_264)
.L_264:
        /*00e0*/ 	.word	0x00000100
        /*00e4*/ 	.word	0x00000001
        /*00e8*/ 	.word	0x00000001


	//----- nvinfo : EIATTR_CRS_STACK_SIZE
	.align		4
.L_265:
        /*00ec*/ 	.byte	0x04, 0x1e
        /*00ee*/ 	.short	(.L_267 - .L_266)
.L_266:
        /*00f0*/ 	.word	0x00000000
.L_267:


//--------------------- .nv.info._ZN2at6native30tinygemm_m16n8k16_chunk_kernelINS0_10ALayout_RMILNS0_14KReductionTypeE0EEENS0_15BLayout_TC_int4ILi2ELi128EEES4_Li8ELi8EEEvPKvS8_S8_Pviiiiii --------------------------
	.section	.nv.info._ZN2at6native30tinygemm_m16n8k16_chunk_kernelINS0_10ALayout_RMILNS0_14KReductionTypeE0EEENS0_15BLayout_TC_int4ILi2ELi128EEES4_Li8ELi8EEEvPKvS8_S8_Pviiiiii,"",@"SHT_CUDA_INFO"
	.sectionflags	@""
	.align	4


	//----- nvinfo : EIATTR_CUDA_API_VERSION
	.align		4
        /*0000*/ 	.byte	0x04, 0x37
        /*0002*/ 	.short	(.L_269 - .L_268)
.L_268:
        /*0004*/ 	.word	0x00000082


	//----- nvinfo : EIATTR_SW2861232_WAR
	.align		4
.L_269:
        /*0008*/ 	.byte	0x01, 0x35
	.zero		2


	//----- nvinfo : EIATTR_PARAM_CBANK
	.align		4
        /*000c*/ 	.byte	0x04, 0x0a
        /*000e*/ 	.short	(.L_271 - .L_270)
	.align		4
.L_270:
        /*0010*/ 	.word	index@(.nv.constant0._ZN2at6native30tinygemm_m16n8k16_chunk_kernelINS0_10ALayout_RMILNS0_14KReductionTypeE0EEENS0_15BLayout_TC_int4ILi2ELi128EEES4_Li8ELi8EEEvPKvS8_S8_Pviiiiii)
        /*0014*/ 	.short	0x0160
        /*0016*/ 	.short	0x0038


	//----- nvinfo : EIATTR_CBANK_PARAM_SIZE
	.align		4
.L_271:
        /*0018*/ 	.byte	0x03, 0x19
        /*001a*/ 	.short	0x0038


	//----- nvinfo : EIATTR_KPARAM_INFO
	.align		4
        /*001c*/ 	.byte	0x04, 0x17
        /*001e*/ 	.short	(.L_273 - .L_272)
.L_272:
        /*0020*/ 	.word	0x00000000
        /*0024*/ 	.short	0x0009
        /*0026*/ 	.short	0x0034
        /*0028*/ 	.byte	0x00, 0xf0, 0x11, 0x00


	//----- nvinfo : EIATTR_KPARAM_INFO
	.align		4
.L_273:
        /*002c*/ 	.byte	0x04, 0x17
        /*002e*/ 	.short	(.L_275 - .L_274)
.L_274:
        /*0030*/ 	.word	0x00000000
        /*0034*/ 	.short	0x0008
        /*0036*/ 	.short	0x0030
        /*0038*/ 	.byte	0x00, 0xf0, 0x11, 0x00


	//----- nvinfo : EIATTR_KPARAM_INFO
	.align		4
.L_275:
        /*003c*/ 	.byte	0x04, 0x17
        /*003e*/ 	.short	(.L_277 - .L_276)
.L_276:
        /*0040*/ 	.word	0x00000000
        /*0044*/ 	.short	0x0007
        /*0046*/ 	.short	0x002c
        /*0048*/ 	.byte	0x00, 0xf0, 0x11, 0x00


	//----- nvinfo : EIATTR_KPARAM_INFO
	.align		4
.L_277:
        /*004c*/ 	.byte	0x04, 0x17
        /*004e*/ 	.short	(.L_279 - .L_278)
.L_278:
        /*0050*/ 	.word	0x00000000
        /*0054*/ 	.short	0x0006
        /*0056*/ 	.short	0x0028
        /*0058*/ 	.byte	0x00, 0xf0, 0x11, 0x00


	//----- nvinfo : EIATTR_KPARAM_INFO
	.align		4
.L_279:
        /*005c*/ 	.byte	0x04, 0x17
        /*005e*/ 	.short	(.L_281 - .L_280)
.L_280:
        /*0060*/ 	.word	0x00000000
        /*0064*/ 	.short	0x0005
        /*0066*/ 	.short	0x0024
        /*0068*/ 	.byte	0x00, 0xf0, 0x11, 0x00


	//----- nvinfo : EIATTR_KPARAM_INFO
	.align		4
.L_281:
        /*006c*/ 	.byte	0x04, 0x17
        /*006e*/ 	.short	(.L_283 - .L_282)
.L_282:
        /*0070*/ 	.word	0x00000000
        /*0074*/ 	.short	0x0004
        /*0076*/ 	.short	0x0020
        /*0078*/ 	.byte	0x00, 0xf0, 0x11, 0x00


	//----- nvinfo : EIATTR_KPARAM_INFO
	.align		4
.L_283:
        /*007c*/ 	.byte	0x04, 0x17
        /*007e*/ 	.short	(.L_285 - .L_284)
.L_284:
        /*0080*/ 	.word	0x00000000
        /*0084*/ 	.short	0x0003
        /*0086*/ 	.short	0x0018
        /*0088*/ 	.byte	0x00, 0xf0, 0x21, 0x00


	//----- nvinfo : EIATTR_KPARAM_INFO
	.align		4
.L_285:
        /*008c*/ 	.byte	0x04, 0x17
        /*008e*/ 	.short	(.L_287 - .L_286)
.L_286:
        /*0090*/ 	.word	0x00000000
        /*0094*/ 	.short	0x0002
        /*0096*/ 	.short	0x0010
        /*0098*/ 	.byte	0x00, 0xf0, 0x21, 0x00


	//----- nvinfo : EIATTR_KPARAM_INFO
	.align		4
.L_287:
        /*009c*/ 	.byte	0x04, 0x17
        /*009e*/ 	.short	(.L_289 - .L_288)
.L_288:
        /*00a0*/ 	.word	0x00000000
        /*00a4*/ 	.short	0x0001
        /*00a6*/ 	.short	0x0008
        /*00a8*/ 	.byte	0x00, 0xf0, 0x21, 0x00


	//----- nvinfo : EIATTR_KPARAM_INFO
	.align		4
.L_289:
        /*00ac*/ 	.byte	0x04, 0x17
        /*00ae*/ 	.short	(.L_291 - .L_290)
.L_290:
        /*00b0*/ 	.word	0x00000000
        /*00b4*/ 	.short	0x0000
        /*00b6*/ 	.short	0x0000
        /*00b8*/ 	.byte	0x00, 0xf0, 0x21, 0x00


	//----- nvinfo : EIATTR_MAXREG_COUNT
	.align		4
.L_291:
        /*00bc*/ 	.byte	0x03, 0x1b
        /*00be*/ 	.short	0x00ff


	//----- nvinfo : EIATTR_NUM_BARRIERS
	.align		4
        /*00c0*/ 	.byte	0x02, 0x4c
        /*00c2*/ 	.byte	0x01
	.zero		1


	//----- nvinfo : EIATTR_MERCURY_ISA_VERSION
	.align		4
        /*00c4*/ 	.byte	0x03, 0x5f
        /*00c6*/ 	.short	0x0000


	//----- nvinfo : EIATTR_EXIT_INSTR_OFFSETS
	.align		4
        /*00c8*/ 	.byte	0x04, 0x1c
        /*00ca*/ 	.short	(.L_293 - .L_292)


	//   ....[0]....
.L_292:
        /*00cc*/ 	.word	0x00001400


	//   ....[1]....
        /*00d0*/ 	.word	0x000017b0


	//   ....[2]....
        /*00d4*/ 	.word	0x00001830


	//----- nvinfo : EIATTR_CTAIDZ_USED
	.align		4
.L_293:
        /*00d8*/ 	.byte	0x01, 0x04
	.zero		2


	//----- nvinfo : EIATTR_MAX_THREADS
	.align		4
        /*00dc*/ 	.byte	0x04, 0x05
        /*00de*/ 	.short	(.L_295 - .L_294)
.L_294:
        /*00e0*/ 	.word	0x00000100
        /*00e4*/ 	.word	0x00000001
        /*00e8*/ 	.word	0x00000001


	//----- nvinfo : EIATTR_CRS_STACK_SIZE
	.align		4
.L_295:
        /*00ec*/ 	.byte	0x04, 0x1e
        /*00ee*/ 	.short	(.L_297 - .L_296)
.L_296:
        /*00f0*/ 	.word	0x00000000
.L_297:


//--------------------- .nv.info._ZN2at6native30tinygemm_m16n8k16_chunk_kernelINS0_10ALayout_RMILNS0_14KReductionTypeE0EEENS0_15BLayout_TC_int4ILi8ELi64EEES4_Li8ELi8EEEvPKvS8_S8_Pviiiiii --------------------------
	.section	.nv.info._ZN2at6native30tinygemm_m16n8k16_chunk_kernelINS0_10ALayout_RMILNS0_14KReductionTypeE0EEENS0_15BLayout_TC_int4ILi8ELi64EEES4_Li8ELi8EEEvPKvS8_S8_Pviiiiii,"",@"SHT_CUDA_INFO"
	.sectionflags	@""
	.align	4


	//----- nvinfo : EIATTR_CUDA_API_VERSION
	.align		4
        /*0000*/ 	.byte	0x04, 0x37
        /*0002*/ 	.short	(.L_299 - .L_298)
.L_298:
        /*0004*/ 	.word	0x00000082


	//----- nvinfo : EIATTR_SW2861232_WAR
	.align		4
.L_299:
        /*0008*/ 	.byte	0x01, 0x35
	.zero		2


	//----- nvinfo : EIATTR_PARAM_CBANK
	.align		4
        /*000c*/ 	.byte	0x04, 0x0a
        /*000e*/ 	.short	(.L_301 - .L_300)
	.align		4
.L_300:
        /*0010*/ 	.word	index@(.nv.constant0._ZN2at6native30tinygemm_m16n8k16_chunk_kernelINS0_10ALayout_RMILNS0_14KReductionTypeE0EEENS0_15BLayout_TC_int4ILi8ELi64EEES4_Li8ELi8EEEvPKvS8_S8_Pviiiiii)
        /*0014*/ 	.short	0x0160
        /*0016*/ 	.short	0x0038


	//----- nvinfo : EIATTR_CBANK_PARAM_SIZE
	.align		4
.L_301:
        /*0018*/ 	.byte	0x03, 0x19
        /*001a*/ 	.short	0x0038


	//----- nvinfo : EIATTR_KPARAM_INFO
	.align		4
        /*001c*/ 	.byte	0x04, 0x17
        /*001e*/ 	.short	(.L_303 - .L_302)
.L_302:
        /*0020*/ 	.word	0x00000000
        /*0024*/ 	.short	0x0009
        /*0026*/ 	.short	0x0034
        /*0028*/ 	.byte	0x00, 0xf0, 0x11, 0x00


	//----- nvinfo : EIATTR_KPARAM_INFO
	.align		4
.L_303:
        /*002c*/ 	.byte	0x04, 0x17
        /*002e*/ 	.short	(.L_305 - .L_304)
.L_304:
        /*0030*/ 	.word	0x00000000
        /*0034*/ 	.short	0x0008
        /*0036*/ 	.short	0x0030
        /*0038*/ 	.byte	0x00, 0xf0, 0x11, 0x00


	//----- nvinfo : EIATTR_KPARAM_INFO
	.align		4
.L_305:
        /*003c*/ 	.byte	0x04, 0x17
        /*003e*/ 	.short	(.L_307 - .L_306)
.L_306:
        /*0040*/ 	.word	0x00000000
        /*0044*/ 	.short	0x0007
        /*0046*/ 	.short	0x002c
        /*0048*/ 	.byte	0x00, 0xf0, 0x11, 0x00


	//----- nvinfo : EIATTR_KPARAM_INFO
	.align		4
.L_307:
        /*004c*/ 	.byte	0x04, 0x17
        /*004e*/ 	.short	(.L_309 - .L_308)
.L_308:
        /*0050*/ 	.word	0x00000000
        /*0054*/ 	.short	0x0006
        /*0056*/ 	.short	0x0028
        /*0058*/ 	.byte	0x00, 0xf0, 0x11, 0x00


	//----- nvinfo : EIATTR_KPARAM_INFO
	.align		4
.L_309:
        /*005c*/ 	.byte	0x04, 0x17
        /*005e*/ 	.short	(.L_311 - .L_310)
.L_310:
        /*0060*/ 	.word	0x00000000
        /*0064*/ 	.short	0x0005
        /*0066*/ 	.short	0x0024
        /*0068*/ 	.byte	0x00, 0xf0, 0x11, 0x00


	//----- nvinfo : EIATTR_KPARAM_INFO
	.align		4
.L_311:
        /*006c*/ 	.byte	0x04, 0x17
        /*006e*/ 	.short	(.L_313 - .L_312)
.L_312:
        /*0070*/ 	.word	0x00000000
        /*0074*/ 	.short	0x0004
        /*0076*/ 	.short	0x0020
        /*0078*/ 	.byte	0x00, 0xf0, 0x11, 0x00


	//----- nvinfo : EIATTR_KPARAM_INFO
	.align		4
.L_313:
        /*007c*/ 	.byte	0x04, 0x17
        /*007e*/ 	.short	(.L_315 - .L_314)
.L_314:
        /*0080*/ 	.word	0x00000000
        /*0084*/ 	.short	0x0003
        /*0086*/ 	.short	0x0018
        /*0088*/ 	.byte	0x00, 0xf0, 0x21, 0x00


	//----- nvinfo : EIATTR_KPARAM_INFO
	.align		4
.L_315:
        /*008c*/ 	.byte	0x04, 0x17
        /*008e*/ 	.short	(.L_317 - .L_316)
.L_316:
        /*0090*/ 	.word	0x00000000
        /*0094*/ 	.short	0x0002
        /*0096*/ 	.short	0x0010
        /*0098*/ 	.byte	0x00, 0xf0, 0x21, 0x00


	//----- nvinfo : EIATTR_KPARAM_INFO
	.align		4
.L_317:
        /*009c*/ 	.byte	0x04, 0x17
        /*009e*/ 	.short	(.L_319 - .L_318)
.L_318:
        /*00a0*/ 	.word	0x00000000
        /*00a4*/ 	.short	0x0001
        /*00a6*/ 	.short	0x0008
        /*00a8*/ 	.byte	0x00, 0xf0, 0x21, 0x00


	//----- nvinfo : EIATTR_KPARAM_INFO
	.align		4
.L_319:
        /*00ac*/ 	.byte	0x04, 0x17
        /*00ae*/ 	.short	(.L_321 - .L_320)
.L_320:
        /*00b0*/ 	.word	0x00000000
        /*00b4*/ 	.short	0x0000
        /*00b6*/ 	.short	0x0000
        /*00b8*/ 	.byte	0x00, 0xf0, 0x21, 0x00


	//----- nvinfo : EIATTR_MAXREG_COUNT
	.align		4
.L_321:
        /*00bc*/ 	.byte	0x03, 0x1b
        /*00be*/ 	.short	0x00ff


	//----- nvinfo : EIATTR_NUM_BARRIERS
	.align		4
        /*00c0*/ 	.byte	0x02, 0x4c
        /*00c2*/ 	.byte	0x01
	.zero		1


	//----- nvinfo : EIATTR_MERCURY_ISA_VERSION
	.align		4
        /*00c4*/ 	.byte	0x03, 0x5f
        /*00c6*/ 	.short	0x0000


	//----- nvinfo : EIATTR_EXIT_INSTR_OFFSETS
	.align		4
        /*00c8*/ 	.byte	0x04, 0x1c
        /*00ca*/ 	.short	(.L_323 - .L_322)


	//   ....[0]....
.L_322:
        /*00cc*/ 	.word	0x00001b40


	//   ....[1]....
        /*00d0*/ 	.word	0x00001f00


	//   ....[2]....
        /*00d4*/ 	.word	0x00001f80


	//----- nvinfo : EIATTR_CTAIDZ_USED
	.align		4
.L_323:
        /*00d8*/ 	.byte	0x01, 0x04
	.zero		2


	//----- nvinfo : EIATTR_MAX_THREADS
	.align		4
        /*00dc*/ 	.byte	0x04, 0x05
        /*00de*/ 	.short	(.L_325 - .L_324)
.L_324:
        /*00e0*/ 	.word	0x00000100
        /*00e4*/ 	.word	0x00000001
        /*00e8*/ 	.word	0x00000001


	//----- nvinfo : EIATTR_CRS_STACK_SIZE
	.align		4
.L_325:
        /*00ec*/ 	.byte	0x04, 0x1e
        /*00ee*/ 	.short	(.L_327 - .L_326)
.L_326:
        /*00f0*/ 	.word	0x00000000
.L_327:


//--------------------- .nv.info._ZN2at6native30tinygemm_m16n8k16_chunk_kernelINS0_10ALayout_RMILNS0_14KReductionTypeE0EEENS0_15BLayout_TC_int4ILi4ELi64EEES4_Li8ELi8EEEvPKvS8_S8_Pviiiiii --------------------------
	.section	.nv.info._ZN2at6native30tinygemm_m16n8k16_chunk_kernelINS0_10ALayout_RMILNS0_14KReductionTypeE0EEENS0_15BLayout_TC_int4ILi4ELi64EEES4_Li8ELi8EEEvPKvS8_S8_Pviiiiii,"",@"SHT_CUDA_INFO"
	.sectionflags	@""
	.align	4


	//----- nvinfo : EIATTR_CUDA_API_VERSION
	.align		4
        /*0000*/ 	.byte	0x04, 0x37
        /*0002*/ 	.short	(.L_329 - .L_328)
.L_328:
        /*0004*/ 	.word	0x00000082


	//----- nvinfo : EIATTR_SW2861232_WAR
	.align		4
.L_329:
        /*0008*/ 	.byte	0x01, 0x35
	.zero		2


	//----- nvinfo : EIATTR_PARAM_CBANK
	.align		4
        /*000c*/ 	.byte	0x04, 0x0a
        /*000e*/ 	.short	(.L_331 - .L_330)
	.align		4
.L_330:
        /*0010*/ 	.word	index@(.nv.constant0._ZN2at6native30tinygemm_m16n8k16_chunk_kernelINS0_10ALayout_RMILNS0_14KReductionTypeE0EEENS0_15BLayout_TC_int4ILi4ELi64EEES4_Li8ELi8EEEvPKvS8_S8_Pviiiiii)
        /*0014*/ 	.short	0x0160
        /*0016*/ 	.short	0x0038


	//----- nvinfo : EIATTR_CBANK_PARAM_SIZE
	.align		4
.L_331:
        /*0018*/ 	.byte	0x03, 0x19
        /*001a*/ 	.short	0x0038


	//----- nvinfo : EIATTR_KPARAM_INFO
	.align		4
        /*001c*/ 	.byte	0x04, 0x17
        /*001e*/ 	.short	(.L_333 - .L_332)
.L_332:
        /*0020*/ 	.word	0x00000000
        /*0024*/ 	.short	0x0009
        /*0026*/ 	.short	0x0034
        /*0028*/ 	.byte	0x00, 0xf0, 0x11, 0x00


	//----- nvinfo : EIATTR_KPARAM_INFO
	.align		4
.L_333:
        /*002c*/ 	.byte	0x04, 0x17
        /*002e*/ 	.short	(.L_335 - .L_334)
.L_334:
        /*0030*/ 	.word	0x00000000
        /*0034*/ 	.short	0x0008
        /*0036*/ 	.short	0x0030
        /*0038*/ 	.byte	0x00, 0xf0, 0x11, 0x00


	//----- nvinfo : EIATTR_KPARAM_INFO
	.align		4
.L_335:
        /*003c*/ 	.byte	0x04, 0x17
        /*003e*/ 	.short	(.L_337 - .L_336)
.L_336:
        /*0040*/ 	.word	0x00000000
        /*0044*/ 	.short	0x0007
        /*0046*/ 	.short	0x002c
        /*0048*/ 	.byte	0x00, 0xf0, 0x11, 0x00


	//----- nvinfo : EIATTR_KPARAM_INFO
	.align		4
.L_337:
        /*004c*/ 	.byte	0x04, 0x17
        /*004e*/ 	.short	(.L_339 - .L_338)
.L_338:
        /*0050*/ 	.word	0x00000000
        /*0054*/ 	.short	0x0006
        /*0056*/ 	.short	0x0028
        /*0058*/ 	.byte	0x00, 0xf0, 0x11, 0x00


	//----- nvinfo : EIATTR_KPARAM_INFO
	.align		4
.L_339:
        /*005c*/ 	.byte	0x04, 0x17
        /*005e*/ 	.short	(.L_341 - .L_340)
.L_340:
        /*0060*/ 	.word	0x00000000
        /*0064*/ 	.short	0x0005
        /*0066*/ 	.short	0x0024
        /*0068*/ 	.byte	0x00, 0xf0, 0x11, 0x00


	//----- nvinfo : EIATTR_KPARAM_INFO
	.align		4
.L_341:
        /*006c*/ 	.byte	0x04, 0x17
        /*006e*/ 	.short	(.L_343 - .L_342)
.L_342:
        /*0070*/ 	.word	0x00000000
        /*0074*/ 	.short	0x0004
        /*0076*/ 	.short	0x0020
        /*0078*/ 	.byte	0x00, 0xf0, 0x11, 0x00


	//----- nvinfo : EIATTR_KPARAM_INFO
	.align		4
.L_343:
        /*007c*/ 	.byte	0x04, 0x17
        /*007e*/ 	.short	(.L_345 - .L_344)
.L_344:
        /*0080*/ 	.word	0x00000000
        /*0084*/ 	.short	0x0003
        /*0086*/ 	.short	0x0018
        /*0088*/ 	.byte	0x00, 0xf0, 0x21, 0x00


	//----- nvinfo : EIATTR_KPARAM_INFO
	.align		4
.L_345:
        /*008c*/ 	.byte	0x04, 0x17
        /*008e*/ 	.short	(.L_347 - .L_346)
.L_346:
        /*0090*/ 	.word	0x00000000
        /*0094*/ 	.short	0x0002
        /*0096*/ 	.short	0x0010
        /*0098*/ 	.byte	0x00, 0xf0, 0x21, 0x00


	//----- nvinfo : EIATTR_KPARAM_INFO
	.align		4
.L_347:
        /*009c*/ 	.byte	0x04, 0x17
        /*009e*/ 	.short	(.L_349 - .L_348)
.L_348:
        /*00a0*/ 	.word	0x00000000
        /*00a4*/ 	.short	0x0001
        /*00a6*/ 	.short	0x0008
        /*00a8*/ 	.byte	0x00, 0xf0, 0x21, 0x00


	//----- nvinfo : EIATTR_KPARAM_INFO
	.align		4
.L_349:
        /*00ac*/ 	.byte	0x04, 0x17
        /*00ae*/ 	.short	(.L_351 - .L_350)
.L_350:
        /*00b0*/ 	.word	0x00000000
        /*00b4*/ 	.short	0x0000
        /*00b6*/ 	.short	0x0000
        /*00b8*/ 	.byte	0x00, 0xf0, 0x21, 0x00


	//----- nvinfo : EIATTR_MAXREG_COUNT
	.align		4
.L_351:
        /*00bc*/ 	.byte	0x03, 0x1b
        /*00be*/ 	.short	0x00ff


	//----- nvinfo : EIATTR_NUM_BARRIERS
	.align		4
        /*00c0*/ 	.byte	0x02, 0x4c
        /*00c2*/ 	.byte	0x01
	.zero		1


	//----- nvinfo : EIATTR_MERCURY_ISA_VERSION
	.align		4
        /*00c4*/ 	.byte	0x03, 0x5f
        /*00c6*/ 	.short	0x0000


	//----- nvinfo : EIATTR_EXIT_INSTR_OFFSETS
	.align		4
        /*00c8*/ 	.byte	0x04, 0x1c
        /*00ca*/ 	.short	(.L_353 - .L_352)


	//   ....[0]....
.L_352:
        /*00cc*/ 	.word	0x00001650


	//   ....[1]....
        /*00d0*/ 	.word	0x00001a10


	//   ....[2]....
        /*00d4*/ 	.word	0x00001a90


	//----- nvinfo : EIATTR_CTAIDZ_USED
	.align		4
.L_353:
        /*00d8*/ 	.byte	0x01, 0x04
	.zero		2


	//----- nvinfo : EIATTR_MAX_THREADS
	.align		4
        /*00dc*/ 	.byte	0x04, 0x05
        /*00de*/ 	.short	(.L_355 - .L_354)
.L_354:
        /*00e0*/ 	.word	0x00000100
        /*00e4*/ 	.word	0x00000001
        /*00e8*/ 	.word	0x00000001


	//----- nvinfo : EIATTR_CRS_STACK_SIZE
	.align		4
.L_355:
        /*00ec*/ 	.byte	0x04, 0x1e
        /*00ee*/ 	.short	(.L_357 - .L_356)
.L_356:
        /*00f0*/ 	.word	0x00000000
.L_357:


//--------------------- .nv.info._ZN2at6native30tinygemm_m16n8k16_chunk_kernelINS0_10ALayout_RMILNS0_14KReductionTypeE0EEENS0_15BLayout_TC_int4ILi2ELi64EEES4_Li8ELi8EEEvPKvS8_S8_Pviiiiii --------------------------
	.section	.nv.info._ZN2at6native30tinygemm_m16n8k16_chunk_kernelINS0_10ALayout_RMILNS0_14KReductionTypeE0EEENS0_15BLayout_TC_int4ILi2ELi64EEES4_Li8ELi8EEEvPKvS8_S8_Pviiiiii,"",@"SHT_CUDA_INFO"
	.sectionflags	@""
	.align	4


	//----- nvinfo : EIATTR_CUDA_API_VERSION
	.align		4
        /*0000*/ 	.byte	0x04, 0x37
        /*0002*/ 	.short	(.L_359 - .L_358)
.L_358:
        /*0004*/ 	.word	0x00000082


	//----- nvinfo : EIATTR_SW2861232_WAR
	.align		4
.L_359:
        /*0008*/ 	.byte	0x01, 0x35
	.zero		2


	//----- nvinfo : EIATTR_PARAM_CBANK
	.align		4
        /*000c*/ 	.byte	0x04, 0x0a
        /*000e*/ 	.short	(.L_361 - .L_360)
	.align		4
.L_360:
        /*0010*/ 	.word	index@(.nv.constant0._ZN2at6native30tinygemm_m16n8k16_chunk_kernelINS0_10ALayout_RMILNS0_14KReductionTypeE0EEENS0_15BLayout_TC_int4ILi2ELi64EEES4_Li8ELi8EEEvPKvS8_S8_Pviiiiii)
        /*0014*/ 	.short	0x0160
        /*0016*/ 	.short	0x0038


	//----- nvinfo : EIATTR_CBANK_PARAM_SIZE
	.align		4
.L_361:
        /*0018*/ 	.byte	0x03, 0x19
        /*001a*/ 	.short	0x0038


	//----- nvinfo : EIATTR_KPARAM_INFO
	.align		4
        /*001c*/ 	.byte	0x04, 0x17
        /*001e*/ 	.short	(.L_363 - .L_362)
.L_362:
        /*0020*/ 	.word	0x00000000
        /*0024*/ 	.short	0x0009
        /*0026*/ 	.short	0x0034
        /*0028*/ 	.byte	0x00, 0xf0, 0x11, 0x00


	//----- nvinfo : EIATTR_KPARAM_INFO
	.align		4
.L_363:
        /*002c*/ 	.byte	0x04, 0x17
        /*002e*/ 	.short	(.L_365 - .L_364)
.L_364:
        /*0030*/ 	.word	0x00000000
        /*0034*/ 	.short	0x0008
        /*0036*/ 	.short	0x0030
        /*0038*/ 	.byte	0x00, 0xf0, 0x11, 0x00


	//----- nvinfo : EIATTR_KPARAM_INFO
	.align		4
.L_365:
        /*003c*/ 	.byte	0x04, 0x17
        /*003e*/ 	.short	(.L_367 - .L_366)
.L_366:
        /*0040*/ 	.word	0x00000000
        /*0044*/ 	.short	0x0007
        /*0046*/ 	.short	0x002c
        /*0048*/ 	.byte	0x00, 0xf0, 0x11, 0x00


	//----- nvinfo : EIATTR_KPARAM_INFO
	.align		4
.L_367:
        /*004c*/ 	.byte	0x04, 0x17
        /*004e*/ 	.short	(.L_369 - .L_368)
.L_368:
        /*0050*/ 	.word	0x00000000
        /*0054*/ 	.short	0x0006
        /*0056*/ 	.short	0x0028
        /*0058*/ 	.byte	0x00, 0xf0, 0x11, 0x00


	//----- nvinfo : EIATTR_KPARAM_INFO
	.align		4
.L_369:
        /*005c*/ 	.byte	0x04, 0x17
        /*005e*/ 	.short	(.L_371 - .L_370)
.L_370:
        /*0060*/ 	.word	0x00000000
        /*0064*/ 	.short	0x0005
        /*0066*/ 	.short	0x0024
        /*0068*/ 	.byte	0x00, 0xf0, 0x11, 0x00


	//----- nvinfo : EIATTR_KPARAM_INFO
	.align		4
.L_371:
        /*006c*/ 	.byte	0x04, 0x17
        /*006e*/ 	.short	(.L_373 - .L_372)
.L_372:
        /*0070*/ 	.word	0x00000000
        /*0074*/ 	.short	0x0004
        /*0076*/ 	.short	0x0020
        /*0078*/ 	.byte	0x00, 0xf0, 0x11, 0x00


	//----- nvinfo : EIATTR_KPARAM_INFO
	.align		4
.L_373:
        /*007c*/ 	.byte	0x04, 0x17
        /*007e*/ 	.short	(.L_375 - .L_374)
.L_374:
        /*0080*/ 	.word	0x00000000
        /*0084*/ 	.short	0x0003
        /*0086*/ 	.short	0x0018
        /*0088*/ 	.byte	0x00, 0xf0, 0x21, 0x00


	//----- nvinfo : EIATTR_KPARAM_INFO
	.align		4
.L_375:
        /*008c*/ 	.byte	0x04, 0x17
        /*008e*/ 	.short	(.L_377 - .L_376)
.L_376:
        /*0090*/ 	.word	0x00000000
        /*0094*/ 	.short	0x0002
        /*0096*/ 	.short	0x0010
        /*0098*/ 	.byte	0x00, 0xf0, 0x21, 0x00


	//----- nvinfo : EIATTR_KPARAM_INFO
	.align		4
.L_377:
        /*009c*/ 	.byte	0x04, 0x17
        /*009e*/ 	.short	(.L_379 - .L_378)
.L_378:
        /*00a0*/ 	.word	0x00000000
        /*00a4*/ 	.short	0x0001
        /*00a6*/ 	.short	0x0008
        /*00a8*/ 	.byte	0x00, 0xf0, 0x21, 0x00


	//----- nvinfo : EIATTR_KPARAM_INFO
	.align		4
.L_379:
        /*00ac*/ 	.byte	0x04, 0x17
        /*00ae*/ 	.short	(.L_381 - .L_380)
.L_380:
        /*00b0*/ 	.word	0x00000000
        /*00b4*/ 	.short	0x0000
        /*00b6*/ 	.short	0x0000
        /*00b8*/ 	.byte	0x00, 0xf0, 0x21, 0x00


	//----- nvinfo : EIATTR_MAXREG_COUNT
	.align		4
.L_381:
        /*00bc*/ 	.byte	0x03, 0x1b
        /*00be*/ 	.short	0x00ff


	//----- nvinfo : EIATTR_NUM_BARRIERS
	.align		4
        /*00c0*/ 	.byte	0x02, 0x4c
        /*00c2*/ 	.byte	0x01
	.zero		1


	//----- nvinfo : EIATTR_MERCURY_ISA_VERSION
	.align		4
        /*00c4*/ 	.byte	0x03, 0x5f
        /*00c6*/ 	.short	0x0000


	//----- nvinfo : EIATTR_EXIT_INSTR_OFFSETS
	.align		4
        /*00c8*/ 	.byte	0x04, 0x1c
        /*00ca*/ 	.short	(.L_383 - .L_382)


	//   ....[0]....
.L_382:
        /*00cc*/ 	.word	0x00001460


	//   ....[1]....
        /*00d0*/ 	.word	0x00001820


	//   ....[2]....
        /*00d4*/ 	.word	0x000018a0


	//----- nvinfo : EIATTR_CTAIDZ_USED
	.align		4
.L_383:
        /*00d8*/ 	.byte	0x01, 0x04
	.zero		2


	//----- nvinfo : EIATTR_MAX_THREADS
	.align		4
        /*00dc*/ 	.byte	0x04, 0x05
        /*00de*/ 	.short	(.L_385 - .L_384)
.L_384:
        /*00e0*/ 	.word	0x00000100
        /*00e4*/ 	.word	0x00000001
        /*00e8*/ 	.word	0x00000001


	//----- nvinfo : EIATTR_CRS_STACK_SIZE
	.align		4
.L_385:
        /*00ec*/ 	.byte	0x04, 0x1e
        /*00ee*/ 	.short	(.L_387 - .L_386)
.L_386:
        /*00f0*/ 	.word	0x00000000
.L_387:


//--------------------- .nv.info._ZN2at6native30tinygemm_m16n8k16_chunk_kernelINS0_10ALayout_RMILNS0_14KReductionTypeE0EEENS0_15BLayout_TC_int4ILi8ELi32EEES4_Li8ELi8EEEvPKvS8_S8_Pviiiiii --------------------------
	.section	.nv.info._ZN2at6native30tinygemm_m16n8k16_chunk_kernelINS0_10ALayout_RMILNS0_14KReductionTypeE0EEENS0_15BLayout_TC_int4ILi8ELi32EEES4_Li8ELi8EEEvPKvS8_S8_Pviiiiii,"",@"SHT_CUDA_INFO"
	.sectionflags	@""
	.align	4


	//----- nvinfo : EIATTR_CUDA_API_VERSION
	.align		4
        /*0000*/ 	.byte	0x04, 0x37
        /*0002*/ 	.short	(.L_389 - .L_388)
.L_388:
        /*0004*/ 	.word	0x00000082


	//----- nvinfo : EIATTR_SW2861232_WAR
	.align		4
.L_389:
        /*0008*/ 	.byte	0x01, 0x35
	.zero		2


	//----- nvinfo : EIATTR_PARAM_CBANK
	.align		4
        /*000c*/ 	.byte	0x04, 0x0a
        /*000e*/ 	.short	(.L_391 - .L_390)
	.align		4
.L_390:
        /*0010*/ 	.word	index@(.nv.constant0._ZN2at6native30tinygemm_m16n8k16_chunk_kernelINS0_10ALayout_RMILNS0_14KReductionTypeE0EEENS0_15BLayout_TC_int4ILi8ELi32EEES4_Li8ELi8EEEvPKvS8_S8_Pviiiiii)
        /*0014*/ 	.short	0x0160
        /*0016*/ 	.short	0x0038


	//----- nvinfo : EIATTR_CBANK_PARAM_SIZE
	.align		4
.L_391:
        /*0018*/ 	.byte	0x03, 0x19
        /*001a*/ 	.short	0x0038


	//----- nvinfo : EIATTR_KPARAM_INFO
	.align		4
        /*001c*/ 	.byte	0x04, 0x17
        /*001e*/ 	.short	(.L_393 - .L_392)
.L_392:
        /*0020*/ 	.word	0x00000000
        /*0024*/ 	.short	0x0009
        /*0026*/ 	.short	0x0034
        /*0028*/ 	.byte	0x00, 0xf0, 0x11, 0x00


	//----- nvinfo : EIATTR_KPARAM_INFO
	.align		4
.L_393:
        /*002c*/ 	.byte	0x04, 0x17
        /*002e*/ 	.short	(.L_395 - .L_394)
.L_394:
        /*0030*/ 	.word	0x00000000
        /*0034*/ 	.short	0x0008
        /*0036*/ 	.short	0x0030
        /*0038*/ 	.byte	0x00, 0xf0, 0x11, 0x00


	//----- nvinfo : EIATTR_KPARAM_INFO
	.align		4
.L_395:
        /*003c*/ 	.byte	0x04, 0x17
        /*003e*/ 	.short	(.L_397 - .L_396)
.L_396:
        /*0040*/ 	.word	0x00000000
        /*0044*/ 	.short	0x0007
        /*0046*/ 	.short	0x002c
        /*0048*/ 	.byte	0x00, 0xf0, 0x11, 0x00


	//----- nvinfo : EIATTR_KPARAM_INFO
	.align		4
.L_397:
        /*004c*/ 	.byte	0x04, 0x17
        /*004e*/ 	.short	(.L_399 - .L_398)
.L_398:
        /*0050*/ 	.word	0x00000000
        /*0054*/ 	.short	0x0006
        /*0056*/ 	.short	0x0028
        /*0058*/ 	.byte	0x00, 0xf0, 0x11, 0x00


	//----- nvinfo : EIATTR_KPARAM_INFO
	.align		4
.L_399:
        /*005c*/ 	.byte	0x04, 0x17
        /*005e*/ 	.short	(.L_401 - .L_400)
.L_400:
        /*0060*/ 	.word	0x00000000
        /*0064*/ 	.short	0x0005
        /*0066*/ 	.short	0x0024
        /*0068*/ 	.byte	0x00, 0xf0, 0x11, 0x00


	//----- nvinfo : EIATTR_KPARAM_INFO
	.align		4
.L_401:
        /*006c*/ 	.byte	0x04, 0x17
        /*006e*/ 	.short	(.L_403 - .L_402)
.L_402:
        /*0070*/ 	.word	0x00000000
        /*0074*/ 	.short	0x0004
        /*0076*/ 	.short	0x0020
        /*0078*/ 	.byte	0x00, 0xf0, 0x11, 0x00


	//----- nvinfo : EIATTR_KPARAM_INFO
	.align		4
.L_403:
        /*007c*/ 	.byte	0x04, 0x17
        /*007e*/ 	.short	(.L_405 - .L_404)
.L_404:
        /*0080*/ 	.word	0x00000000
        /*0084*/ 	.short	0x0003
        /*0086*/ 	.short	0x0018
        /*0088*/ 	.byte	0x00, 0xf0, 0x21, 0x00


	//----- nvinfo : EIATTR_KPARAM_INFO
	.align		4
.L_405:
        /*008c*/ 	.byte	0x04, 0x17
        /*008e*/ 	.short	(.L_407 - .L_406)
.L_406:
        /*0090*/ 	.word	0x00000000
        /*0094*/ 	.short	0x0002
        /*0096*/ 	.short	0x0010
        /*0098*/ 	.byte	0x00, 0xf0, 0x21, 0x00


	//----- nvinfo : EIATTR_KPARAM_INFO
	.align		4
.L_407:
        /*009c*/ 	.byte	0x04, 0x17
        /*009e*/ 	.short	(.L_409 - .L_408)
.L_408:
        /*00a0*/ 	.word	0x00000000
        /*00a4*/ 	.short	0x0001
        /*00a6*/ 	.short	0x0008
        /*00a8*/ 	.byte	0x00, 0xf0, 0x21, 0x00


	//----- nvinfo : EIATTR_KPARAM_INFO
	.align		4
.L_409:
        /*00ac*/ 	.byte	0x04, 0x17
        /*00ae*/ 	.short	(.L_411 - .L_410)
.L_410:
        /*00b0*/ 	.word	0x00000000
        /*00b4*/ 	.short	0x0000
        /*00b6*/ 	.short	0x0000
        /*00b8*/ 	.byte	0x00, 0xf0, 0x21, 0x00


	//----- nvinfo : EIATTR_MAXREG_COUNT
	.align		4
.L_411:
        /*00bc*/ 	.byte	0x03, 0x1b
        /*00be*/ 	.short	0x00ff


	//----- nvinfo : EIATTR_NUM_BARRIERS
	.align		4
        /*00c0*/ 	.byte	0x02, 0x4c
        /*00c2*/ 	.byte	0x01
	.zero		1


	//----- nvinfo : EIATTR_MERCURY_ISA_VERSION
	.align		4
        /*00c4*/ 	.byte	0x03, 0x5f
        /*00c6*/ 	.short	0x0000


	//----- nvinfo : EIATTR_EXIT_INSTR_OFFSETS
	.align		4
        /*00c8*/ 	.byte	0x04, 0x1c
        /*00ca*/ 	.short	(.L_413 - .L_412)


	//   ....[0]....
.L_412:
        /*00cc*/ 	.word	0x00001ba0


	//   ....[1]....
        /*00d0*/ 	.word	0x00001f60


	//   ....[2]....
        /*00d4*/ 	.word	0x00001fe0


	//----- nvinfo : EIATTR_CTAIDZ_USED
	.align		4
.L_413:
        /*00d8*/ 	.byte	0x01, 0x04
	.zero		2


	//----- nvinfo : EIATTR_MAX_THREADS
	.align		4
        /*00dc*/ 	.byte	0x04, 0x05
        /*00de*/ 	.short	(.L_415 - .L_414)
.L_414:
        /*00e0*/ 	.word	0x00000100
        /*00e4*/ 	.word	0x00000001
        /*00e8*/ 	.word	0x00000001


	//----- nvinfo : EIATTR_CRS_STACK_SIZE
	.align		4
.L_415:
        /*00ec*/ 	.byte	0x04, 0x1e
        /*00ee*/ 	.short	(.L_417 - .L_416)
.L_416:
        /*00f0*/ 	.word	0x00000000
.L_417:


//--------------------- .nv.info._ZN2at6native30tinygemm_m16n8k16_chunk_kernelINS0_10ALayout_RMILNS0_14KReductionTypeE0EEENS0_15BLayout_TC_int4ILi4ELi32EEES4_Li8ELi8EEEvPKvS8_S8_Pviiiiii --------------------------
	.section	.nv.info._ZN2at6native30tinygemm_m16n8k16_chunk_kernelINS0_10ALayout_RMILNS0_14KReductionTypeE0EEENS0_15BLayout_TC_int4ILi4ELi32EEES4_Li8ELi8EEEvPKvS8_S8_Pviiiiii,"",@"SHT_CUDA_INFO"
	.sectionflags	@""
	.align	4


	//----- nvinfo : EIATTR_CUDA_API_VERSION
	.align		4
        /*0000*/ 	.byte	0x04, 0x37
        /*0002*/ 	.short	(.L_419 - .L_418)
.L_418:
        /*0004*/ 	.word	0x00000082


	//----- nvinfo : EIATTR_SW2861232_WAR
	.align		4
.L_419:
        /*0008*/ 	.byte	0x01, 0x35
	.zero		2


	//----- nvinfo : EIATTR_PARAM_CBANK
	.align		4
        /*000c*/ 	.byte	0x04, 0x0a
        /*000e*/ 	.short	(.L_421 - .L_420)
	.align		4
.L_420:
        /*0010*/ 	.word	index@(.nv.constant0._ZN2at6native30tinygemm_m16n8k16_chunk_kernelINS0_10ALayout_RMILNS0_14KReductionTypeE0EEENS0_15BLayout_TC_int4ILi4ELi32EEES4_Li8ELi8EEEvPKvS8_S8_Pviiiiii)
        /*0014*/ 	.short	0x0160
        /*0016*/ 	.short	0x0038


	//----- nvinfo : EIATTR_CBANK_PARAM_SIZE
	.align		4
.L_421:
        /*0018*/ 	.byte	0x03, 0x19
        /*001a*/ 	.short	0x0038


	//----- nvinfo : EIATTR_KPARAM_INFO
	.align		4
        /*001c*/ 	.byte	0x04, 0x17
        /*001e*/ 	.short	(.L_423 - .L_422)
.L_422:
        /*0020*/ 	.word	0x00000000
        /*0024*/ 	.short	0x0009
        /*0026*/ 	.short	0x0034
        /*0028*/ 	.byte	0x00, 0xf0, 0x11, 0x00


	//----- nvinfo : EIATTR_KPARAM_INFO
	.align		4
.L_423:
        /*002c*/ 	.byte	0x04, 0x17
        /*002e*/ 	.short	(.L_425 - .L_424)
.L_424:
        /*0030*/ 	.word	0x00000000
        /*0034*/ 	.short	0x0008
        /*0036*/ 	.short	0x0030
        /*0038*/ 	.byte	0x00, 0xf0, 0x11, 0x00


	//----- nvinfo : EIATTR_KPARAM_INFO
	.align		4
.L_425:
        /*003c*/ 	.byte	0x04, 0x17
        /*003e*/ 	.short	(.L_427 - .L_426)
.L_426:
        /*0040*/ 	.word	0x00000000
        /*0044*/ 	.short	0x0007
        /*0046*/ 	.short	0x002c
        /*0048*/ 	.byte	0x00, 0xf0, 0x11, 0x00


	//----- nvinfo : EIATTR_KPARAM_INFO
	.align		4
.L_427:
        /*004c*/ 	.byte	0x04, 0x17
        /*004e*/ 	.short	(.L_429 - .L_428)
.L_428:
        /*0050*/ 	.word	0x00000000
        /*0054*/ 	.short	0x0006
        /*0056*/ 	.short	0x0028
        /*0058*/ 	.byte	0x00, 0xf0, 0x11, 0x00


	//----- nvinfo : EIATTR_KPARAM_INFO
	.align		4
.L_429:
        /*005c*/ 	.byte	0x04, 0x17
        /*005e*/ 	.short	(.L_431 - .L_430)
.L_430:
        /*0060*/ 	.word	0x00000000
        /*0064*/ 	.short	0x0005
        /*0066*/ 	.short	0x0024
        /*0068*/ 	.byte	0x00, 0xf0, 0x11, 0x00


	//----- nvinfo : EIATTR_KPARAM_INFO
	.align		4
.L_431:
        /*006c*/ 	.byte	0x04, 0x17
        /*006e*/ 	.short	(.L_433 - .L_432)
.L_432:
        /*0070*/ 	.word	0x00000000
        /*0074*/ 	.short	0x0004
        /*0076*/ 	.short	0x0020
        /*0078*/ 	.byte	0x00, 0xf0, 0x11, 0x00


	//----- nvinfo : EIATTR_KPARAM_INFO
	.align		4
.L_433:
        /*007c*/ 	.byte	0x04, 0x17
        /*007e*/ 	.short	(.L_435 - .L_434)
.L_434:
        /*0080*/ 	.word	0x00000000
        /*0084*/ 	.short	0x0003
        /*0086*/ 	.short	0x0018
        /*0088*/ 	.byte	0x00, 0xf0, 0x21, 0x00


	//----- nvinfo : EIATTR_KPARAM_INFO
	.align		4
.L_435:
        /*008c*/ 	.byte	0x04, 0x17
        /*008e*/ 	.short	(.L_437 - .L_436)
.L_436:
        /*0090*/ 	.word	0x00000000
        /*0094*/ 	.short	0x0002
        /*0096*/ 	.short	0x0010
        /*0098*/ 	.byte	0x00, 0xf0, 0x21, 0x00


	//----- nvinfo : EIATTR_KPARAM_INFO
	.align		4
.L_437:
        /*009c*/ 	.byte	0x04, 0x17
        /*009e*/ 	.short	(.L_439 - .L_438)
.L_438:
        /*00a0*/ 	.word	0x00000000
        /*00a4*/ 	.short	0x0001
        /*00a6*/ 	.short	0x0008
        /*00a8*/ 	.byte	0x00, 0xf0, 0x21, 0x00


	//----- nvinfo : EIATTR_KPARAM_INFO
	.align		4
.L_439:
        /*00ac*/ 	.byte	0x04, 0x17
        /*00ae*/ 	.short	(.L_441 - .L_440)
.L_440:
        /*00b0*/ 	.word	0x00000000
        /*00b4*/ 	.short	0x0000
        /*00b6*/ 	.short	0x0000
        /*00b8*/ 	.byte	0x00, 0xf0, 0x21, 0x00


	//----- nvinfo : EIATTR_MAXREG_COUNT
	.align		4
.L_441:
        /*00bc*/ 	.byte	0x03, 0x1b
        /*00be*/ 	.short	0x00ff


	//----- nvinfo : EIATTR_NUM_BARRIERS
	.align		4
        /*00c0*/ 	.byte	0x02, 0x4c
        /*00c2*/ 	.byte	0x01
	.zero		1


	//----- nvinfo : EIATTR_MERCURY_ISA_VERSION
	.align		4
        /*00c4*/ 	.byte	0x03, 0x5f
        /*00c6*/ 	.short	0x0000


	//----- nvinfo : EIATTR_EXIT_INSTR_OFFSETS
	.align		4
        /*00c8*/ 	.byte	0x04, 0x1c
        /*00ca*/ 	.short	(.L_443 - .L_442)


	//   ....[0]....
.L_442:
        /*00cc*/ 	.word	0x000016f0


	//   ....[1]....
        /*00d0*/ 	.word	0x00001ab0


	//   ....[2]....
        /*00d4*/ 	.word	0x00001b30


	//----- nvinfo : EIATTR_CTAIDZ_USED
	.align		4
.L_443:
        /*00d8*/ 	.byte	0x01, 0x04
	.zero		2


	//----- nvinfo : EIATTR_MAX_THREADS
	.align		4
        /*00dc*/ 	.byte	0x04, 0x05
        /*00de*/ 	.short	(.L_445 - .L_444)
.L_444:
        /*00e0*/ 	.word	0x00000100
        /*00e4*/ 	.word	0x00000001
        /*00e8*/ 	.word	0x00000001


	//----- nvinfo : EIATTR_CRS_STACK_SIZE
	.align		4
.L_445:
        /*00ec*/ 	.byte	0x04, 0x1e
        /*00ee*/ 	.short	(.L_447 - .L_446)
.L_446:
        /*00f0*/ 	.word	0x00000000
.L_447:


//--------------------- .nv.info._ZN2at6native30tinygemm_m16n8k16_chunk_kernelINS0_10ALayout_RMILNS0_14KReductionTypeE0EEENS0_15BLayout_TC_int4ILi2ELi32EEES4_Li8ELi8EEEvPKvS8_S8_Pviiiiii --------------------------
	.section	.nv.info._ZN2at6native30tinygemm_m16n8k16_chunk_kernelINS0_10ALayout_RMILNS0_14KReductionTypeE0EEENS0_15BLayout_TC_int4ILi2ELi32EEES4_Li8ELi8EEEvPKvS8_S8_Pviiiiii,"",@"SHT_CUDA_INFO"
	.sectionflags	@""
	.align	4


	//----- nvinfo : EIATTR_CUDA_API_VERSION
	.align		4
        /*0000*/ 	.byte	0x04, 0x37
        /*0002*/ 	.short	(.L_449 - .L_448)
.L_448:
        /*0004*/ 	.word	0x00000082


	//----- nvinfo : EIATTR_SW2861232_WAR
	.align		4
.L_449:
        /*0008*/ 	.byte	0x01, 0x35
	.zero		2


	//----- nvinfo : EIATTR_PARAM_CBANK
	.align		4
        /*000c*/ 	.byte	0x04, 0x0a
        /*000e*/ 	.short	(.L_451 - .L_450)
	.align		4
.L_450:
        /*0010*/ 	.word	index@(.nv.constant0._ZN2at6native30tinygemm_m16n8k16_chunk_kernelINS0_10ALayout_RMILNS0_14KReductionTypeE0EEENS0_15BLayout_TC_int4ILi2ELi32EEES4_Li8ELi8EEEvPKvS8_S8_Pviiiiii)
        /*0014*/ 	.short	0x0160
        /*0016*/ 	.short	0x0038


	//----- nvinfo : EIATTR_CBANK_PARAM_SIZE
	.align		4
.L_451:
        /*0018*/ 	.byte	0x03, 0x19
        /*001a*/ 	.short	0x0038


	//----- nvinfo : EIATTR_KPARAM_INFO
	.align		4
        /*001c*/ 	.byte	0x04, 0x17
        /*001e*/ 	.short	(.L_453 - .L_452)
.L_452:
        /*0020*/ 	.word	0x00000000
        /*0024*/ 	.short	0x0009
        /*0026*/ 	.short	0x0034
        /*0028*/ 	.byte	0x00, 0xf0, 0x11, 0x00


	//----- nvinfo : EIATTR_KPARAM_INFO
	.align		4
.L_453:
        /*002c*/ 	.byte	0x04, 0x17
        /*002e*/ 	.short	(.L_455 - .L_454)
.L_454:
        /*0030*/ 	.word	0x00000000
        /*0034*/ 	.short	0x0008
        /*0036*/ 	.short	0x0030
        /*0038*/ 	.byte	0x00, 0xf0, 0x11, 0x00


	//----- nvinfo : EIATTR_KPARAM_INFO
	.align		4
.L_455:
        /*003c*/ 	.byte	0x04, 0x17
        /*003e*/ 	.short	(.L_457 - .L_456)
.L_456:
        /*0040*/ 	.word	0x00000000
        /*0044*/ 	.short	0x0007
        /*0046*/ 	.short	0x002c
        /*0048*/ 	.byte	0x00, 0xf0, 0x11, 0x00


	//----- nvinfo : EIATTR_KPARAM_INFO
	.align		4
.L_457:
        /*004c*/ 	.byte	0x04, 0x17
        /*004e*/ 	.short	(.L_459 - .L_458)
.L_458:
        /*0050*/ 	.word	0x00000000
        /*0054*/ 	.short	0x0006
        /*0056*/ 	.short	0x0028
        /*0058*/ 	.byte	0x00, 0xf0, 0x11, 0x00


	//----- nvinfo : EIATTR_KPARAM_INFO
	.align		4
.L_459:
        /*005c*/ 	.byte	0x04, 0x17
        /*005e*/ 	.short	(.L_461 - .L_460)
.L_460:
        /*0060*/ 	.word	0x00000000
        /*0064*/ 	.short	0x0005
        /*0066*/ 	.short	0x0024
        /*0068*/ 	.byte	0x00, 0xf0, 0x11, 0x00


	//----- nvinfo : EIATTR_KPARAM_INFO
	.align		4
.L_461:
        /*006c*/ 	.byte	0x04, 0x17
        /*006e*/ 	.short	(.L_463 - .L_462)
.L_462:
        /*0070*/ 	.word	0x00000000
        /*0074*/ 	.short	0x0004
        /*0076*/ 	.short	0x0020
        /*0078*/ 	.byte	0x00, 0xf0, 0x11, 0x00


	//----- nvinfo : EIATTR_KPARAM_INFO
	.align		4
.L_463:
        /*007c*/ 	.byte	0x04, 0x17
        /*007e*/ 	.short	(.L_465 - .L_464)
.L_464:
        /*0080*/ 	.word	0x00000000
        /*0084*/ 	.short	0x0003
        /*0086*/ 	.short	0x0018
        /*0088*/ 	.byte	0x00, 0xf0, 0x21, 0x00


	//----- nvinfo : EIATTR_KPARAM_INFO
	.align		4
.L_465:
        /*008c*/ 	.byte	0x04, 0x17
        /*008e*/ 	.short	(.L_467 - .L_466)
.L_466:
        /*0090*/ 	.word	0x00000000
        /*0094*/ 	.short	0x0002
        /*0096*/ 	.short	0x0010
        /*0098*/ 	.byte	0x00, 0xf0, 0x21, 0x00


	//----- nvinfo : EIATTR_KPARAM_INFO
	.align		4
.L_467:
        /*009c*/ 	.byte	0x04, 0x17
        /*009e*/ 	.short	(.L_469 - .L_468)
.L_468:
        /*00a0*/ 	.word	0x00000000
        /*00a4*/ 	.short	0x0001
        /*00a6*/ 	.short	0x0008
        /*00a8*/ 	.byte	0x00, 0xf0, 0x21, 0x00


	//----- nvinfo : EIATTR_KPARAM_INFO
	.align		4
.L_469:
        /*00ac*/ 	.byte	0x04, 0x17
        /*00ae*/ 	.short	(.L_471 - .L_470)
.L_470:
        /*00b0*/ 	.word	0x00000000
        /*00b4*/ 	.short	0x0000
        /*00b6*/ 	.short	0x0000
        /*00b8*/ 	.byte	0x00, 0xf0, 0x21, 0x00


	//----- nvinfo : EIATTR_MAXREG_COUNT
	.align		4
.L_471:
        /*00bc*/ 	.byte	0x03, 0x1b
        /*00be*/ 	.short	0x00ff


	//----- nvinfo : EIATTR_NUM_BARRIERS
	.align		4
        /*00c0*/ 	.byte	0x02, 0x4c
        /*00c2*/ 	.byte	0x01
	.zero		1


	//----- nvinfo : EIATTR_MERCURY_ISA_VERSION
	.align		4
        /*00c4*/ 	.byte	0x03, 0x5f
        /*00c6*/ 	.short	0x0000


	//----- nvinfo : EIATTR_EXIT_INSTR_OFFSETS
	.align		4
        /*00c8*/ 	.byte	0x04, 0x1c
        /*00ca*/ 	.short	(.L_473 - .L_472)


	//   ....[0]....
.L_472:
        /*00cc*/ 	.word	0x00001430


	//   ....[1]....
        /*00d0*/ 	.word	0x000017f0


	//   ....[2]....
        /*00d4*/ 	.word	0x00001870


	//----- nvinfo : EIATTR_CTAIDZ_USED
	.align		4
.L_473:
        /*00d8*/ 	.byte	0x01, 0x04
	.zero		2


	//----- nvinfo : EIATTR_MAX_THREADS
	.align		4
        /*00dc*/ 	.byte	0x04, 0x05
        /*00de*/ 	.short	(.L_475 - .L_474)
.L_474:
        /*00e0*/ 	.word	0x00000100
        /*00e4*/ 	.word	0x00000001
        /*00e8*/ 	.word	0x00000001


	//----- nvinfo : EIATTR_CRS_STACK_SIZE
	.align		4
.L_475:
        /*00ec*/ 	.byte	0x04, 0x1e
        /*00ee*/ 	.short	(.L_477 - .L_476)
.L_476:
        /*00f0*/ 	.word	0x00000000
.L_477:


//--------------------- .nv.info._ZN2at6native31matrix_to_m16n8k16_Bint4_layoutILi8EEEvNS_27GenericPackedTensorAccessorIhLm2ENS_17RestrictPtrTraitsEiEENS2_IiLm4ES3_iEE --------------------------
	.section	.nv.info._ZN2at6native31matrix_to_m16n8k16_Bint4_layoutILi8EEEvNS_27GenericPackedTensorAccessorIhLm2ENS_17RestrictPtrTraitsEiEENS2_IiLm4ES3_iEE,"",@"SHT_CUDA_INFO"
	.sectionflags	@""
	.align	4


	//----- nvinfo : EIATTR_CUDA_API_VERSION
	.align		4
        /*0000*/ 	.byte	0x04, 0x37
        /*0002*/ 	.short	(.L_479 - .L_478)
.L_478:
        /*0004*/ 	.word	0x00000082


	//----- nvinfo : EIATTR_SW2861232_WAR
	.align		4
.L_479:
        /*0008*/ 	.byte	0x01, 0x35
	.zero		2


	//----- nvinfo : EIATTR_PARAM_CBANK
	.align		4
        /*000c*/ 	.byte	0x04, 0x0a
        /*000e*/ 	.short	(.L_481 - .L_480)
	.align		4
.L_480:
        /*0010*/ 	.word	index@(.nv.constant0._ZN2at6native31matrix_to_m16n8k16_Bint4_layoutILi8EEEvNS_27GenericPackedTensorAccessorIhLm2ENS_17RestrictPtrTraitsEiEENS2_IiLm4ES3_iEE)
        /*0014*/ 	.short	0x0160
        /*0016*/ 	.short	0x0040


	//----- nvinfo : EIATTR_CBANK_PARAM_SIZE
	.align		4
.L_481:
        /*0018*/ 	.byte	0x03, 0x19
        /*001a*/ 	.short	0x0040


	//----- nvinfo : EIATTR_KPARAM_INFO
	.align		4
        /*001c*/ 	.byte	0x04, 0x17
        /*001e*/ 	.short	(.L_483 - .L_482)
.L_482:
        /*0020*/ 	.word	0x00000000
        /*0024*/ 	.short	0x0001
        /*0026*/ 	.short	0x0018
        /*0028*/ 	.byte	0x00, 0xf0, 0xa1, 0x00


	//----- nvinfo : EIATTR_KPARAM_INFO
	.align		4
.L_483:
        /*002c*/ 	.byte	0x04, 0x17
        /*002e*/ 	.short	(.L_485 - .L_484)
.L_484:
        /*0030*/ 	.word	0x00000000
        /*0034*/ 	.short	0x0000
        /*0036*/ 	.short	0x0000
        /*0038*/ 	.byte	0x00, 0xf0, 0x61, 0x00


	//----- nvinfo : EIATTR_MAXREG_COUNT
	.align		4
.L_485:
        /*003c*/ 	.byte	0x03, 0x1b
        /*003e*/ 	.short	0x00ff


	//----- nvinfo : EIATTR_MERCURY_ISA_VERSION
	.align		4
        /*0040*/ 	.byte	0x03, 0x5f
        /*0042*/ 	.short	0x0000


	//----- nvinfo : EIATTR_EXIT_INSTR_OFFSETS
	.align		4
        /*0044*/ 	.byte	0x04, 0x1c
        /*0046*/ 	.short	(.L_487 - .L_486)


	//   ....[0]....
.L_486:
        /*0048*/ 	.word	0x00000d10
.L_487:


//--------------------- .nv.info._ZN2at6native31matrix_to_m16n8k16_Bint4_layoutILi4EEEvNS_27GenericPackedTensorAccessorIhLm2ENS_17RestrictPtrTraitsEiEENS2_IiLm4ES3_iEE --------------------------
	.section	.nv.info._ZN2at6native31matrix_to_m16n8k16_Bint4_layoutILi4EEEvNS_27GenericPackedTensorAccessorIhLm2ENS_17RestrictPtrTraitsEiEENS2_IiLm4ES3_iEE,"",@"SHT_CUDA_INFO"
	.sectionflags	@""
	.align	4


	//----- nvinfo : EIATTR_CUDA_API_VERSION
	.align		4
        /*0000*/ 	.byte	0x04, 0x37
        /*0002*/ 	.short	(.L_489 - .L_488)
.L_488:
        /*0004*/ 	.word	0x00000082


	//----- nvinfo : EIATTR_SW2861232_WAR
	.align		4
.L_489:
        /*0008*/ 	.byte	0x01, 0x35
	.zero		2


	//----- nvinfo : EIATTR_PARAM_CBANK
	.align		4
        /*000c*/ 	.byte	0x04, 0x0a
        /*000e*/ 	.short	(.L_491 - .L_490)
	.align		4
.L_490:
        /*0010*/ 	.word	index@(.nv.constant0._ZN2at6native31matrix_to_m16n8k16_Bint4_layoutILi4EEEvNS_27GenericPackedTensorAccessorIhLm2ENS_17RestrictPtrTraitsEiEENS2_IiLm4ES3_iEE)
        /*0014*/ 	.short	0x0160
        /*0016*/ 	.short	0x0040


	//----- nvinfo : EIATTR_CBANK_PARAM_SIZE
	.align		4
.L_491:
        /*0018*/ 	.byte	0x03, 0x19
        /*001a*/ 	.short	0x0040


	//----- nvinfo : EIATTR_KPARAM_INFO
	.align		4
        /*001c*/ 	.byte	0x04, 0x17
        /*001e*/ 	.short	(.L_493 - .L_492)
.L_492:
        /*0020*/ 	.word	0x00000000
        /*0024*/ 	.short	0x0001
        /*0026*/ 	.short	0x0018
        /*0028*/ 	.byte	0x00, 0xf0, 0xa1, 0x00


	//----- nvinfo : EIATTR_KPARAM_INFO
	.align		4
.L_493:
        /*002c*/ 	.byte	0x04, 0x17
        /*002e*/ 	.short	(.L_495 - .L_494)
.L_494:
        /*0030*/ 	.word	0x00000000
        /*0034*/ 	.short	0x0000
        /*0036*/ 	.short	0x0000
        /*0038*/ 	.byte	0x00, 0xf0, 0x61, 0x00


	//----- nvinfo : EIATTR_MAXREG_COUNT
	.align		4
.L_495:
        /*003c*/ 	.byte	0x03, 0x1b
        /*003e*/ 	.short	0x00ff


	//----- nvinfo : EIATTR_MERCURY_ISA_VERSION
	.align		4
        /*0040*/ 	.byte	0x03, 0x5f
        /*0042*/ 	.short	0x0000


	//----- nvinfo : EIATTR_EXIT_INSTR_OFFSETS
	.align		4
        /*0044*/ 	.byte	0x04, 0x1c
        /*0046*/ 	.short	(.L_497 - .L_496)


	//   ....[0]....
.L_496:
        /*0048*/ 	.word	0x00000730
.L_497:


//--------------------- .nv.info._ZN2at6native31matrix_to_m16n8k16_Bint4_layoutILi2EEEvNS_27GenericPackedTensorAccessorIhLm2ENS_17RestrictPtrTraitsEiEENS2_IiLm4ES3_iEE --------------------------
	.section	.nv.info._ZN2at6native31matrix_to_m16n8k16_Bint4_layoutILi2EEEvNS_27GenericPackedTensorAccessorIhLm2ENS_17RestrictPtrTraitsEiEENS2_IiLm4ES3_iEE,"",@"SHT_CUDA_INFO"
	.sectionflags	@""
	.align	4


	//----- nvinfo : EIATTR_CUDA_API_VERSION
	.align		4
        /*0000*/ 	.byte	0x04, 0x37
        /*0002*/ 	.short	(.L_499 - .L_498)
.L_498:
        /*0004*/ 	.word	0x00000082


	//----- nvinfo : EIATTR_SW2861232_WAR
	.align		4
.L_499:
        /*0008*/ 	.byte	0x01, 0x35
	.zero		2


	//----- nvinfo : EIATTR_PARAM_CBANK
	.align		4
        /*000c*/ 	.byte	0x04, 0x0a
        /*000e*/ 	.short	(.L_501 - .L_500)
	.align		4
.L_500:
        /*0010*/ 	.word	index@(.nv.constant0._ZN2at6native31matrix_to_m16n8k16_Bint4_layoutILi2EEEvNS_27GenericPackedTensorAccessorIhLm2ENS_17RestrictPtrTraitsEiEENS2_IiLm4ES3_iEE)
        /*0014*/ 	.short	0x0160
        /*0016*/ 	.short	0x0040


	//----- nvinfo : EIATTR_CBANK_PARAM_SIZE
	.align		4
.L_501:
        /*0018*/ 	.byte	0x03, 0x19
        /*001a*/ 	.short	0x0040


	//----- nvinfo : EIATTR_KPARAM_INFO
	.align		4
        /*001c*/ 	.byte	0x04, 0x17
        /*001e*/ 	.short	(.L_503 - .L_502)
.L_502:
        /*0020*/ 	.word	0x00000000
        /*0024*/ 	.short	0x0001
        /*0026*/ 	.short	0x0018
        /*0028*/ 	.byte	0x00, 0xf0, 0xa1, 0x00


	//----- nvinfo : EIATTR_KPARAM_INFO
	.align		4
.L_503:
        /*002c*/ 	.byte	0x04, 0x17
        /*002e*/ 	.short	(.L_505 - .L_504)
.L_504:
        /*0030*/ 	.word	0x00000000
        /*0034*/ 	.short	0x0000
        /*0036*/ 	.short	0x0000
        /*0038*/ 	.byte	0x00, 0xf0, 0x61, 0x00


	//----- nvinfo : EIATTR_MAXREG_COUNT
	.align		4
.L_505:
        /*003c*/ 	.byte	0x03, 0x1b
        /*003e*/ 	.short	0x00ff


	//----- nvinfo : EIATTR_MERCURY_ISA_VERSION
	.align		4
        /*0040*/ 	.byte	0x03, 0x5f
        /*0042*/ 	.short	0x0000


	//----- nvinfo : EIATTR_EXIT_INSTR_OFFSETS
	.align		4
        /*0044*/ 	.byte	0x04, 0x1c
        /*0046*/ 	.short	(.L_507 - .L_506)


	//   ....[0]....
.L_506:
        /*0048*/ 	.word	0x00000430
.L_507:


//--------------------- .nv.callgraph             --------------------------
	.section	.nv.callgraph,"",@"SHT_CUDA_CALLGRAPH"
	.align	4
	.sectionentsize	8
	.align		4
        /*0000*/ 	.word	0x00000000
	.align		4
        /*0004*/ 	.word	0xffffffff
	.align		4
        /*0008*/ 	.word	0x00000000
	.align		4
        /*000c*/ 	.word	0xfffffffe
	.align		4
        /*0010*/ 	.word	0x00000000
	.align		4
        /*0014*/ 	.word	0xfffffffd
	.align		4
        /*0018*/ 	.word	0x00000000
	.align		4
        /*001c*/ 	.word	0xfffffffc


//--------------------- .nv.rel.action            --------------------------
	.section	.nv.rel.action,"",@"SHT_CUDA_RELOCINFO"
	.align	8
	.sectionentsize	8
        /*0000*/ 	.byte	0x73, 0x00, 0x00, 0x00, 0x00, 0x00, 0x00, 0x00, 0x00, 0x00, 0x00, 0x11, 0x25, 0x00, 0x05, 0x36


//--------------------- .nv.constant4             --------------------------
	.section	.nv.constant4,"a",@progbits
	.align	8
	.align		8
.nv.constant4:
        /*0000*/ 	.dword	_ZN39_INTERNAL_8dabe82c_9_int4mm_cu_6587c1614cuda3std3__45__cpo5beginE
	.align		8
        /*0008*/ 	.dword	_ZN39_INTERNAL_8dabe82c_9_int4mm_cu_6587c1614cuda3std3__45__cpo3endE
	.align		8
        /*0010*/ 	.dword	_ZN39_INTERNAL_8dabe82c_9_int4mm_cu_6587c1614cuda3std3__45__cpo6cbeginE
	.align		8
        /*0018*/ 	.dword	_ZN39_INTERNAL_8dabe82c_9_int4mm_cu_6587c1614cuda3std3__45__cpo4cendE
	.align		8
        /*0020*/ 	.dword	_ZN39_INTERNAL_8dabe82c_9_int4mm_cu_6587c1614cuda3std3__45__cpo6rbeginE
	.align		8
        /*0028*/ 	.dword	_ZN39_INTERNAL_8dabe82c_9_int4mm_cu_6587c1614cuda3std3__45__cpo4rendE
	.align		8
        /*0030*/ 	.dword	_ZN39_INTERNAL_8dabe82c_9_int4mm_cu_6587c1614cuda3std3__45__cpo7crbeginE
	.align		8
        /*0038*/ 	.dword	_ZN39_INTERNAL_8dabe82c_9_int4mm_cu_6587c1614cuda3std3__45__cpo5crendE
	.align		8
        /*0040*/ 	.dword	_ZN39_INTERNAL_8dabe82c_9_int4mm_cu_6587c1614cuda3std3__441_GLOBAL__N__8dabe82c_9_int4mm_cu_6587c1616ignoreE
	.align		8
        /*0048*/ 	.dword	_ZN39_INTERNAL_8dabe82c_9_int4mm_cu_6587c1614cuda3std3__419piecewise_constructE
	.align		8
        /*0050*/ 	.dword	_ZN39_INTERNAL_8dabe82c_9_int4mm_cu_6587c1614cuda3std3__48in_placeE
	.align		8
        /*0058*/ 	.dword	_ZN39_INTERNAL_8dabe82c_9_int4mm_cu_6587c1614cuda3std3__420unreachable_sentinelE
	.align		8
        /*0060*/ 	.dword	_ZN39_INTERNAL_8dabe82c_9_int4mm_cu_6587c1614cuda3std6ranges3__45__cpo4swapE
	.align		8
        /*0068*/ 	.dword	_ZN39_INTERNAL_8dabe82c_9_int4mm_cu_6587c1614cuda3std6ranges3__45__cpo9iter_moveE
	.align		8
        /*0070*/ 	.dword	_ZN39_INTERNAL_8dabe82c_9_int4mm_cu_6587c1614cuda3std6ranges3__45__cpo5beginE
	.align		8
        /*0078*/ 	.dword	_ZN39_INTERNAL_8dabe82c_9_int4mm_cu_6587c1614cuda3std6ranges3__45__cpo3endE
	.align		8
        /*0080*/ 	.dword	_ZN39_INTERNAL_8dabe82c_9_int4mm_cu_6587c1614cuda3std6ranges3__45__cpo6cbeginE
	.align		8
        /*0088*/ 	.dword	_ZN39_INTERNAL_8dabe82c_9_int4mm_cu_6587c1614cuda3std6ranges3__45__cpo4cendE
	.align		8
        /*0090*/ 	.dword	_ZN39_INTERNAL_8dabe82c_9_int4mm_cu_6587c1614cuda3std6ranges3__45__cpo7advanceE
	.align		8
        /*0098*/ 	.dword	_ZN39_INTERNAL_8dabe82c_9_int4mm_cu_6587c1614cuda3std6ranges3__45__cpo9iter_swapE
	.align		8
        /*00a0*/ 	.dword	_ZN39_INTERNAL_8dabe82c_9_int4mm_cu_6587c1614cuda3std6ranges3__45__cpo4nextE
	.align		8
        /*00a8*/ 	.dword	_ZN39_INTERNAL_8dabe82c_9_int4mm_cu_6587c1614cuda3std6ranges3__45__cpo4prevE
	.align		8
        /*00b0*/ 	.dword	_ZN39_INTERNAL_8dabe82c_9_int4mm_cu_6587c1614cuda3std6ranges3__45__cpo4dataE
	.align		8
        /*00b8*/ 	.dword	_ZN39_INTERNAL_8dabe82c_9_int4mm_cu_6587c1614cuda3std6ranges3__45__cpo5cdataE
	.align		8
        /*00c0*/ 	.dword	_ZN39_INTERNAL_8dabe82c_9_int4mm_cu_6587c1614cuda3std6ranges3__45__cpo4sizeE
	.align		8
        /*00c8*/ 	.dword	_ZN39_INTERNAL_8dabe82c_9_int4mm_cu_6587c1614cuda3std6ranges3__45__cpo5ssizeE
	.align		8
        /*00d0*/ 	.dword	_ZN39_INTERNAL_8dabe82c_9_int4mm_cu_6587c1614cuda3std6ranges3__45__cpo8distanceE
	.align		8
        /*00d8*/ 	.dword	_ZN39_INTERNAL_8dabe82c_9_int4mm_cu_6587c1616thrust23THRUST_300001_SM_800_NS6system6detail10sequential3seqE


//--------------------- .nv.constant0._ZN2at6native30tinygemm_m16n8k16_chunk_kernelINS0_10ALayout_RMILNS0_14KReductionTypeE0EEENS0_15BLayout_TC_int4ILi8ELi256EEES4_Li8ELi8EEEvPKvS8_S8_Pviiiiii --------------------------
	.section	.nv.constant0._ZN2at6native30tinygemm_m16n8k16_chunk_kernelINS0_10ALayout_RMILNS0_14KReductionTypeE0EEENS0_15BLayout_TC_int4ILi8ELi256EEES4_Li8ELi8EEEvPKvS8_S8_Pviiiiii,"a",@progbits
	.sectionflags	@""
	.align	4
.nv.constant0._ZN2at6native30tinygemm_m16n8k16_chunk_kernelINS0_10ALayout_RMILNS0_14KReductionTypeE0EEENS0_15BLayout_TC_int4ILi8ELi256EEES4_Li8ELi8EEEvPKvS8_S8_Pviiiiii:
	.zero		408


//--------------------- .nv.constant0._ZN2at6native30tinygemm_m16n8k16_chunk_kernelINS0_10ALayout_RMILNS0_14KReductionTypeE0EEENS0_15BLayout_TC_int4ILi4ELi256EEES4_Li8ELi8EEEvPKvS8_S8_Pviiiiii --------------------------
	.section	.nv.constant0._ZN2at6native30tinygemm_m16n8k16_chunk_kernelINS0_10ALayout_RMILNS0_14KReductionTypeE0EEENS0_15BLayout_TC_int4ILi4ELi256EEES4_Li8ELi8EEEvPKvS8_S8_Pviiiiii,"a",@progbits
	.sectionflags	@""
	.align	4
.nv.constant0._ZN2at6native30tinygemm_m16n8k16_chunk_kernelINS0_10ALayout_RMILNS0_14KReductionTypeE0EEENS0_15BLayout_TC_int4ILi4ELi256EEES4_Li8ELi8EEEvPKvS8_S8_Pviiiiii:
	.zero		408


//--------------------- .nv.constant0._ZN2at6native30tinygemm_m16n8k16_chunk_kernelINS0_10ALayout_RMILNS0_14KReductionTypeE0EEENS0_15BLayout_TC_int4ILi2ELi256EEES4_Li8ELi8EEEvPKvS8_S8_Pviiiiii --------------------------
	.section	.nv.constant0._ZN2at6native30tinygemm_m16n8k16_chunk_kernelINS0_10ALayout_RMILNS0_14KReductionTypeE0EEENS0_15BLayout_TC_int4ILi2ELi256EEES4_Li8ELi8EEEvPKvS8_S8_Pviiiiii,"a",@progbits
	.sectionflags	@""
	.align	4
.nv.constant0._ZN2at6native30tinygemm_m16n8k16_chunk_kernelINS0_10ALayout_RMILNS0_14KReductionTypeE0EEENS0_15BLayout_TC_int4ILi2ELi256EEES4_Li8ELi8EEEvPKvS8_S8_Pviiiiii:
	.zero		408


//--------------------- .nv.constant0._ZN2at6native30tinygemm_m16n8k16_chunk_kernelINS0_10ALayout_RMILNS0_14KReductionTypeE0EEENS0_15BLayout_TC_int4ILi8ELi128EEES4_Li8ELi8EEEvPKvS8_S8_Pviiiiii --------------------------
	.section	.nv.constant0._ZN2at6native30tinygemm_m16n8k16_chunk_kernelINS0_10ALayout_RMILNS0_14KReductionTypeE0EEENS0_15BLayout_TC_int4ILi8ELi128EEES4_Li8ELi8EEEvPKvS8_S8_Pviiiiii,"a",@progbits
	.sectionflags	@""
	.align	4
.nv.constant0._ZN2at6native30tinygemm_m16n8k16_chunk_kernelINS0_10ALayout_RMILNS0_14KReductionTypeE0EEENS0_15BLayout_TC_int4ILi8ELi128EEES4_Li8ELi8EEEvPKvS8_S8_Pviiiiii:
	.zero		408


//--------------------- .nv.constant0._ZN2at6native30tinygemm_m16n8k16_chunk_kernelINS0_10ALayout_RMILNS0_14KReductionTypeE0EEENS0_15BLayout_TC_int4ILi4ELi128EEES4_Li8ELi8EEEvPKvS8_S8_Pviiiiii --------------------------
	.section	.nv.constant0._ZN2at6native30tinygemm_m16n8k16_chunk_kernelINS0_10ALayout_RMILNS0_14KReductionTypeE0EEENS0_15BLayout_TC_int4ILi4ELi128EEES4_Li8ELi8EEEvPKvS8_S8_Pviiiiii,"a",@progbits
	.sectionflags	@""
	.align	4
.nv.constant0._ZN2at6native30tinygemm_m16n8k16_chunk_kernelINS0_10ALayout_RMILNS0_14KReductionTypeE0EEENS0_15BLayout_TC_int4ILi4ELi128EEES4_Li8ELi8EEEvPKvS8_S8_Pviiiiii:
	.zero		408


//--------------------- .nv.constant0._ZN2at6native30tinygemm_m16n8k16_chunk_kernelINS0_10ALayout_RMILNS0_14KReductionTypeE0EEENS0_15BLayout_TC_int4ILi2ELi128EEES4_Li8ELi8EEEvPKvS8_S8_Pviiiiii --------------------------
	.section	.nv.constant0._ZN2at6native30tinygemm_m16n8k16_chunk_kernelINS0_10ALayout_RMILNS0_14KReductionTypeE0EEENS0_15BLayout_TC_int4ILi2ELi128EEES4_Li8ELi8EEEvPKvS8_S8_Pviiiiii,"a",@progbits
	.sectionflags	@""
	.align	4
.nv.constant0._ZN2at6native30tinygemm_m16n8k16_chunk_kernelINS0_10ALayout_RMILNS0_14KReductionTypeE0EEENS0_15BLayout_TC_int4ILi2ELi128EEES4_Li8ELi8EEEvPKvS8_S8_Pviiiiii:
	.zero		408


//--------------------- .nv.constant0._ZN2at6native30tinygemm_m16n8k16_chunk_kernelINS0_10ALayout_RMILNS0_14KReductionTypeE0EEENS0_15BLayout_TC_int4ILi8ELi64EEES4_Li8ELi8EEEvPKvS8_S8_Pviiiiii --------------------------
	.section	.nv.constant0._ZN2at6native30tinygemm_m16n8k16_chunk_kernelINS0_10ALayout_RMILNS0_14KReductionTypeE0EEENS0_15BLayout_TC_int4ILi8ELi64EEES4_Li8ELi8EEEvPKvS8_S8_Pviiiiii,"a",@progbits
	.sectionflags	@""
	.align	4
.nv.constant0._ZN2at6native30tinygemm_m16n8k16_chunk_kernelINS0_10ALayout_RMILNS0_14KReductionTypeE0EEENS0_15BLayout_TC_int4ILi8ELi64EEES4_Li8ELi8EEEvPKvS8_S8_Pviiiiii:
	.zero		408


//--------------------- .nv.constant0._ZN2at6native30tinygemm_m16n8k16_chunk_kernelINS0_10ALayout_RMILNS0_14KReductionTypeE0EEENS0_15BLayout_TC_int4ILi4ELi64EEES4_Li8ELi8EEEvPKvS8_S8_Pviiiiii --------------------------
	.section	.nv.constant0._ZN2at6native30tinygemm_m16n8k16_chunk_kernelINS0_10ALayout_RMILNS0_14KReductionTypeE0EEENS0_15BLayout_TC_int4ILi4ELi64EEES4_Li8ELi8EEEvPKvS8_S8_Pviiiiii,"a",@progbits
	.sectionflags	@""
	.align	4
.nv.constant0._ZN2at6native30tinygemm_m16n8k16_chunk_kernelINS0_10ALayout_RMILNS0_14KReductionTypeE0EEENS0_15BLayout_TC_int4ILi4ELi64EEES4_Li8ELi8EEEvPKvS8_S8_Pviiiiii:
	.zero		408


//--------------------- .nv.constant0._ZN2at6native30tinygemm_m16n8k16_chunk_kernelINS0_10ALayout_RMILNS0_14KReductionTypeE0EEENS0_15BLayout_TC_int4ILi2ELi64EEES4_Li8ELi8EEEvPKvS8_S8_Pviiiiii --------------------------
	.section	.nv.constant0._ZN2at6native30tinygemm_m16n8k16_chunk_kernelINS0_10ALayout_RMILNS0_14KReductionTypeE0EEENS0_15BLayout_TC_int4ILi2ELi64EEES4_Li8ELi8EEEvPKvS8_S8_Pviiiiii,"a",@progbits
	.sectionflags	@""
	.align	4
.nv.constant0._ZN2at6native30tinygemm_m16n8k16_chunk_kernelINS0_10ALayout_RMILNS0_14KReductionTypeE0EEENS0_15BLayout_TC_int4ILi2ELi64EEES4_Li8ELi8EEEvPKvS8_S8_Pviiiiii:
	.zero		408


//--------------------- .nv.constant0._ZN2at6native30tinygemm_m16n8k16_chunk_kernelINS0_10ALayout_RMILNS0_14KReductionTypeE0EEENS0_15BLayout_TC_int4ILi8ELi32EEES4_Li8ELi8EEEvPKvS8_S8_Pviiiiii --------------------------
	.section	.nv.constant0._ZN2at6native30tinygemm_m16n8k16_chunk_kernelINS0_10ALayout_RMILNS0_14KReductionTypeE0EEENS0_15BLayout_TC_int4ILi8ELi32EEES4_Li8ELi8EEEvPKvS8_S8_Pviiiiii,"a",@progbits
	.sectionflags	@""
	.align	4
.nv.constant0._ZN2at6native30tinygemm_m16n8k16_chunk_kernelINS0_10ALayout_RMILNS0_14KReductionTypeE0EEENS0_15BLayout_TC_int4ILi8ELi32EEES4_Li8ELi8EEEvPKvS8_S8_Pviiiiii:
	.zero		408


//--------------------- .nv.constant0._ZN2at6native30tinygemm_m16n8k16_chunk_kernelINS0_10ALayout_RMILNS0_14KReductionTypeE0EEENS0_15BLayout_TC_int4ILi4ELi32EEES4_Li8ELi8EEEvPKvS8_S8_Pviiiiii --------------------------
	.section	.nv.constant0._ZN2at6native30tinygemm_m16n8k16_chunk_kernelINS0_10ALayout_RMILNS0_14KReductionTypeE0EEENS0_15BLayout_TC_int4ILi4ELi32EEES4_Li8ELi8EEEvPKvS8_S8_Pviiiiii,"a",@progbits
	.sectionflags	@""
	.align	4
.nv.constant0._ZN2at6native30tinygemm_m16n8k16_chunk_kernelINS0_10ALayout_RMILNS0_14KReductionTypeE0EEENS0_15BLayout_TC_int4ILi4ELi32EEES4_Li8ELi8EEEvPKvS8_S8_Pviiiiii:
	.zero		408


//--------------------- .nv.constant0._ZN2at6native30tinygemm_m16n8k16_chunk_kernelINS0_10ALayout_RMILNS0_14KReductionTypeE0EEENS0_15BLayout_TC_int4ILi2ELi32EEES4_Li8ELi8EEEvPKvS8_S8_Pviiiiii --------------------------
	.section	.nv.constant0._ZN2at6native30tinygemm_m16n8k16_chunk_kernelINS0_10ALayout_RMILNS0_14KReductionTypeE0EEENS0_15BLayout_TC_int4ILi2ELi32EEES4_Li8ELi8EEEvPKvS8_S8_Pviiiiii,"a",@progbits
	.sectionflags	@""
	.align	4
.nv.constant0._ZN2at6native30tinygemm_m16n8k16_chunk_kernelINS0_10ALayout_RMILNS0_14KReductionTypeE0EEENS0_15BLayout_TC_int4ILi2ELi32EEES4_Li8ELi8EEEvPKvS8_S8_Pviiiiii:
	.zero		408


//--------------------- .nv.constant0._ZN2at6native31matrix_to_m16n8k16_Bint4_layoutILi8EEEvNS_27GenericPackedTensorAccessorIhLm2ENS_17RestrictPtrTraitsEiEENS2_IiLm4ES3_iEE --------------------------
	.section	.nv.constant0._ZN2at6native31matrix_to_m16n8k16_Bint4_layoutILi8EEEvNS_27GenericPackedTensorAccessorIhLm2ENS_17RestrictPtrTraitsEiEENS2_IiLm4ES3_iEE,"a",@progbits
	.sectionflags	@""
	.align	4
.nv.constant0._ZN2at6native31matrix_to_m16n8k16_Bint4_layoutILi8EEEvNS_27GenericPackedTensorAccessorIhLm2ENS_17RestrictPtrTraitsEiEENS2_IiLm4ES3_iEE:
	.zero		416


//--------------------- .nv.constant0._ZN2at6native31matrix_to_m16n8k16_Bint4_layoutILi4EEEvNS_27GenericPackedTensorAccessorIhLm2ENS_17RestrictPtrTraitsEiEENS2_IiLm4ES3_iEE --------------------------
	.section	.nv.constant0._ZN2at6native31matrix_to_m16n8k16_Bint4_layoutILi4EEEvNS_27GenericPackedTensorAccessorIhLm2ENS_17RestrictPtrTraitsEiEENS2_IiLm4ES3_iEE,"a",@progbits
	.sectionflags	@""
	.align	4
.nv.constant0._ZN2at6native31matrix_to_m16n8k16_Bint4_layoutILi4EEEvNS_27GenericPackedTensorAccessorIhLm2ENS_17RestrictPtrTraitsEiEENS2_IiLm4ES3_iEE:
	.zero		416


//--------------------- .nv.constant0._ZN2at6native31matrix_to_m16n8k16_Bint4_layoutILi2EEEvNS_27GenericPackedTensorAccessorIhLm2ENS_17RestrictPtrTraitsEiEENS2_IiLm4ES3_iEE --------------------------
	.section	.nv.constant0._ZN2at6native31matrix_to_m16n8k16_Bint4_layoutILi2EEEvNS_27GenericPackedTensorAccessorIhLm2ENS_17RestrictPtrTraitsEiEENS2_IiLm4ES3_iEE,"a",@progbits
	.sectionflags	@""
	.align	4
.nv.constant0._ZN2at6native31matrix_to_m16n8k16_Bint4_layoutILi2EEEvNS_27GenericPackedTensorAccessorIhLm2ENS_17RestrictPtrTraitsEiEENS2_IiLm4ES3_iEE:
	.zero		416


//--------------------- .text._ZN2at6native30tinygemm_m16n8k16_chunk_kernelINS0_10ALayout_RMILNS0_14KReductionTypeE0EEENS0_15BLayout_TC_int4ILi8ELi256EEES4_Li8ELi8EEEvPKvS8_S8_Pviiiiii --------------------------
	.section	.text._ZN2at6native30tinygemm_m16n8k16_chunk_kernelINS0_10ALayout_RMILNS0_14KReductionTypeE0EEENS0_15BLayout_TC_int4ILi8ELi256EEES4_Li8ELi8EEEvPKvS8_S8_Pviiiiii,"ax",@progbits
	.sectioninfo	@"SHI_REGISTERS=61"
	.align	128
        .global         _ZN2at6native30tinygemm_m16n8k16_chunk_kernelINS0_10ALayout_RMILNS0_14KReductionTypeE0EEENS0_15BLayout_TC_int4ILi8ELi256EEES4_Li8ELi8EEEvPKvS8_S8_Pviiiiii
        .type           _ZN2at6native30tinygemm_m16n8k16_chunk_kernelINS0_10ALayout_RMILNS0_14KReductionTypeE0EEENS0_15BLayout_TC_int4ILi8ELi256EEES4_Li8ELi8EEEvPKvS8_S8_Pviiiiii,@function
        .size           _ZN2at6native30tinygemm_m16n8k16_chunk_kernelINS0_10ALayout_RMILNS0_14KReductionTypeE0EEENS0_15BLayout_TC_int4ILi8ELi256EEES4_Li8ELi8EEEvPKvS8_S8_Pviiiiii,(.L_x_51 - _ZN2at6native30tinygemm_m16n8k16_chunk_kernelINS0_10ALayout_RMILNS0_14KReductionTypeE0EEENS0_15BLayout_TC_int4ILi8ELi256EEES4_Li8ELi8EEEvPKvS8_S8_Pviiiiii)
        .other          _ZN2at6native30tinygemm_m16n8k16_chunk_kernelINS0_10ALayout_RMILNS0_14KReductionTypeE0EEENS0_15BLayout_TC_int4ILi8ELi256EEES4_Li8ELi8EEEvPKvS8_S8_Pviiiiii,@"STO_CUDA_ENTRY STV_DEFAULT"
_ZN2at6native30tinygemm_m16n8k16_chunk_kernelINS0_10ALayout_RMILNS0_14KReductionTypeE0EEENS0_15BLayout_TC_int4ILi8ELi256EEES4_Li8ELi8EEEvPKvS8_S8_Pviiiiii:
.text._ZN2at6native30tinygemm_m16n8k16_chunk_kernelINS0_10ALayout_RMILNS0_14KReductionTypeE0EEENS0_15BLayout_TC_int4ILi8ELi256EEES4_Li8ELi8EEEvPKvS8_S8_Pviiiiii:
[----:B------:R-:W-:Y:S02]  /*0000*/  IMAD.MOV.U32 R1, RZ, RZ, c[0x0][0x28] ;  /* 0x00000a00ff017624 */ /* 0x000fe400078e00ff */
[----:B------:R-:W0:Y:S01]  /*0010*/  S2R R4, SR_CTAID.X ;  /* 0x0000000000047919 */ /* 0x000e220000002500 */
[----:B------:R-:W-:Y:S01]  /*0020*/  ULDC UR5, c[0x0][0x194] ;  /* 0x0000650000057ab9 */ /* 0x000fe20000000800 */
[----:B------:R-:W-:Y:S01]  /*0030*/  CS2R R16, SRZ ;  /* 0x0000000000107805 */ /* 0x000fe2000001ff00 */
[----:B------:R-:W-:Y:S01]  /*0040*/  USHF.R.S32.HI UR4, URZ, 0x1f, UR5 ;  /* 0x0000001f3f047899 */ /* 0x000fe20008011405 */
[----:B------:R-:W0:Y:S01]  /*0050*/  S2R R9, SR_TID.Y ;  /* 0x0000000000097919 */ /* 0x000e220000002200 */
[----:B------:R-:W-:Y:S01]  /*0060*/  ULDC.64 UR8, c[0x0][0x118] ;  /* 0x0000460000087ab9 */ /* 0x000fe20000000a00 */
[----:B------:R-:W-:Y:S01]  /*0070*/  CS2R R18, SRZ ;  /* 0x0000000000127805 */ /* 0x000fe2000001ff00 */
[----:B------:R-:W-:Y:S01]  /*0080*/  ULEA.HI UR4, UR4, UR5, URZ, 0x3 ;  /* 0x0000000504047291 */ /* 0x000fe2000f8f183f */
[----:B------:R-:W1:Y:S03]  /*0090*/  S2R R2, SR_CTAID.Y ;  /* 0x0000000000027919 */ /* 0x000e660000002600 */
[----:B------:R-:W-:Y:S01]  /*00a0*/  ULOP3.LUT UR7, UR4, 0xfffffff8, URZ, 0xc0, !UPT ;  /* 0xfffffff804077892 */ /* 0x000fe2000f8ec03f */
[----:B0-----:R-:W-:-:S05]  /*00b0*/  IMAD R0, R4, 0x8, R9 ;  /* 0x0000000804007824 */ /* 0x001fca00078e0209 */
[----:B------:R-:W-:Y:S02]  /*00c0*/  SHF.L.U32 R49, R0, 0x3, RZ ;  /* 0x0000000300317819 */ /* 0x000fe400000006ff */
[----:B------:R-:W0:Y:S02]  /*00d0*/  S2R R0, SR_TID.X ;  /* 0x0000000000007919 */ /* 0x000e240000002100 */
[----:B------:R-:W-:-:S13]  /*00e0*/  ISETP.GE.AND P0, PT, R49, UR7, PT ;  /* 0x0000000731007c0c */ /* 0x000fda000bf06270 */
[----:B------:R-:W-:Y:S05]  /*00f0*/  @P0 BRA `(.L_x_0) ;  /* 0x00000c9000000947 */ /* 0x000fea0003800000 */
[----:B-1----:R-:W1:Y:S01]  /*0100*/  S2R R6, SR_CTAID.Z ;  /* 0x0000000000067919 */ /* 0x002e620000002700 */
[----:B0-----:R-:W-:Y:S01]  /*0110*/  SHF.R.S32.HI R3, RZ, 0x1f, R0 ;  /* 0x0000001fff037819 */ /* 0x001fe20000011400 */
[----:B------:R-:W-:Y:S01]  /*0120*/  USHF.R.S32.HI UR5, URZ, 0x3, UR4 ;  /* 0x000000033f057899 */ /* 0x000fe20008011404 */
[----:B------:R-:W-:Y:S01]  /*0130*/  CS2R R18, SRZ ;  /* 0x0000000000127805 */ /* 0x000fe2000001ff00 */
[----:B------:R-:W-:Y:S01]  /*0140*/  CS2R R16, SRZ ;  /* 0x0000000000107805 */ /* 0x000fe2000001ff00 */
[----:B------:R-:W-:-:S04]  /*0150*/  LEA.HI R3, R3, R0, RZ, 0x2 ;  /* 0x0000000003037211 */ /* 0x000fc800078f10ff */
[----:B------:R-:W-:Y:S02]  /*0160*/  LOP3.LUT R5, R3, 0x7ffffffc, RZ, 0xc0, !PT ;  /* 0x7ffffffc03057812 */ /* 0x000fe400078ec0ff */
[----:B------:R-:W-:-:S03]  /*0170*/  SHF.R.S32.HI R7, RZ, 0x2, R3 ;  /* 0x00000002ff077819 */ /* 0x000fc60000011403 */
[----:B------:R-:W-:-:S04]  /*0180*/  IMAD.IADD R5, R0, 0x1, -R5 ;  /* 0x0000000100057824 */ /* 0x000fc800078e0a05 */
[----:B------:R-:W-:-:S05]  /*0190*/  IMAD R4, R4, 0x200, R5 ;  /* 0x0000020004047824 */ /* 0x000fca00078e0205 */
[----:B------:R-:W-:Y:S01]  /*01a0*/  LEA R3, R9, R4, 0x6 ;  /* 0x0000000409037211 */ /* 0x000fe200078e30ff */
[----:B------:R-:W-:Y:S02]  /*01b0*/  IMAD.MOV.U32 R4, RZ, RZ, c[0x0][0x188] ;  /* 0x00006200ff047624 */ /* 0x000fe400078e00ff */
[----:B-1----:R-:W-:Y:S02]  /*01c0*/  IMAD R5, R6, 0x10, R7 ;  /* 0x0000001006057824 */ /* 0x002fe400078e0207 */
[----:B------:R-:W-:Y:S01]  /*01d0*/  IMAD.SHL.U32 R3, R3, 0x2, RZ ;  /* 0x0000000203037824 */ /* 0x000fe200078e00ff */
[----:B------:R-:W-:Y:S01]  /*01e0*/  SHF.L.U32 R6, R4, 0x3, RZ ;  /* 0x0000000304067819 */ /* 0x000fe200000006ff */
[C---:B------:R-:W-:Y:S01]  /*01f0*/  IMAD R48, R5.reuse, c[0x0][0x188], RZ ;  /* 0x0000620005307a24 */ /* 0x040fe200078e02ff */
[C---:B------:R-:W-:Y:S01]  /*0200*/  ISETP.GE.AND P0, PT, R5.reuse, c[0x0][0x180], PT ;  /* 0x0000600005007a0c */ /* 0x040fe20003f06270 */
[----:B------:R-:W-:Y:S01]  /*0210*/  IMAD R4, R2, UR5, RZ ;  /* 0x0000000502047c24 */ /* 0x000fe2000f8e02ff */
[----:B------:R-:W-:-:S02]  /*0220*/  IADD3 R5, R5, 0x8, RZ ;  /* 0x0000000805057810 */ /* 0x000fc40007ffe0ff */
.L_x_1:
[----:B------:R-:W-:Y:S02]  /*0230*/  SHF.R.S32.HI R8, RZ, 0x1f, R49 ;  /* 0x0000001fff087819 */ /* 0x000fe40000011431 */
[----:B------:R-:W-:-:S02]  /*0240*/  MOV R12, 0x4 ;  /* 0x00000004000c7802 */ /* 0x000fc40000000f00 */
[CC--:B------:R-:W-:Y:S02]  /*0250*/  LEA.HI R9, R8.reuse, R49.reuse, RZ, 0x3 ;  /* 0x0000003108097211 */ /* 0x0c0fe400078f18ff */
[----:B------:R-:W-:Y:S02]  /*0260*/  LEA.HI R8, R8, R49, RZ, 0x4 ;  /* 0x0000003108087211 */ /* 0x000fe400078f20ff */
[----:B------:R-:W-:Y:S02]  /*0270*/  LEA.HI R9, R9, R4, RZ, 0x1d ;  /* 0x0000000409097211 */ /* 0x000fe400078fe8ff */
[----:B------:R-:W-:Y:S02]  /*0280*/  SHF.R.S32.HI R11, RZ, 0x4, R8 ;  /* 0x00000004ff0b7819 */ /* 0x000fe40000011408 */
[----:B------:R-:W-:Y:S01]  /*0290*/  IADD3 R15, P1, R48, R3, RZ ;  /* 0x00000003300f7210 */ /* 0x000fe20007f3e0ff */
[----:B------:R-:W-:Y:S01]  /*02a0*/  IMAD R9, R9, 0x20, R0 ;  /* 0x0000002009097824 */ /* 0x000fe200078e0200 */
[----:B------:R-:W-:Y:S01]  /*02b0*/  MOV R53, 0x2 ;  /* 0x0000000200357802 */ /* 0x000fe20000000f00 */
[----:B------:R-:W-:Y:S01]  /*02c0*/  IMAD R8, R11, c[0x0][0x190], R2 ;  /* 0x000064000b087a24 */ /* 0x000fe200078e0202 */
[----:B------:R-:W-:Y:S01]  /*02d0*/  SHF.R.S32.HI R11, RZ, 0x1f, R3 ;  /* 0x0000001fff0b7819 */ /* 0x000fe20000011403 */
[----:B------:R-:W-:-:S02]  /*02e0*/  IMAD.SHL.U32 R9, R9, 0x4, RZ ;  /* 0x0000000409097824 */ /* 0x000fc400078e00ff */
[----:B------:R-:W-:Y:S01]  /*02f0*/  IMAD R10, R8, 0x8, R7 ;  /* 0x00000008080a7824 */ /* 0x000fe200078e0207 */
[----:B------:R-:W-:Y:S01]  /*0300*/  LEA.HI.X.SX32 R14, R48, R11, 0x1, P1 ;  /* 0x0000000b300e7211 */ /* 0x000fe200008f0eff */
[----:B------:R-:W-:Y:S01]  /*0310*/  IMAD.WIDE R8, R9, R12, c[0x0][0x168] ;  /* 0x00005a0009087625 */ /* 0x000fe200078e020c */
[----:B------:R-:W-:-:S03]  /*0320*/  IADD3 R12, P1, R6, R15, RZ ;  /* 0x0000000f060c7210 */ /* 0x000fc60007f3e0ff */
[----:B------:R-:W-:Y:S02]  /*0330*/  IMAD.SHL.U32 R52, R10, 0x2, RZ ;  /* 0x000000020a347824 */ /* 0x000fe400078e00ff */
[----:B------:R-:W2:Y:S01]  /*0340*/  LDG.E.128.CONSTANT R8, [R8.64] ;  /* 0x0000000808087981 */ /* 0x000ea2000c1e9d00 */
[----:B------:R-:W-:Y:S01]  /*0350*/  LEA.HI.X.SX32 R13, R6, R14, 0x1, P1 ;  /* 0x0000000e060d7211 */ /* 0x000fe200008f0eff */
[----:B------:R-:W-:Y:S01]  /*0360*/  IMAD.WIDE R52, R52, R53, c[0x0][0x170] ;  /* 0x00005c0034347625 */ /* 0x000fe200078e0235 */
[----:B------:R-:W-:Y:S02]  /*0370*/  ISETP.GE.AND P1, PT, R5, c[0x0][0x180], PT ;  /* 0x0000600005007a0c */ /* 0x000fe40003f26270 */
[C---:B------:R-:W-:Y:S02]  /*0380*/  LEA R54, P2, R15.reuse, c[0x0][0x160], 0x1 ;  /* 0x000058000f367a11 */ /* 0x040fe400078408ff */
[----:B------:R-:W-:Y:S01]  /*0390*/  LEA R50, P3, R12, c[0x0][0x160], 0x1 ;  /* 0x000058000c327a11 */ /* 0x000fe200078608ff */
[----:B------:R0:W3:Y:S01]  /*03a0*/  LDG.E.CONSTANT R52, [R52.64] ;  /* 0x0000000834347981 */ /* 0x0000e2000c1e9900 */
[----:B------:R-:W-:-:S02]  /*03b0*/  LEA.HI.X R55, R15, c[0x0][0x164], R14, 0x1, P2 ;  /* 0x000059000f377a11 */ /* 0x000fc400010f0c0e */
[----:B------:R-:W-:Y:S01]  /*03c0*/  LEA.HI.X R51, R12, c[0x0][0x164], R13, 0x1, P3 ;  /* 0x000059000c337a11 */ /* 0x000fe200018f0c0d */
[----:B------:R-:W-:Y:S01]  /*03d0*/  CS2R R14, SRZ ;  /* 0x00000000000e7805 */ /* 0x000fe2000001ff00 */
[----:B------:R-:W-:-:S05]  /*03e0*/  CS2R R12, SRZ ;  /* 0x00000000000c7805 */ /* 0x000fca000001ff00 */
[----:B------:R1:W4:Y:S04]  /*03f0*/  @!P0 LDG.E.CONSTANT R14, [R54.64+0x10] ;  /* 0x00001008360e8981 */ /* 0x000328000c1e9900 */
[----:B------:R1:W4:Y:S04]  /*0400*/  @!P0 LDG.E.CONSTANT R12, [R54.64] ;  /* 0x00000008360c8981 */ /* 0x000328000c1e9900 */
[----:B------:R5:W4:Y:S04]  /*0410*/  @!P1 LDG.E.CONSTANT R13, [R50.64] ;  /* 0x00000008320d9981 */ /* 0x000b28000c1e9900 */
[----:B------:R5:W4:Y:S01]  /*0420*/  @!P1 LDG.E.CONSTANT R15, [R50.64+0x10] ;  /* 0x00001008320f9981 */ /* 0x000b22000c1e9900 */
[----:B------:R-:W-:Y:S01]  /*0430*/  CS2R R24, SRZ ;  /* 0x0000000000187805 */ /* 0x000fe2000001ff00 */
[----:B------:R-:W-:-:S05]  /*0440*/  CS2R R26, SRZ ;  /* 0x00000000001a7805 */ /* 0x000fca000001ff00 */
[----:B------:R1:W4:Y:S04]  /*0450*/  @!P0 LDG.E.CONSTANT R24, [R54.64+0x20] ;  /* 0x0000200836188981 */ /* 0x000328000c1e9900 */
[----:B------:R1:W4:Y:S04]  /*0460*/  @!P0 LDG.E.CONSTANT R26, [R54.64+0x30] ;  /* 0x00003008361a8981 */ /* 0x000328000c1e9900 */
[----:B------:R5:W4:Y:S04]  /*0470*/  @!P1 LDG.E.CONSTANT R25, [R50.64+0x20] ;  /* 0x0000200832199981 */ /* 0x000b28000c1e9900 */
[----:B------:R5:W4:Y:S01]  /*0480*/  @!P1 LDG.E.CONSTANT R27, [R50.64+0x30] ;  /* 0x00003008321b9981 */ /* 0x000b22000c1e9900 */
[----:B------:R-:W-:Y:S01]  /*0490*/  CS2R R44, SRZ ;  /* 0x00000000002c7805 */ /* 0x000fe2000001ff00 */
[----:B------:R-:W-:Y:S01]  /*04a0*/  CS2R R46, SRZ ;  /* 0x00000000002e7805 */ /* 0x000fe2000001ff00 */
[----:B------:R-:W-:Y:S01]  /*04b0*/  CS2R R40, SRZ ;  /* 0x0000000000287805 */ /* 0x000fe2000001ff00 */
[----:B------:R-:W-:-:S03]  /*04c0*/  CS2R R42, SRZ ;  /* 0x00000000002a7805 */ /* 0x000fc6000001ff00 */
[----:B------:R1:W4:Y:S04]  /*04d0*/  @!P0 LDG.E.CONSTANT R44, [R54.64+0x40] ;  /* 0x00004008362c8981 */ /* 0x000328000c1e9900 */
[----:B------:R1:W4:Y:S04]  /*04e0*/  @!P0 LDG.E.CONSTANT R46, [R54.64+0x50] ;  /* 0x00005008362e8981 */ /* 0x000328000c1e9900 */
[----:B------:R5:W4:Y:S04]  /*04f0*/  @!P1 LDG.E.CONSTANT R45, [R50.64+0x40] ;  /* 0x00004008322d9981 */ /* 0x000b28000c1e9900 */
[----:B------:R5:W4:Y:S04]  /*0500*/  @!P1 LDG.E.CONSTANT R47, [R50.64+0x50] ;  /* 0x00005008322f9981 */ /* 0x000b28000c1e9900 */
[----:B------:R1:W4:Y:S04]  /*0510*/  @!P0 LDG.E.CONSTANT R40, [R54.64+0x60] ;  /* 0x0000600836288981 */ /* 0x000328000c1e9900 */
[----:B------:R1:W4:Y:S04]  /*0520*/  @!P0 LDG.E.CONSTANT R42, [R54.64+0x70] ;  /* 0x00007008362a8981 */ /* 0x000328000c1e9900 */
[----:B------:R5:W4:Y:S04]  /*0530*/  @!P1 LDG.E.CONSTANT R41, [R50.64+0x60] ;  /* 0x0000600832299981 */ /* 0x000b28000c1e9900 */
        /* <DEDUP_REMOVED lines=10> */
[----:B------:R-:W-:Y:S01]  /*05e0*/  CS2R R34, SRZ ;  /* 0x0000000000227805 */ /* 0x000fe2000001ff00 */
[----:B------:R-:W-:-:S02]  /*05f0*/  CS2R R28, SRZ ;  /* 0x00000000001c7805 */ /* 0x000fc4000001ff00 */
[----:B------:R1:W4:Y:S01]  /*0600*/  @!P0 LDG.E.CONSTANT R20, [R54.64+0xa0] ;  /* 0x0000a00836148981 */ /* 0x000322000c1e9900 */
        /* <DEDUP_REMOVED lines=12> */
[----:B------:R-:W-:Y:S01]  /*06d0*/  IMAD.MOV.U32 R56, RZ, RZ, 0x3f80 ;  /* 0x00003f80ff387424 */ /* 0x000fe200078e00ff */
[----:B0-----:R-:W-:-:S04]  /*06e0*/  MOV R53, 0x43004300 ;  /* 0x4300430000357802 */ /* 0x001fc80000000f00 */
[----:B-1----:R-:W-:Y:S01]  /*06f0*/  PRMT R55, R56, 0x7610, R55 ;  /* 0x0000761038377816 */ /* 0x002fe20000000037 */
[----:B------:R-:W-:Y:S01]  /*0700*/  WARPSYNC 0xffffffff ;  /* 0xffffffff00007948 */ /* 0x000fe20003800000 */
[----:B------:R-:W-:-:S04]  /*0710*/  IADD3 R49, R49, 0x40, RZ ;  /* 0x0000004031317810 */ /* 0x000fc80007ffe0ff */
[----:B------:R-:W-:Y:S02]  /*0720*/  ISETP.GE.AND P1, PT, R49, UR7, PT ;  /* 0x0000000731007c0c */ /* 0x000fe4000bf26270 */
[----:B------:R-:W-:Y:S02]  /*0730*/  IADD3 R3, R3, 0x400, RZ ;  /* 0x0000040003037810 */ /* 0x000fe40007ffe0ff */
[----:B--2---:R-:W-:Y:S02]  /*0740*/  SHF.R.U32.HI R58, RZ, 0x4, R8 ;  /* 0x00000004ff3a7819 */ /* 0x004fe40000011608 */
[--C-:B------:R-:W-:Y:S02]  /*0750*/  LOP3.LUT R56, R8, 0xf000f, R53.reuse, 0xea, !PT ;  /* 0x000f000f08387812 */ /* 0x100fe400078eea35 */
[----:B------:R-:W-:-:S03]  /*0760*/  LOP3.LUT R58, R58, 0xf000f, R53, 0xea, !PT ;  /* 0x000f000f3a3a7812 */ /* 0x000fc600078eea35 */
[-C--:B------:R-:W-:Y:S02]  /*0770*/  HFMA2.BF16_V2 R56, R56, R55.reuse.H0_H0, -136, -136 ;  /* 0xc308c30838387431 */ /* 0x080fe40000240037 */
[----:B-----5:R-:W-:Y:S01]  /*0780*/  HFMA2.BF16_V2 R51, R58, R55.H0_H0, -136, -136 ;  /* 0xc308c3083a337431 */ /* 0x020fe20000240037 */
[--C-:B------:R-:W-:Y:S01]  /*0790*/  SHF.R.U32.HI R54, RZ, 0x8, R8.reuse ;  /* 0x00000008ff367819 */ /* 0x100fe20000011608 */
[-CC-:B---3--:R-:W-:Y:S01]  /*07a0*/  HFMA2.BF16_V2 R50, R56, R52.reuse.H0_H0, R52.reuse.H1_H1 ;  /* 0x2000003438327231 */ /* 0x188fe20000260034 */
[----:B------:R-:W-:Y:S01]  /*07b0*/  SHF.R.U32.HI R8, RZ, 0xc, R8 ;  /* 0x0000000cff087819 */ /* 0x000fe20000011608 */
[----:B------:R-:W-:Y:S01]  /*07c0*/  HFMA2.BF16_V2 R51, R51, R52.H0_H0, R52.H1_H1 ;  /* 0x2000003433337231 */ /* 0x000fe20000260034 */
[--C-:B------:R-:W-:Y:S02]  /*07d0*/  LOP3.LUT R54, R54, 0xf000f, R53.reuse, 0xea, !PT ;  /* 0x000f000f36367812 */ /* 0x100fe400078eea35 */
[----:B------:R-:W-:-:S04]  /*07e0*/  LOP3.LUT R8, R8, 0xf000f, R53, 0xea, !PT ;  /* 0x000f000f08087812 */ /* 0x000fc800078eea35 */
[----:B----4-:R-:W-:Y:S07]  /*07f0*/  HMMA.16816.F32.BF16 R12, R12, R50, RZ ;  /* 0x000000320c0c723c */ /* 0x010fee00000418ff */
[-C--:B------:R-:W-:Y:S02]  /*0800*/  HFMA2.BF16_V2 R50, R54, R55.reuse.H0_H0, -136, -136 ;  /* 0xc308c30836327431 */ /* 0x080fe40000240037 */
[----:B------:R-:W-:Y:S01]  /*0810*/  HFMA2.BF16_V2 R51, R8, R55.H0_H0, -136, -136 ;  /* 0xc308c30808337431 */ /* 0x000fe20000240037 */
[----:B------:R-:W-:Y:S01]  /*0820*/  SHF.R.U32.HI R54, RZ, 0x4, R9 ;  /* 0x00000004ff367819 */ /* 0x000fe20000011609 */
[----:B------:R-:W-:-:S02]  /*0830*/  HFMA2.BF16_V2 R50, R50, R52.H0_H0, R52.H1_H1 ;  /* 0x2000003432327231 */ /* 0x000fc40000260034 */
[----:B------:R-:W-:Y:S01]  /*0840*/  HFMA2.BF16_V2 R51, R51, R52.H0_H0, R52.H1_H1 ;  /* 0x2000003433337231 */ /* 0x000fe20000260034 */
[--C-:B------:R-:W-:Y:S02]  /*0850*/  LOP3.LUT R8, R9, 0xf000f, R53.reuse, 0xea, !PT ;  /* 0x000f000f09087812 */ /* 0x100fe400078eea35 */
[----:B------:R-:W-:-:S04]  /*0860*/  LOP3.LUT R54, R54, 0xf000f, R53, 0xea, !PT ;  /* 0x000f000f36367812 */ /* 0x000fc800078eea35 */
[----:B------:R-:W-:Y:S07]  /*0870*/  HMMA.16816.F32.BF16 R24, R24, R50, RZ ;  /* 0x000000321818723c */ /* 0x000fee00000418ff */
[-C--:B------:R-:W-:Y:S01]  /*0880*/  HFMA2.BF16_V2 R50, R8, R55.reuse.H0_H0, -136, -136 ;  /* 0xc308c30808327431 */ /* 0x080fe20000240037 */
[--C-:B------:R-:W-:Y:S01]  /*0890*/  SHF.R.U32.HI R8, RZ, 0x8, R9.reuse ;  /* 0x00000008ff087819 */ /* 0x100fe20000011609 */
[----:B------:R-:W-:Y:S01]  /*08a0*/  HFMA2.BF16_V2 R51, R54, R55.H0_H0, -136, -136 ;  /* 0xc308c30836337431 */ /* 0x000fe20000240037 */
[----:B------:R-:W-:Y:S01]  /*08b0*/  SHF.R.U32.HI R54, RZ, 0xc, R9 ;  /* 0x0000000cff367819 */ /* 0x000fe20000011609 */
[-CC-:B------:R-:W-:Y:S01]  /*08c0*/  HFMA2.BF16_V2 R50, R50, R52.reuse.H0_H0, R52.reuse.H1_H1 ;  /* 0x2000003432327231 */ /* 0x180fe20000260034 */
[--C-:B------:R-:W-:Y:S01]  /*08d0*/  LOP3.LUT R8, R8, 0xf000f, R53.reuse, 0xea, !PT ;  /* 0x000f000f08087812 */ /* 0x100fe200078eea35 */
[----:B------:R-:W-:Y:S01]  /*08e0*/  HFMA2.BF16_V2 R51, R51, R52.H0_H0, R52.H1_H1 ;  /* 0x2000003433337231 */ /* 0x000fe20000260034 */
[----:B------:R-:W-:-:S03]  /*08f0*/  LOP3.LUT R54, R54, 0xf000f, R53, 0xea, !PT ;  /* 0x000f000f36367812 */ /* 0x000fc600078eea35 */
[-C--:B------:R-:W-:Y:S02]  /*0900*/  HFMA2.BF16_V2 R8, R8, R55.reuse.H0_H0, -136, -136 ;  /* 0xc308c30808087431 */ /* 0x080fe40000240037 */
[----:B------:R-:W-:Y:S01]  /*0910*/  HFMA2.BF16_V2 R9, R54, R55.H0_H0, -136, -136 ;  /* 0xc308c30836097431 */ /* 0x000fe20000240037 */
[----:B------:R-:W-:Y:S01]  /*0920*/  HMMA.16816.F32.BF16 R44, R44, R50, RZ ;  /* 0x000000322c2c723c */ /* 0x000fe200000418ff */
[----:B------:R-:W-:Y:S01]  /*0930*/  SHF.R.U32.HI R56, RZ, 0x4, R10 ;  /* 0x00000004ff387819 */ /* 0x000fe2000001160a */
[-CC-:B------:R-:W-:Y:S02]  /*0940*/  HFMA2.BF16_V2 R8, R8, R52.reuse.H0_H0, R52.reuse.H1_H1 ;  /* 0x2000003408087231 */ /* 0x180fe40000260034 */
[----:B------:R-:W-:-:S03]  /*0950*/  HFMA2.BF16_V2 R9, R9, R52.H0_H0, R52.H1_H1 ;  /* 0x2000003409097231 */ /* 0x000fc60000260034 */
[--C-:B------:R-:W-:Y:S02]  /*0960*/  LOP3.LUT R50, R10, 0xf000f, R53.reuse, 0xea, !PT ;  /* 0x000f000f0a327812 */ /* 0x100fe400078eea35 */
[----:B------:R-:W-:-:S03]  /*0970*/  LOP3.LUT R56, R56, 0xf000f, R53, 0xea, !PT ;  /* 0x000f000f38387812 */ /* 0x000fc600078eea35 */
[-C--:B------:R-:W-:Y:S02]  /*0980*/  HFMA2.BF16_V2 R50, R50, R55.reuse.H0_H0, -136, -136 ;  /* 0xc308c30832327431 */ /* 0x080fe40000240037 */
[----:B------:R-:W-:Y:S01]  /*0990*/  HFMA2.BF16_V2 R56, R56, R55.H0_H0, -136, -136 ;  /* 0xc308c30838387431 */ /* 0x000fe20000240037 */
[----:B------:R-:W-:Y:S07]  /*09a0*/  HMMA.16816.F32.BF16 R40, R40, R8, RZ ;  /* 0x000000082828723c */ /* 0x000fee00000418ff */
[-CC-:B------:R-:W-:Y:S01]  /*09b0*/  HFMA2.BF16_V2 R8, R50, R52.reuse.H0_H0, R52.reuse.H1_H1 ;  /* 0x2000003432087231 */ /* 0x180fe20000260034 */
[--C-:B------:R-:W-:Y:S01]  /*09c0*/  SHF.R.U32.HI R50, RZ, 0x8, R10.reuse ;  /* 0x00000008ff327819 */ /* 0x100fe2000001160a */
[----:B------:R-:W-:Y:S01]  /*09d0*/  HFMA2.BF16_V2 R9, R56, R52.H0_H0, R52.H1_H1 ;  /* 0x2000003438097231 */ /* 0x000fe20000260034 */
[----:B------:R-:W-:-:S02]  /*09e0*/  SHF.R.U32.HI R10, RZ, 0xc, R10 ;  /* 0x0000000cff0a7819 */ /* 0x000fc4000001160a */
[--C-:B------:R-:W-:Y:S02]  /*09f0*/  LOP3.LUT R50, R50, 0xf000f, R53.reuse, 0xea, !PT ;  /* 0x000f000f32327812 */ /* 0x100fe400078eea35 */
[----:B------:R-:W-:Y:S02]  /*0a00*/  LOP3.LUT R10, R10, 0xf000f, R53, 0xea, !PT ;  /* 0x000f000f0a0a7812 */ /* 0x000fe400078eea35 */
[----:B------:R-:W-:Y:S01]  /*0a10*/  SHF.R.U32.HI R56, RZ, 0x4, R11 ;  /* 0x00000004ff387819 */ /* 0x000fe2000001160b */
[----:B------:R-:W-:Y:S01]  /*0a20*/  HMMA.16816.F32.BF16 R36, R36, R8, RZ ;  /* 0x000000082424723c */ /* 0x000fe200000418ff */
[----:B------:R-:W-:-:S06]  /*0a30*/  LOP3.LUT R54, R11, 0xf000f, R53, 0xea, !PT ;  /* 0x000f000f0b367812 */ /* 0x000fcc00078eea35 */
[-C--:B------:R-:W-:Y:S01]  /*0a40*/  HFMA2.BF16_V2 R8, R50, R55.reuse.H0_H0, -136, -136 ;  /* 0xc308c30832087431 */ /* 0x080fe20000240037 */
[--C-:B------:R-:W-:Y:S01]  /*0a50*/  SHF.R.U32.HI R50, RZ, 0xc, R11.reuse ;  /* 0x0000000cff327819 */ /* 0x100fe2000001160b */
[-C--:B------:R-:W-:Y:S01]  /*0a60*/  HFMA2.BF16_V2 R9, R10, R55.reuse.H0_H0, -136, -136 ;  /* 0xc308c3080a097431 */ /* 0x080fe20000240037 */
[----:B------:R-:W-:Y:S01]  /*0a70*/  SHF.R.U32.HI R10, RZ, 0x8, R11 ;  /* 0x00000008ff0a7819 */ /* 0x000fe2000001160b */
[-CC-:B------:R-:W-:Y:S01]  /*0a80*/  HFMA2.BF16_V2 R8, R8, R52.reuse.H0_H0, R52.reuse.H1_H1 ;  /* 0x2000003408087231 */ /* 0x180fe20000260034 */
[--C-:B------:R-:W-:Y:S01]  /*0a90*/  LOP3.LUT R56, R56, 0xf000f, R53.reuse, 0xea, !PT ;  /* 0x000f000f38387812 */ /* 0x100fe200078eea35 */
[----:B------:R-:W-:Y:S01]  /*0aa0*/  HFMA2.BF16_V2 R9, R9, R52.H0_H0, R52.H1_H1 ;  /* 0x2000003409097231 */ /* 0x000fe20000260034 */
[--C-:B------:R-:W-:Y:S02]  /*0ab0*/  LOP3.LUT R10, R10, 0xf000f, R53.reuse, 0xea, !PT ;  /* 0x000f000f0a0a7812 */ /* 0x100fe400078eea35 */
[----:B------:R-:W-:Y:S01]  /*0ac0*/  LOP3.LUT R50, R50, 0xf000f, R53, 0xea, !PT ;  /* 0x000f000f32327812 */ /* 0x000fe200078eea35 */
[----:B------:R-:W-:-:S02]  /*0ad0*/  HFMA2.BF16_V2 R54, R54, R55.H0_H0, -136, -136 ;  /* 0xc308c30836367431 */ /* 0x000fc40000240037 */
[-C--:B------:R-:W-:Y:S02]  /*0ae0*/  HFMA2.BF16_V2 R56, R56, R55.reuse.H0_H0, -136, -136 ;  /* 0xc308c30838387431 */ /* 0x080fe40000240037 */
[-C--:B------:R-:W-:Y:S02]  /*0af0*/  HFMA2.BF16_V2 R10, R10, R55.reuse.H0_H0, -136, -136 ;  /* 0xc308c3080a0a7431 */ /* 0x080fe40000240037 */
[----:B------:R-:W-:Y:S01]  /*0b00*/  HFMA2.BF16_V2 R50, R50, R55.H0_H0, -136, -136 ;  /* 0xc308c30832327431 */ /* 0x000fe20000240037 */
[----:B------:R-:W-:Y:S01]  /*0b10*/  HMMA.16816.F32.BF16 R20, R20, R8, RZ ;  /* 0x000000081414723c */ /* 0x000fe200000418ff */
[-CC-:B------:R-:W-:Y:S02]  /*0b20*/  HFMA2.BF16_V2 R10, R10, R52.reuse.H0_H0, R52.reuse.H1_H1 ;  /* 0x200000340a0a7231 */ /* 0x180fe40000260034 */
[----:B------:R-:W-:-:S04]  /*0b30*/  HFMA2.BF16_V2 R11, R50, R52.H0_H0, R52.H1_H1 ;  /* 0x20000034320b7231 */ /* 0x000fc80000260034 */
[-CC-:B------:R-:W-:Y:S02]  /*0b40*/  HFMA2.BF16_V2 R8, R54, R52.reuse.H0_H0, R52.reuse.H1_H1 ;  /* 0x2000003436087231 */ /* 0x180fe40000260034 */
[----:B------:R-:W-:-:S07]  /*0b50*/  HFMA2.BF16_V2 R9, R56, R52.H0_H0, R52.H1_H1 ;  /* 0x2000003438097231 */ /* 0x000fce0000260034 */
[----:B------:R-:W-:Y:S07]  /*0b60*/  HMMA.16816.F32.BF16 R32, R32, R8, RZ ;  /* 0x000000082020723c */ /* 0x000fee00000418ff */
[----:B------:R-:W-:Y:S02]  /*0b70*/  FADD.FTZ R9, R12, R16 ;  /* 0x000000100c097221 */ /* 0x000fe40000010000 */
[----:B------:R-:W-:Y:S01]  /*0b80*/  FADD.FTZ R8, R13, R17 ;  /* 0x000000110d087221 */ /* 0x000fe20000010000 */
[----:B------:R-:W-:Y:S01]  /*0b90*/  HMMA.16816.F32.BF16 R28, R28, R10, RZ ;  /* 0x0000000a1c1c723c */ /* 0x000fe200000418ff */
[----:B------:R-:W-:-:S02]  /*0ba0*/  FADD.FTZ R9, R24, R9 ;  /* 0x0000000918097221 */ /* 0x000fc40000010000 */
[----:B------:R-:W-:-:S04]  /*0bb0*/  FADD.FTZ R8, R25, R8 ;  /* 0x0000000819087221 */ /* 0x000fc80000010000 */
[----:B------:R-:W-:Y:S02]  /*0bc0*/  FADD.FTZ R11, R14, R18 ;  /* 0x000000120e0b7221 */ /* 0x000fe40000010000 */
[----:B------:R-:W-:Y:S02]  /*0bd0*/  FADD.FTZ R10, R15, R19 ;  /* 0x000000130f0a7221 */ /* 0x000fe40000010000 */
[----:B------:R-:W-:Y:S02]  /*0be0*/  FADD.FTZ R11, R26, R11 ;  /* 0x0000000b1a0b7221 */ /* 0x000fe40000010000 */
[----:B------:R-:W-:Y:S02]  /*0bf0*/  FADD.FTZ R10, R27, R10 ;  /* 0x0000000a1b0a7221 */ /* 0x000fe40000010000 */
[----:B------:R-:W-:Y:S02]  /*0c00*/  FADD.FTZ R9, R9, R44 ;  /* 0x0000002c09097221 */ /* 0x000fe40000010000 */
[----:B------:R-:W-:-:S02]  /*0c10*/  FADD.FTZ R8, R8, R45 ;  /* 0x0000002d08087221 */ /* 0x000fc40000010000 */
        /* <DEDUP_REMOVED lines=21> */
[----:B------:R-:W-:Y:S01]  /*0d70*/  FADD.FTZ R19, R31, R10 ;  /* 0x0000000a1f137221 */ /* 0x000fe20000010000 */
[----:B------:R-:W-:Y:S05]  /*0d80*/  @!P1 BRA `(.L_x_1) ;  /* 0xfffff4a000009947 */ /* 0x000fea000383ffff */
.L_x_0:
[----:B-1----:R-:W1:Y:S01]  /*0d90*/  S2R R4, SR_TID.Y ;  /* 0x0000000000047919 */ /* 0x002e620000002200 */
[----:B0-----:R-:W-:Y:S01]  /*0da0*/  IMAD.SHL.U32 R5, R0, 0x10, RZ ;  /* 0x0000001000057824 */ /* 0x001fe200078e00ff */
[----:B-1----:R-:W-:-:S03]  /*0db0*/  LEA R3, R4, UR7, 0x3 ;  /* 0x0000000704037c11 */ /* 0x002fc6000f8e18ff */
[C---:B------:R-:W-:Y:S01]  /*0dc0*/  IMAD R5, R4.reuse, 0x200, R5 ;  /* 0x0000020004057824 */ /* 0x040fe200078e0205 */
[----:B------:R-:W-:Y:S02]  /*0dd0*/  ISETP.NE.AND P0, PT, R4, RZ, PT ;  /* 0x000000ff0400720c */ /* 0x000fe40003f05270 */
[----:B------:R-:W-:-:S13]  /*0de0*/  ISETP.GE.U32.AND P1, PT, R3, c[0x0][0x194], PT ;  /* 0x0000650003007a0c */ /* 0x000fda0003f26070 */
[----:B------:R-:W-:Y:S05]  /*0df0*/  @P1 BRA `(.L_x_2) ;  /* 0x00000c4000001947 */ /* 0x000fea0003800000 */
[----:B------:R-:W0:Y:S01]  /*0e00*/  S2R R8, SR_CTAID.Z ;  /* 0x0000000000087919 */ /* 0x000e220000002700 */
[----:B------:R-:W-:Y:S01]  /*0e10*/  ULDC UR5, c[0x0][0x194] ;  /* 0x0000650000057ab9 */ /* 0x000fe20000000800 */
[----:B------:R-:W-:Y:S01]  /*0e20*/  SHF.R.S32.HI R4, RZ, 0x1f, R3 ;  /* 0x0000001fff047819 */ /* 0x000fe20000011403 */
[----:B------:R-:W-:Y:S01]  /*0e30*/  USHF.R.S32.HI UR6, URZ, 0x1f, UR5 ;  /* 0x0000001f3f067899 */ /* 0x000fe20008011405 */
[----:B------:R-:W-:Y:S02]  /*0e40*/  SHF.R.S32.HI R7, RZ, 0x1f, R0 ;  /* 0x0000001fff077819 */ /* 0x000fe40000011400 */
[CC--:B------:R-:W-:Y:S01]  /*0e50*/  LEA.HI R6, R4.reuse, R3.reuse, RZ, 0x4 ;  /* 0x0000000304067211 */ /* 0x0c0fe200078f20ff */
[----:B------:R-:W-:Y:S01]  /*0e60*/  ULEA.HI UR6, UR6, UR5, URZ, 0x3 ;  /* 0x0000000506067291 */ /* 0x000fe2000f8f183f */
[----:B------:R-:W-:Y:S02]  /*0e70*/  LEA.HI R4, R4, R3, RZ, 0x3 ;  /* 0x0000000304047211 */ /* 0x000fe400078f18ff */
[----:B------:R-:W-:Y:S01]  /*0e80*/  LEA.HI R10, R7, R0, RZ, 0x2 ;  /* 0x00000000070a7211 */ /* 0x000fe200078f10ff */
[----:B------:R-:W-:Y:S01]  /*0e90*/  USHF.R.S32.HI UR6, URZ, 0x3, UR6 ;  /* 0x000000033f067899 */ /* 0x000fe20008011406 */
[----:B------:R-:W-:-:S02]  /*0ea0*/  SHF.R.S32.HI R7, RZ, 0x3, R4 ;  /* 0x00000003ff077819 */ /* 0x000fc40000011404 */
[----:B------:R-:W-:Y:S02]  /*0eb0*/  LOP3.LUT R11, R10, 0x7ffffffc, RZ, 0xc0, !PT ;  /* 0x7ffffffc0a0b7812 */ /* 0x000fe400078ec0ff */
[----:B------:R-:W-:Y:S01]  /*0ec0*/  SHF.R.S32.HI R9, RZ, 0x4, R6 ;  /* 0x00000004ff097819 */ /* 0x000fe20000011406 */
[----:B------:R-:W-:Y:S01]  /*0ed0*/  IMAD R7, R2, UR6, R7 ;  /* 0x0000000602077c24 */ /* 0x000fe2000f8e0207 */
[----:B------:R-:W-:Y:S02]  /*0ee0*/  SHF.R.S32.HI R4, RZ, 0x2, R10 ;  /* 0x00000002ff047819 */ /* 0x000fe4000001140a */
[----:B------:R-:W-:Y:S01]  /*0ef0*/  IADD3 R6, -R11, R0, RZ ;  /* 0x000000000b067210 */ /* 0x000fe20007ffe1ff */
[----:B------:R-:W-:Y:S01]  /*0f00*/  IMAD R7, R7, 0x20, R0 ;  /* 0x0000002007077824 */ /* 0x000fe200078e0200 */
[----:B------:R-:W-:Y:S01]  /*0f10*/  MOV R15, 0x2 ;  /* 0x00000002000f7802 */ /* 0x000fe20000000f00 */
[----:B------:R-:W-:Y:S02]  /*0f20*/  IMAD R9, R9, c[0x0][0x190], R2 ;  /* 0x0000640009097a24 */ /* 0x000fe400078e0202 */
[----:B0-----:R-:W-:Y:S01]  /*0f30*/  IMAD R10, R8, 0x10, R4 ;  /* 0x00000010080a7824 */ /* 0x001fe200078e0204 */
[----:B------:R-:W-:Y:S01]  /*0f40*/  MOV R8, 0x4 ;  /* 0x0000000400087802 */ /* 0x000fe20000000f00 */
[----:B------:R-:W-:Y:S01]  /*0f50*/  IMAD.SHL.U32 R7, R7, 0x4, RZ ;  /* 0x0000000407077824 */ /* 0x000fe200078e00ff */
[----:B------:R-:W-:Y:S01]  /*0f60*/  LEA R4, R9, R4, 0x3 ;  /* 0x0000000409047211 */ /* 0x000fe200078e18ff */
[----:B------:R-:W-:Y:S01]  /*0f70*/  IMAD R3, R3, 0x8, R6 ;  /* 0x0000000803037824 */ /* 0x000fe200078e0206 */
[C---:B------:R-:W-:Y:S01]  /*0f80*/  ISETP.GE.AND P1, PT, R10.reuse, c[0x0][0x180], PT ;  /* 0x000060000a007a0c */ /* 0x040fe20003f26270 */
[----:B------:R-:W-:Y:S01]  /*0f90*/  IMAD.WIDE R8, R7, R8, c[0x0][0x168] ;  /* 0x00005a0007087625 */ /* 0x000fe200078e0208 */
[----:B------:R-:W-:-:S02]  /*0fa0*/  IADD3 R7, R10, 0x8, RZ ;  /* 0x000000080a077810 */ /* 0x000fc40007ffe0ff */
[----:B------:R-:W-:Y:S01]  /*0fb0*/  SHF.L.U32 R4, R4, 0x1, RZ ;  /* 0x0000000104047819 */ /* 0x000fe200000006ff */
[----:B------:R-:W-:Y:S02]  /*0fc0*/  IMAD.MOV.U32 R6, RZ, RZ, c[0x0][0x188] ;  /* 0x00006200ff067624 */ /* 0x000fe400078e00ff */
[----:B------:R-:W-:Y:S02]  /*0fd0*/  IMAD R14, R10, c[0x0][0x188], RZ ;  /* 0x000062000a0e7a24 */ /* 0x000fe400078e02ff */
[----:B------:R-:W-:Y:S01]  /*0fe0*/  IMAD.SHL.U32 R3, R3, 0x2, RZ ;  /* 0x0000000203037824 */ /* 0x000fe200078e00ff */
[----:B------:R-:W2:Y:S01]  /*0ff0*/  LDG.E.128.CONSTANT R8, [R8.64] ;  /* 0x0000000808087981 */ /* 0x000ea2000c1e9d00 */
[----:B------:R-:W-:-:S03]  /*1000*/  IMAD.SHL.U32 R12, R6, 0x8, RZ ;  /* 0x00000008060c7824 */ /* 0x000fc600078e00ff */
[----:B------:R-:W-:Y:S02]  /*1010*/  SHF.R.S32.HI R6, RZ, 0x1f, R3 ;  /* 0x0000001fff067819 */ /* 0x000fe40000011403 */
[----:B------:R-:W-:-:S04]  /*1020*/  IADD3 R13, P2, R14, R3, RZ ;  /* 0x000000030e0d7210 */ /* 0x000fc80007f5e0ff */
[----:B------:R-:W-:Y:S02]  /*1030*/  LEA.HI.X.SX32 R14, R14, R6, 0x1, P2 ;  /* 0x000000060e0e7211 */ /* 0x000fe400010f0eff */
[----:B------:R-:W-:Y:S02]  /*1040*/  IADD3 R3, P4, R12, R13, RZ ;  /* 0x0000000d0c037210 */ /* 0x000fe40007f9e0ff */
[----:B------:R-:W-:Y:S01]  /*1050*/  ISETP.GE.AND P2, PT, R7, c[0x0][0x180], PT ;  /* 0x0000600007007a0c */ /* 0x000fe20003f46270 */
[----:B------:R-:W-:Y:S01]  /*1060*/  IMAD.WIDE R6, R4, R15, c[0x0][0x170] ;  /* 0x00005c0004067625 */ /* 0x000fe200078e020f */
[----:B------:R-:W-:Y:S02]  /*1070*/  LEA.HI.X.SX32 R12, R12, R14, 0x1, P4 ;  /* 0x0000000e0c0c7211 */ /* 0x000fe400020f0eff */
[----:B------:R-:W-:Y:S02]  /*1080*/  LEA R48, P3, R13, c[0x0][0x160], 0x1 ;  /* 0x000058000d307a11 */ /* 0x000fe400078608ff */
        /* <DEDUP_REMOVED lines=41> */
[----:B------:R5:W4:Y:S01]  /*1320*/  @!P2 LDG.E.CONSTANT R23, [R50.64+0xb0] ;  /* 0x0000b0083217a981 */ /* 0x000b22000c1e9900 */
[----:B------:R-:W-:Y:S01]  /*1330*/  CS2R R32, SRZ ;  /* 0x0000000000207805 */ /* 0x000fe2000001ff00 */
[----:B------:R-:W-:-:S02]  /*1340*/  CS2R R34, SRZ ;  /* 0x0000000000227805 */ /* 0x000fc4000001ff00 */
        /* <DEDUP_REMOVED lines=8> */
[----:B------:R-:W-:Y:S01]  /*13d0*/  MOV R3, 0x43004300 ;  /* 0x4300430000037802 */ /* 0x000fe20000000f00 */
[----:B0-----:R-:W-:Y:S01]  /*13e0*/  IMAD.MOV.U32 R6, RZ, RZ, 0x3f80 ;  /* 0x00003f80ff067424 */ /* 0x001fe200078e00ff */
[----:B------:R-:W-:Y:S01]  /*13f0*/  WARPSYNC 0xffffffff ;  /* 0xffffffff00007948 */ /* 0x000fe20003800000 */
[----:B--2---:R-:W-:-:S02]  /*1400*/  SHF.R.U32.HI R52, RZ, 0x4, R8 ;  /* 0x00000004ff347819 */ /* 0x004fc40000011608 */
[--C-:B------:R-:W-:Y:S02]  /*1410*/  LOP3.LUT R7, R8, 0xf000f, R3.reuse, 0xea, !PT ;  /* 0x000f000f08077812 */ /* 0x100fe400078eea03 */
[----:B------:R-:W-:-:S03]  /*1420*/  LOP3.LUT R53, R52, 0xf000f, R3, 0xea, !PT ;  /* 0x000f000f34357812 */ /* 0x000fc600078eea03 */
[-C--:B------:R-:W-:Y:S02]  /*1430*/  HFMA2.BF16_V2 R7, R7, R6.reuse.H0_H0, -136, -136 ;  /* 0xc308c30807077431 */ /* 0x080fe40000240006 */
[----:B-1----:R-:W-:Y:S01]  /*1440*/  HFMA2.BF16_V2 R49, R53, R6.H0_H0, -136, -136 ;  /* 0xc308c30835317431 */ /* 0x002fe20000240006 */
[--C-:B------:R-:W-:Y:S02]  /*1450*/  SHF.R.U32.HI R52, RZ, 0x8, R8.reuse ;  /* 0x00000008ff347819 */ /* 0x100fe40000011608 */
[----:B------:R-:W-:-:S04]  /*1460*/  SHF.R.U32.HI R8, RZ, 0xc, R8 ;  /* 0x0000000cff087819 */ /* 0x000fc80000011608 */
[--C-:B-----5:R-:W-:Y:S01]  /*1470*/  LOP3.LUT R51, R8, 0xf000f, R3.reuse, 0xea, !PT ;  /* 0x000f000f08337812 */ /* 0x120fe200078eea03 */
[-CC-:B---3--:R-:W-:Y:S02]  /*1480*/  HFMA2.BF16_V2 R48, R7, R4.reuse.H0_H0, R4.reuse.H1_H1 ;  /* 0x2000000407307231 */ /* 0x188fe40000260004 */
[----:B------:R-:W-:Y:S01]  /*1490*/  HFMA2.BF16_V2 R49, R49, R4.H0_H0, R4.H1_H1 ;  /* 0x2000000431317231 */ /* 0x000fe20000260004 */
[----:B------:R-:W-:Y:S02]  /*14a0*/  LOP3.LUT R7, R52, 0xf000f, R3, 0xea, !PT ;  /* 0x000f000f34077812 */ /* 0x000fe400078eea03 */
[--C-:B------:R-:W-:Y:S02]  /*14b0*/  SHF.R.U32.HI R8, RZ, 0x4, R9.reuse ;  /* 0x00000004ff087819 */ /* 0x100fe40000011609 */
[----:B------:R-:W-:Y:S02]  /*14c0*/  SHF.R.U32.HI R50, RZ, 0xc, R9 ;  /* 0x0000000cff327819 */ /* 0x000fe40000011609 */
[----:B----4-:R-:W-:Y:S07]  /*14d0*/  HMMA.16816.F32.BF16 R12, R12, R48, RZ ;  /* 0x000000300c0c723c */ /* 0x010fee00000418ff */
[----:B------:R-:W-:-:S02]  /*14e0*/  HFMA2.BF16_V2 R48, R7, R6.H0_H0, -136, -136 ;  /* 0xc308c30807307431 */ /* 0x000fc40000240006 */
[----:B------:R-:W-:Y:S01]  /*14f0*/  HFMA2.BF16_V2 R49, R51, R6.H0_H0, -136, -136 ;  /* 0xc308c30833317431 */ /* 0x000fe20000240006 */
[--C-:B------:R-:W-:Y:S01]  /*1500*/  LOP3.LUT R7, R9, 0xf000f, R3.reuse, 0xea, !PT ;  /* 0x000f000f09077812 */ /* 0x100fe200078eea03 */
[-CC-:B------:R-:W-:Y:S01]  /*1510*/  HFMA2.BF16_V2 R48, R48, R4.reuse.H0_H0, R4.reuse.H1_H1 ;  /* 0x2000000430307231 */ /* 0x180fe20000260004 */
[----:B------:R-:W-:Y:S01]  /*1520*/  LOP3.LUT R51, R8, 0xf000f, R3, 0xea, !PT ;  /* 0x000f000f08337812 */ /* 0x000fe200078eea03 */
[----:B------:R-:W-:Y:S02]  /*1530*/  HFMA2.BF16_V2 R49, R49, R4.H0_H0, R4.H1_H1 ;  /* 0x2000000431317231 */ /* 0x000fe40000260004 */
[-C--:B------:R-:W-:Y:S02]  /*1540*/  HFMA2.BF16_V2 R7, R7, R6.reuse.H0_H0, -136, -136 ;  /* 0xc308c30807077431 */ /* 0x080fe40000240006 */
[----:B------:R-:W-:Y:S01]  /*1550*/  HFMA2.BF16_V2 R51, R51, R6.H0_H0, -136, -136 ;  /* 0xc308c30833337431 */ /* 0x000fe20000240006 */
[----:B------:R-:W-:Y:S02]  /*1560*/  SHF.R.U32.HI R8, RZ, 0x8, R9 ;  /* 0x00000008ff087819 */ /* 0x000fe40000011609 */
[----:B------:R-:W-:Y:S01]  /*1570*/  HMMA.16816.F32.BF16 R24, R24, R48, RZ ;  /* 0x000000301818723c */ /* 0x000fe200000418ff */
[----:B------:R-:W-:-:S06]  /*1580*/  LOP3.LUT R9, R50, 0xf000f, R3, 0xea, !PT ;  /* 0x000f000f32097812 */ /* 0x000fcc00078eea03 */
[-CC-:B------:R-:W-:Y:S02]  /*1590*/  HFMA2.BF16_V2 R48, R7, R4.reuse.H0_H0, R4.reuse.H1_H1 ;  /* 0x2000000407307231 */ /* 0x180fe40000260004 */
[----:B------:R-:W-:Y:S01]  /*15a0*/  HFMA2.BF16_V2 R49, R51, R4.H0_H0, R4.H1_H1 ;  /* 0x2000000433317231 */ /* 0x000fe20000260004 */
[----:B------:R-:W-:Y:S01]  /*15b0*/  LOP3.LUT R7, R8, 0xf000f, R3, 0xea, !PT ;  /* 0x000f000f08077812 */ /* 0x000fe200078eea03 */
[----:B------:R-:W-:-:S05]  /*15c0*/  HFMA2.BF16_V2 R9, R9, R6.H0_H0, -136, -136 ;  /* 0xc308c30809097431 */ /* 0x000fca0000240006 */
[----:B------:R-:W-:Y:S01]  /*15d0*/  HMMA.16816.F32.BF16 R44, R44, R48, RZ ;  /* 0x000000302c2c723c */ /* 0x000fe200000418ff */
[----:B------:R-:W-:Y:S01]  /*15e0*/  HFMA2.BF16_V2 R8, R7, R6.H0_H0, -136, -136 ;  /* 0xc308c30807087431 */ /* 0x000fe20000240006 */
[----:B------:R-:W-:-:S05]  /*15f0*/  LOP3.LUT R7, R10, 0xf000f, R3, 0xea, !PT ;  /* 0x000f000f0a077812 */ /* 0x000fca00078eea03 */
[--C-:B------:R-:W-:Y:S01]  /*1600*/  SHF.R.U32.HI R48, RZ, 0x4, R10.reuse ;  /* 0x00000004ff307819 */ /* 0x100fe2000001160a */
[-CC-:B------:R-:W-:Y:S02]  /*1610*/  HFMA2.BF16_V2 R8, R8, R4.reuse.H0_H0, R4.reuse.H1_H1 ;  /* 0x2000000408087231 */ /* 0x180fe40000260004 */
[----:B------:R-:W-:Y:S01]  /*1620*/  HFMA2.BF16_V2 R9, R9, R4.H0_H0, R4.H1_H1 ;  /* 0x2000000409097231 */ /* 0x000fe20000260004 */
[----:B------:R-:W-:Y:S01]  /*1630*/  LOP3.LUT R49, R48, 0xf000f, R3, 0xea, !PT ;  /* 0x000f000f30317812 */ /* 0x000fe200078eea03 */
[----:B------:R-:W-:Y:S01]  /*1640*/  HFMA2.BF16_V2 R7, R7, R6.H0_H0, -136, -136 ;  /* 0xc308c30807077431 */ /* 0x000fe20000240006 */
[----:B------:R-:W-:-:S03]  /*1650*/  SHF.R.U32.HI R48, RZ, 0x8, R10 ;  /* 0x00000008ff307819 */ /* 0x000fc6000001160a */
[----:B------:R-:W-:Y:S01]  /*1660*/  HFMA2.BF16_V2 R49, R49, R6.H0_H0, -136, -136 ;  /* 0xc308c30831317431 */ /* 0x000fe20000240006 */
[----:B------:R-:W-:Y:S01]  /*1670*/  SHF.R.U32.HI R10, RZ, 0xc, R10 ;  /* 0x0000000cff0a7819 */ /* 0x000fe2000001160a */
[----:B------:R-:W-:Y:S07]  /*1680*/  HMMA.16816.F32.BF16 R40, R40, R8, RZ ;  /* 0x000000082828723c */ /* 0x000fee00000418ff */
[-CC-:B------:R-:W-:Y:S02]  /*1690*/  HFMA2.BF16_V2 R8, R7, R4.reuse.H0_H0, R4.reuse.H1_H1 ;  /* 0x2000000407087231 */ /* 0x180fe40000260004 */
[----:B------:R-:W-:Y:S01]  /*16a0*/  HFMA2.BF16_V2 R9, R49, R4.H0_H0, R4.H1_H1 ;  /* 0x2000000431097231 */ /* 0x000fe20000260004 */
[----:B------:R-:W-:-:S02]  /*16b0*/  LOP3.LUT R7, R48, 0xf000f, R3, 0xea, !PT ;  /* 0x000f000f30077812 */ /* 0x000fc400078eea03 */
[----:B------:R-:W-:Y:S02]  /*16c0*/  LOP3.LUT R49, R10, 0xf000f, R3, 0xea, !PT ;  /* 0x000f000f0a317812 */ /* 0x000fe400078eea03 */
[--C-:B------:R-:W-:Y:S02]  /*16d0*/  SHF.R.U32.HI R10, RZ, 0x4, R11.reuse ;  /* 0x00000004ff0a7819 */ /* 0x100fe4000001160b */
[----:B------:R-:W-:Y:S01]  /*16e0*/  HMMA.16816.F32.BF16 R36, R36, R8, RZ ;  /* 0x000000082424723c */ /* 0x000fe200000418ff */
[----:B------:R-:W-:Y:S02]  /*16f0*/  SHF.R.U32.HI R48, RZ, 0x8, R11 ;  /* 0x00000008ff307819 */ /* 0x000fe4000001160b */
[----:B------:R-:W-:-:S04]  /*1700*/  LOP3.LUT R51, R11, 0xf000f, R3, 0xea, !PT ;  /* 0x000f000f0b337812 */ /* 0x000fc800078eea03 */
[-C--:B------:R-:W-:Y:S01]  /*1710*/  HFMA2.BF16_V2 R8, R7, R6.reuse.H0_H0, -136, -136 ;  /* 0xc308c30807087431 */ /* 0x080fe20000240006 */
[----:B------:R-:W-:Y:S01]  /*1720*/  LOP3.LUT R7, R10, 0xf000f, R3, 0xea, !PT ;  /* 0x000f000f0a077812 */ /* 0x000fe200078eea03 */
[----:B------:R-:W-:Y:S01]  /*1730*/  HFMA2.BF16_V2 R9, R49, R6.H0_H0, -136, -136 ;  /* 0xc308c30831097431 */ /* 0x000fe20000240006 */
[----:B------:R-:W-:Y:S01]  /*1740*/  SHF.R.U32.HI R10, RZ, 0xc, R11 ;  /* 0x0000000cff0a7819 */ /* 0x000fe2000001160b */
[-CC-:B------:R-:W-:Y:S01]  /*1750*/  HFMA2.BF16_V2 R8, R8, R4.reuse.H0_H0, R4.reuse.H1_H1 ;  /* 0x2000000408087231 */ /* 0x180fe20000260004 */
[--C-:B------:R-:W-:Y:S01]  /*1760*/  LOP3.LUT R11, R48, 0xf000f, R3.reuse, 0xea, !PT ;  /* 0x000f000f300b7812 */ /* 0x100fe200078eea03 */
[----:B------:R-:W-:Y:S01]  /*1770*/  HFMA2.BF16_V2 R9, R9, R4.H0_H0, R4.H1_H1 ;  /* 0x2000000409097231 */ /* 0x000fe20000260004 */
[----:B------:R-:W-:Y:S01]  /*1780*/  LOP3.LUT R3, R10, 0xf000f, R3, 0xea, !PT ;  /* 0x000f000f0a037812 */ /* 0x000fe200078eea03 */
[-C--:B------:R-:W-:Y:S02]  /*1790*/  HFMA2.BF16_V2 R7, R7, R6.reuse.H0_H0, -136, -136 ;  /* 0xc308c30807077431 */ /* 0x080fe40000240006 */
[----:B------:R-:W-:-:S02]  /*17a0*/  HFMA2.BF16_V2 R11, R11, R6.H0_H0, -136, -136 ;  /* 0xc308c3080b0b7431 */ /* 0x000fc40000240006 */
[-C--:B------:R-:W-:Y:S01]  /*17b0*/  HFMA2.BF16_V2 R3, R3, R6.reuse.H0_H0, -136, -136 ;  /* 0xc308c30803037431 */ /* 0x080fe20000240006 */
[----:B------:R-:W-:Y:S01]  /*17c0*/  HMMA.16816.F32.BF16 R20, R20, R8, RZ ;  /* 0x000000081414723c */ /* 0x000fe200000418ff */
[----:B------:R-:W-:Y:S02]  /*17d0*/  HFMA2.BF16_V2 R51, R51, R6.H0_H0, -136, -136 ;  /* 0xc308c30833337431 */ /* 0x000fe40000240006 */
[----:B------:R-:W-:-:S04]  /*17e0*/  HFMA2.BF16_V2 R6, R11, R4.H0_H0, R4.H1_H1 ;  /* 0x200000040b067231 */ /* 0x000fc80000260004 */
[-CC-:B------:R-:W-:Y:S02]  /*17f0*/  HFMA2.BF16_V2 R9, R7, R4.reuse.H0_H0, R4.reuse.H1_H1 ;  /* 0x2000000407097231 */ /* 0x180fe40000260004 */
[-CC-:B------:R-:W-:Y:S02]  /*1800*/  HFMA2.BF16_V2 R7, R3, R4.reuse.H0_H0, R4.reuse.H1_H1 ;  /* 0x2000000403077231 */ /* 0x180fe40000260004 */
[----:B------:R-:W-:Y:S01]  /*1810*/  HFMA2.BF16_V2 R8, R51, R4.H0_H0, R4.H1_H1 ;  /* 0x2000000433087231 */ /* 0x000fe20000260004 */
[----:B------:R-:W-:Y:S02]  /*1820*/  FADD.FTZ R3, R16, R12 ;  /* 0x0000000c10037221 */ /* 0x000fe40000010000 */
[----:B------:R-:W-:Y:S02]  /*1830*/  FADD.FTZ R4, R17, R13 ;  /* 0x0000000d11047221 */ /* 0x000fe40000010000 */
[----:B------:R-:W-:Y:S01]  /*1840*/  HMMA.16816.F32.BF16 R28, R28, R6, RZ ;  /* 0x000000061c1c723c */ /* 0x000fe200000418ff */
[----:B------:R-:W-:-:S02]  /*1850*/  FADD.FTZ R3, R24, R3 ;  /* 0x0000000318037221 */ /* 0x000fc40000010000 */
[----:B------:R-:W-:-:S04]  /*1860*/  FADD.FTZ R4, R25, R4 ;  /* 0x0000000419047221 */ /* 0x000fc80000010000 */
[----:B------:R-:W-:Y:S02]  /*1870*/  FADD.FTZ R7, R18, R14 ;  /* 0x0000000e12077221 */ /* 0x000fe40000010000 */
[----:B------:R-:W-:Y:S02]  /*1880*/  FADD.FTZ R6, R19, R15 ;  /* 0x0000000f13067221 */ /* 0x000fe40000010000 */
[----:B------:R-:W-:Y:S01]  /*1890*/  FADD.FTZ R7, R26, R7 ;  /* 0x000000071a077221 */ /* 0x000fe20000010000 */
[----:B------:R-:W-:Y:S01]  /*18a0*/  HMMA.16816.F32.BF16 R32, R32, R8, RZ ;  /* 0x000000082020723c */ /* 0x000fe200000418ff */
        /* <DEDUP_REMOVED lines=24> */
[----:B------:R-:W-:-:S05]  /*1a30*/  FADD.FTZ R19, R31, R6 ;  /* 0x000000061f137221 */ /* 0x000fca0000010000 */
.L_x_2:
[----:B------:R0:W-:Y:S01]  /*1a40*/  STS.128 [R5], R16 ;  /* 0x0000001005007388 */ /* 0x0001e20000000c00 */
[----:B------:R-:W-:Y:S03]  /*1a50*/  WARPSYNC 0xffffffff ;  /* 0xffffffff00007948 */ /* 0x000fe60003800000 */
[----:B------:R-:W-:Y:S06]  /*1a60*/  BAR.SYNC.DEFER_BLOCKING 0x0 ;  /* 0x0000000000007b1d */ /* 0x000fec0000010000 */
[----:B------:R-:W-:Y:S05]  /*1a70*/  @P0 EXIT ;  /* 0x000000000000094d */ /* 0x000fea0003800000 */
[----:B0-----:R-:W0:Y:S01]  /*1a80*/  LDS.128 R28, [R0.X16] ;  /* 0x00000000001c7984 */ /* 0x001e22000000cc00 */
[----:B------:R-:W-:-:S03]  /*1a90*/  SHF.R.S32.HI R5, RZ, 0x1f, R0 ;  /* 0x0000001fff057819 */ /* 0x000fc60000011400 */
[----:B------:R-:W1:Y:S01]  /*1aa0*/  S2R R3, SR_CTAID.Z ;  /* 0x0000000000037919 */ /* 0x000e620000002700 */
[----:B------:R-:W-:-:S03]  /*1ab0*/  LEA.HI R12, R5, R0, RZ, 0x2 ;  /* 0x00000000050c7211 */ /* 0x000fc600078f10ff */
[----:B------:R-:W2:Y:S01]  /*1ac0*/  LDS.128 R32, [R0.X16+0x200] ;  /* 0x0002000000207984 */ /* 0x000ea2000000cc00 */
[----:B------:R-:W-:Y:S02]  /*1ad0*/  LOP3.LUT R13, R12, 0x7ffffffc, RZ, 0xc0, !PT ;  /* 0x7ffffffc0c0d7812 */ /* 0x000fe400078ec0ff */
[----:B------:R-:W-:Y:S01]  /*1ae0*/  SHF.R.S32.HI R12, RZ, 0x2, R12 ;  /* 0x00000002ff0c7819 */ /* 0x000fe2000001140c */
[----:B------:R-:W3:Y:S02]  /*1af0*/  LDS.128 R24, [R0.X16+0x400] ;  /* 0x0004000000187984 */ /* 0x000ee4000000cc00 */
[----:B------:R-:W-:Y:S02]  /*1b00*/  IMAD.IADD R37, R0, 0x1, -R13 ;  /* 0x0000000100257824 */ /* 0x000fe400078e0a0d */
[----:B------:R-:W4:Y:S02]  /*1b10*/  LDS.128 R20, [R0.X16+0x600] ;  /* 0x0006000000147984 */ /* 0x000f24000000cc00 */
[----:B------:R-:W-:-:S02]  /*1b20*/  IMAD R2, R2, 0x4, R37 ;  /* 0x0000000402027824 */ /* 0x000fc400078e0225 */
[----:B------:R-:W5:Y:S03]  /*1b30*/  LDS.128 R16, [R0.X16+0x800] ;  /* 0x0008000000107984 */ /* 0x000f66000000cc00 */
[----:B------:R-:W-:Y:S01]  /*1b40*/  SHF.L.U32 R2, R2, 0x1, RZ ;  /* 0x0000000102027819 */ /* 0x000fe200000006ff */
[----:B------:R-:W5:Y:S03]  /*1b50*/  LDS.128 R8, [R0.X16+0xa00] ;  /* 0x000a000000087984 */ /* 0x000f66000000cc00 */
[----:B------:R-:W-:Y:S01]  /*1b60*/  SHF.R.S32.HI R36, RZ, 0x1f, R2 ;  /* 0x0000001fff247819 */ /* 0x000fe20000011402 */
[----:B------:R-:W5:Y:S01]  /*1b70*/  LDS.128 R4, [R0.X16+0xc00] ;  /* 0x000c000000047984 */ /* 0x000f62000000cc00 */
[----:B-1----:R-:W-:-:S03]  /*1b80*/  LEA R3, R3, R12, 0x4 ;  /* 0x0000000c03037211 */ /* 0x002fc600078e20ff */
[----:B------:R1:W5:Y:S01]  /*1b90*/  LDS.128 R12, [R0.X16+0xe00] ;  /* 0x000e0000000c7984 */ /* 0x000362000000cc00 */
[C---:B------:R-:W-:Y:S01]  /*1ba0*/  ISETP.GE.AND P1, PT, R3.reuse, c[0x0][0x180], PT ;  /* 0x0000600003007a0c */ /* 0x040fe20003f26270 */
[C---:B------:R-:W-:Y:S01]  /*1bb0*/  IMAD R39, R3.reuse, c[0x0][0x184], RZ ;  /* 0x0000610003277a24 */ /* 0x040fe200078e02ff */
[----:B------:R-:W-:-:S04]  /*1bc0*/  IADD3 R3, R3, 0x8, RZ ;  /* 0x0000000803037810 */ /* 0x000fc80007ffe0ff */
[----:B------:R-:W-:Y:S01]  /*1bd0*/  IADD3 R2, P0, R2, R39, RZ ;  /* 0x0000002702027210 */ /* 0x000fe20007f1e0ff */
[----:B0-----:R-:W-:Y:S01]  /*1be0*/  FADD.FTZ R37, RZ, R28 ;  /* 0x0000001cff257221 */ /* 0x001fe20000010000 */
[----:B------:R-:W-:Y:S01]  /*1bf0*/  ISETP.GE.AND P2, PT, R3, c[0x0][0x180], PT ;  /* 0x0000600003007a0c */ /* 0x000fe20003f46270 */
[----:B------:R-:W-:Y:S01]  /*1c00*/  FADD.FTZ R28, RZ, R29 ;  /* 0x0000001dff1c7221 */ /* 0x000fe20000010000 */
[----:B------:R-:W-:Y:S01]  /*1c10*/  LEA.HI.X.SX32 R29, R39, R36, 0x1, P0 ;  /* 0x00000024271d7211 */ /* 0x000fe200000f0eff */
[----:B-1----:R-:W-:Y:S02]  /*1c20*/  FADD.FTZ R0, RZ, R31 ;  /* 0x0000001fff007221 */ /* 0x002fe40000010000 */
[----:B--2---:R-:W-:Y:S02]  /*1c30*/  FADD.FTZ R37, R37, R32 ;  /* 0x0000002025257221 */ /* 0x004fe40000010000 */
[----:B------:R-:W-:Y:S02]  /*1c40*/  FADD.FTZ R28, R28, R33 ;  /* 0x000000211c1c7221 */ /* 0x000fe40000010000 */
[----:B---3--:R-:W-:-:S02]  /*1c50*/  FADD.FTZ R37, R37, R24 ;  /* 0x0000001825257221 */ /* 0x008fc40000010000 */
[----:B------:R-:W-:Y:S02]  /*1c60*/  FADD.FTZ R28, R28, R25 ;  /* 0x000000191c1c7221 */ /* 0x000fe40000010000 */
[----:B----4-:R-:W-:Y:S02]  /*1c70*/  FADD.FTZ R37, R37, R20 ;  /* 0x0000001425257221 */ /* 0x010fe40000010000 */
[----:B------:R-:W-:Y:S02]  /*1c80*/  FADD.FTZ R28, R28, R21 ;  /* 0x000000151c1c7221 */ /* 0x000fe40000010000 */
[----:B-----5:R-:W-:Y:S02]  /*1c90*/  FADD.FTZ R37, R37, R16 ;  /* 0x0000001025257221 */ /* 0x020fe40000010000 */
[----:B------:R-:W-:Y:S02]  /*1ca0*/  FADD.FTZ R28, R28, R17 ;  /* 0x000000111c1c7221 */ /* 0x000fe40000010000 */
[----:B------:R-:W-:-:S02]  /*1cb0*/  FADD.FTZ R33, RZ, R30 ;  /* 0x0000001eff217221 */ /* 0x000fc40000010000 */
[----:B------:R-:W-:Y:S02]  /*1cc0*/  FADD.FTZ R37, R37, R8 ;  /* 0x0000000825257221 */ /* 0x000fe40000010000 */
[----:B------:R-:W-:Y:S02]  /*1cd0*/  FADD.FTZ R28, R28, R9 ;  /* 0x000000091c1c7221 */ /* 0x000fe40000010000 */
[----:B------:R-:W-:Y:S02]  /*1ce0*/  FADD.FTZ R33, R33, R34 ;  /* 0x0000002221217221 */ /* 0x000fe40000010000 */
[----:B------:R-:W-:Y:S02]  /*1cf0*/  FADD.FTZ R0, R0, R35 ;  /* 0x0000002300007221 */ /* 0x000fe40000010000 */
[----:B------:R-:W-:Y:S01]  /*1d00*/  FADD.FTZ R37, R37, R4 ;  /* 0x0000000425257221 */ /* 0x000fe20000010000 */
[----:B------:R-:W-:Y:S01]  /*1d10*/  LEA R4, P0, R2, c[0x0][0x178], 0x1 ;  /* 0x00005e0002047a11 */ /* 0x000fe200078008ff */
[----:B------:R-:W-:-:S02]  /*1d20*/  FADD.FTZ R28, R28, R5 ;  /* 0x000000051c1c7221 */ /* 0x000fc40000010000 */
[----:B------:R-:W-:Y:S01]  /*1d30*/  FADD.FTZ R33, R33, R26 ;  /* 0x0000001a21217221 */ /* 0x000fe20000010000 */
[----:B------:R-:W-:Y:S01]  /*1d40*/  LEA.HI.X R5, R2, c[0x0][0x17c], R29, 0x1, P0 ;  /* 0x00005f0002057a11 */ /* 0x000fe200000f0c1d */
[----:B------:R-:W-:Y:S02]  /*1d50*/  FADD.FTZ R0, R0, R27 ;  /* 0x0000001b00007221 */ /* 0x000fe40000010000 */
[----:B------:R-:W-:Y:S02]  /*1d60*/  FADD.FTZ R12, R37, R12 ;  /* 0x0000000c250c7221 */ /* 0x000fe40000010000 */
[----:B------:R-:W-:Y:S02]  /*1d70*/  FADD.FTZ R13, R28, R13 ;  /* 0x0000000d1c0d7221 */ /* 0x000fe40000010000 */
[----:B------:R-:W-:Y:S02]  /*1d80*/  FADD.FTZ R33, R33, R22 ;  /* 0x0000001621217221 */ /* 0x000fe40000010000 */
[----:B------:R-:W-:Y:S01]  /*1d90*/  FADD.FTZ R0, R0, R23 ;  /* 0x0000001700007221 */ /* 0x000fe20000010000 */
[----:B------:R-:W-:Y:S01]  /*1da0*/  F2FP.BF16.PACK_AB R13, R13, R12 ;  /* 0x0000000c0d0d723e */ /* 0x000fe200000010ff */
[----:B------:R-:W-:-:S02]  /*1db0*/  FADD.FTZ R33, R33, R18 ;  /* 0x0000001221217221 */ /* 0x000fc40000010000 */
[----:B------:R-:W-:Y:S02]  /*1dc0*/  FADD.FTZ R0, R0, R19 ;  /* 0x0000001300007221 */ /* 0x000fe40000010000 */
[----:B------:R-:W-:Y:S01]  /*1dd0*/  FADD.FTZ R33, R33, R10 ;  /* 0x0000000a21217221 */ /* 0x000fe20000010000 */
[----:B------:R0:W-:Y:S01]  /*1de0*/  @!P1 STG.E [R4.64], R13 ;  /* 0x0000000d04009986 */ /* 0x0001e2000c101908 */
[----:B------:R-:W-:Y:S02]  /*1df0*/  FADD.FTZ R0, R0, R11 ;  /* 0x0000000b00007221 */ /* 0x000fe40000010000 */
[----:B------:R-:W-:Y:S02]  /*1e00*/  FADD.FTZ R33, R33, R6 ;  /* 0x0000000621217221 */ /* 0x000fe40000010000 */
[----:B------:R-:W-:Y:S01]  /*1e10*/  FADD.FTZ R0, R0, R7 ;  /* 0x0000000700007221 */ /* 0x000fe20000010000 */
[----:B------:R-:W-:Y:S06]  /*1e20*/  @P2 EXIT ;  /* 0x000000000000294d */ /* 0x000fec0003800000 */
[----:B------:R-:W-:Y:S02]  /*1e30*/  IMAD.MOV.U32 R3, RZ, RZ, c[0x0][0x184] ;  /* 0x00006100ff037624 */ /* 0x000fe400078e00ff */
[----:B------:R-:W-:-:S02]  /*1e40*/  FADD.FTZ R14, R33, R14 ;  /* 0x0000000e210e7221 */ /* 0x000fc40000010000 */
[----:B------:R-:W-:Y:S01]  /*1e50*/  FADD.FTZ R15, R0, R15 ;  /* 0x0000000f000f7221 */ /* 0x000fe20000010000 */
[----:B------:R-:W-:-:S04]  /*1e60*/  SHF.L.U32 R3, R3, 0x3, RZ ;  /* 0x0000000303037819 */ /* 0x000fc800000006ff */
[----:B------:R-:W-:Y:S01]  /*1e70*/  F2FP.BF16.PACK_AB R15, R15, R14 ;  /* 0x0000000e0f0f723e */ /* 0x000fe200000010ff */
[----:B0-----:R-:W-:-:S05]  /*1e80*/  IMAD.WIDE R4, R3, 0x2, R4 ;  /* 0x0000000203047825 */ /* 0x001fca00078e0204 */
[----:B------:R-:W-:Y:S01]  /*1e90*/  STG.E [R4.64], R15 ;  /* 0x0000000f04007986 */ /* 0x000fe2000c101908 */
[----:B------:R-:W-:Y:S05]  /*1ea0*/  EXIT ;  /* 0x000000000000794d */ /* 0x000fea0003800000 */
.L_x_3:
[----:B------:R-:W-:-:S00]  /*1eb0*/  BRA `(.L_x_3) ;  /* 0xfffffff000007947 */ /* 0x000fc0000383ffff */
[----:B------:R-:W-:-:S00]  /*1ec0*/  NOP ;  /* 0x0000000000007918 */ /* 0x000fc00000000000 */
        /* <DEDUP_REMOVED lines=11> */
.L_x_51:


//--------------------- .text._ZN2at6native30tinygemm_m16n8k16_chunk_kernelINS0_10ALayout_RMILNS0_14KReductionTypeE0EEENS0_15BLayout_TC_int4ILi4ELi256EEES4_Li8ELi8EEEvPKvS8_S8_Pviiiiii --------------------------
	.section	.text._ZN2at6native30tinygemm_m16n8k16_chunk_kernelINS0_10ALayout_RMILNS0_14KReductionTypeE0EEENS0_15BLayout_TC_int4ILi4ELi256EEES4_Li8ELi8EEEvPKvS8_S8_Pviiiiii,"ax",@progbits
	.sectioninfo	@"SHI_REGISTERS=61"
	.align	128
        .global         _ZN2at6native30tinygemm_m16n8k16_chunk_kernelINS0_10ALayout_RMILNS0_14KReductionTypeE0EEENS0_15BLayout_TC_int4ILi4ELi256EEES4_Li8ELi8EEEvPKvS8_S8_Pviiiiii
        .type           _ZN2at6native30tinygemm_m16n8k16_chunk_kernelINS0_10ALayout_RMILNS0_14KReductionTypeE0EEENS0_15BLayout_TC_int4ILi4ELi256EEES4_Li8ELi8EEEvPKvS8_S8_Pviiiiii,@function
        .size           _ZN2at6native30tinygemm_m16n8k16_chunk_kernelINS0_10ALayout_RMILNS0_14KReductionTypeE0EEENS0_15BLayout_TC_int4ILi4ELi256EEES4_Li8ELi8EEEvPKvS8_S8_Pviiiiii,(.L_x_52 - _ZN2at6native30tinygemm_m16n8k16_chunk_kernelINS0_10ALayout_RMILNS0_14KReductionTypeE0EEENS0_15BLayout_TC_int4ILi4ELi256EEES4_Li8ELi8EEEvPKvS8_S8_Pviiiiii)
        .other          _ZN2at6native30tinygemm_m16n8k16_chunk_kernelINS0_10ALayout_RMILNS0_14KReductionTypeE0EEENS0_15BLayout_TC_int4ILi4ELi256EEES4_Li8ELi8EEEvPKvS8_S8_Pviiiiii,@"STO_CUDA_ENTRY STV_DEFAULT"
_ZN2at6native30tinygemm_m16n8k16_chunk_kernelINS0_10ALayout_RMILNS0_14KReductionTypeE0EEENS0_15BLayout_TC_int4ILi4ELi256EEES4_Li8ELi8EEEvPKvS8_S8_Pviiiiii:
.text._ZN2at6native30tinygemm_m16n8k16_chunk_kernelINS0_10ALayout_RMILNS0_14KReductionTypeE0EEENS0_15BLayout_TC_int4ILi4ELi256EEES4_Li8ELi8EEEvPKvS8_S8_Pviiiiii:
        /* <DEDUP_REMOVED lines=18> */
[----:B------:R-:W-:Y:S01]  /*0120*/  ULDC UR5, c[0x0][0x194] ;  /* 0x0000650000057ab9 */ /* 0x000fe20000000800 */
[----:B------:R-:W-:Y:S01]  /*0130*/  IMAD.MOV.U32 R44, RZ, RZ, c[0x0][0x188] ;  /* 0x00006200ff2c7624 */ /* 0x000fe200078e00ff */
[----:B------:R-:W-:Y:S01]  /*0140*/  ULEA.HI UR5, UR7, UR5, URZ, 0x2 ;  /* 0x0000000507057291 */ /* 0x000fe2000f8f103f */
[----:B------:R-:W-:Y:S01]  /*0150*/  LEA.HI R3, R3, R0, RZ, 0x2 ;  /* 0x0000000003037211 */ /* 0x000fe200078f10ff */
[----:B------:R-:W-:Y:S01]  /*0160*/  CS2R R14, SRZ ;  /* 0x00000000000e7805 */ /* 0x000fe2000001ff00 */
[----:B------:R-:W-:Y:S01]  /*0170*/  CS2R R12, SRZ ;  /* 0x00000000000c7805 */ /* 0x000fe2000001ff00 */
[----:B------:R-:W-:Y:S01]  /*0180*/  USHF.R.S32.HI UR5, URZ, 0x2, UR5 ;  /* 0x000000023f057899 */ /* 0x000fe20008011405 */
[----:B------:R-:W-:Y:S02]  /*0190*/  LOP3.LUT R5, R3, 0x7ffffffc, RZ, 0xc0, !PT ;  /* 0x7ffffffc03057812 */ /* 0x000fe400078ec0ff */
[----:B------:R-:W-:-:S02]  /*01a0*/  SHF.R.S32.HI R45, RZ, 0x2, R3 ;  /* 0x00000002ff2d7819 */ /* 0x000fc40000011403 */
[----:B------:R-:W-:Y:S01]  /*01b0*/  SHF.L.U32 R44, R44, 0x3, RZ ;  /* 0x000000032c2c7819 */ /* 0x000fe200000006ff */
[----:B------:R-:W-:-:S04]  /*01c0*/  IMAD.IADD R5, R0, 0x1, -R5 ;  /* 0x0000000100057824 */ /* 0x000fc800078e0a05 */
[----:B------:R-:W-:-:S05]  /*01d0*/  IMAD R4, R4, 0x200, R5 ;  /* 0x0000020004047824 */ /* 0x000fca00078e0205 */
[----:B------:R-:W-:Y:S01]  /*01e0*/  LEA R7, R7, R4, 0x6 ;  /* 0x0000000407077211 */ /* 0x000fe200078e30ff */
[----:B-1----:R-:W-:Y:S02]  /*01f0*/  IMAD R5, R6, 0x10, R45 ;  /* 0x0000001006057824 */ /* 0x002fe400078e022d */
[----:B------:R-:W-:Y:S02]  /*0200*/  IMAD R4, R2, UR5, RZ ;  /* 0x0000000502047c24 */ /* 0x000fe4000f8e02ff */
[C---:B------:R-:W-:Y:S01]  /*0210*/  IMAD R48, R5.reuse, c[0x0][0x188], RZ ;  /* 0x0000620005307a24 */ /* 0x040fe200078e02ff */
[----:B------:R-:W-:Y:S01]  /*0220*/  ISETP.GE.AND P0, PT, R5, c[0x0][0x180], PT ;  /* 0x0000600005007a0c */ /* 0x000fe20003f06270 */
[----:B------:R-:W-:Y:S01]  /*0230*/  IMAD.SHL.U32 R3, R7, 0x2, RZ ;  /* 0x0000000207037824 */ /* 0x000fe200078e00ff */
[----:B------:R-:W-:Y:S02]  /*0240*/  IADD3 R5, R5, 0x8, RZ ;  /* 0x0000000805057810 */ /* 0x000fe40007ffe0ff */
.L_x_5:
        /* <DEDUP_REMOVED lines=16> */
[----:B------:R-:W-:Y:S01]  /*0350*/  IMAD.SHL.U32 R8, R8, 0x2, RZ ;  /* 0x0000000208087824 */ /* 0x000fe200078e00ff */
[----:B------:R0:W2:Y:S01]  /*0360*/  LDG.E.64.CONSTANT R46, [R6.64] ;  /* 0x00000008062e7981 */ /* 0x0000a2000c1e9b00 */
[----:B------:R-:W-:Y:S02]  /*0370*/  LEA.HI.X.SX32 R10, R44, R16, 0x1, P1 ;  /* 0x000000102c0a7211 */ /* 0x000fe400008f0eff */
[----:B------:R-:W-:Y:S01]  /*0380*/  IMAD.WIDE R52, R8, R53, c[0x0][0x170] ;  /* 0x00005c0008347625 */ /* 0x000fe200078e0235 */
[----:B------:R-:W-:Y:S02]  /*0390*/  ISETP.GE.AND P1, PT, R5, c[0x0][0x180], PT ;  /* 0x0000600005007a0c */ /* 0x000fe40003f26270 */
[----:B------:R-:W-:Y:S02]  /*03a0*/  LEA R54, P2, R11, c[0x0][0x160], 0x1 ;  /* 0x000058000b367a11 */ /* 0x000fe400078408ff */
[----:B------:R-:W-:Y:S01]  /*03b0*/  LEA R50, P3, R9, c[0x0][0x160], 0x1 ;  /* 0x0000580009327a11 */ /* 0x000fe200078608ff */
[----:B------:R1:W3:Y:S01]  /*03c0*/  LDG.E.CONSTANT R52, [R52.64] ;  /* 0x0000000834347981 */ /* 0x0002e2000c1e9900 */
[----:B------:R-:W-:-:S02]  /*03d0*/  LEA.HI.X R55, R11, c[0x0][0x164], R16, 0x1, P2 ;  /* 0x000059000b377a11 */ /* 0x000fc400010f0c10 */
[----:B------:R-:W-:Y:S01]  /*03e0*/  LEA.HI.X R51, R9, c[0x0][0x164], R10, 0x1, P3 ;  /* 0x0000590009337a11 */ /* 0x000fe200018f0c0a */
[----:B------:R-:W-:Y:S01]  /*03f0*/  CS2R R24, SRZ ;  /* 0x0000000000187805 */ /* 0x000fe2000001ff00 */
[----:B------:R-:W-:Y:S01]  /*0400*/  CS2R R8, SRZ ;  /* 0x0000000000087805 */ /* 0x000fe2000001ff00 */
[----:B------:R-:W-:Y:S01]  /*0410*/  CS2R R10, SRZ ;  /* 0x00000000000a7805 */ /* 0x000fe2000001ff00 */
[----:B------:R-:W-:Y:S01]  /*0420*/  CS2R R26, SRZ ;  /* 0x00000000001a7805 */ /* 0x000fe2000001ff00 */
[----:B------:R-:W-:Y:S01]  /*0430*/  CS2R R40, SRZ ;  /* 0x0000000000287805 */ /* 0x000fe2000001ff00 */
[----:B------:R-:W-:Y:S01]  /*0440*/  CS2R R42, SRZ ;  /* 0x00000000002a7805 */ /* 0x000fe2000001ff00 */
[----:B------:R4:W5:Y:S04]  /*0450*/  @!P0 LDG.E.CONSTANT R24, [R54.64+0x20] ;  /* 0x0000200836188981 */ /* 0x000968000c1e9900 */
[----:B------:R4:W5:Y:S04]  /*0460*/  @!P0 LDG.E.CONSTANT R8, [R54.64] ;  /* 0x0000000836088981 */ /* 0x000968000c1e9900 */
[----:B------:R4:W5:Y:S04]  /*0470*/  @!P0 LDG.E.CONSTANT R10, [R54.64+0x10] ;  /* 0x00001008360a8981 */ /* 0x000968000c1e9900 */
[----:B------:R0:W5:Y:S04]  /*0480*/  @!P1 LDG.E.CONSTANT R9, [R50.64] ;  /* 0x0000000832099981 */ /* 0x000168000c1e9900 */
[----:B------:R0:W5:Y:S04]  /*0490*/  @!P1 LDG.E.CONSTANT R11, [R50.64+0x10] ;  /* 0x00001008320b9981 */ /* 0x000168000c1e9900 */
[----:B------:R4:W5:Y:S04]  /*04a0*/  @!P0 LDG.E.CONSTANT R26, [R54.64+0x30] ;  /* 0x00003008361a8981 */ /* 0x000968000c1e9900 */
[----:B------:R0:W5:Y:S04]  /*04b0*/  @!P1 LDG.E.CONSTANT R25, [R50.64+0x20] ;  /* 0x0000200832199981 */ /* 0x000168000c1e9900 */
[----:B------:R0:W5:Y:S01]  /*04c0*/  @!P1 LDG.E.CONSTANT R27, [R50.64+0x30] ;  /* 0x00003008321b9981 */ /* 0x000162000c1e9900 */
[----:B------:R-:W-:-:S03]  /*04d0*/  CS2R R36, SRZ ;  /* 0x0000000000247805 */ /* 0x000fc6000001ff00 */
[----:B------:R4:W5:Y:S01]  /*04e0*/  @!P0 LDG.E.CONSTANT R40, [R54.64+0x40] ;  /* 0x0000400836288981 */ /* 0x000962000c1e9900 */
[----:B------:R-:W-:-:S03]  /*04f0*/  CS2R R38, SRZ ;  /* 0x0000000000267805 */ /* 0x000fc6000001ff00 */
[----:B------:R4:W5:Y:S04]  /*0500*/  @!P0 LDG.E.CONSTANT R42, [R54.64+0x50] ;  /* 0x00005008362a8981 */ /* 0x000968000c1e9900 */
[----:B------:R1:W5:Y:S04]  /*0510*/  @!P1 LDG.E.CONSTANT R41, [R50.64+0x40] ;  /* 0x0000400832299981 */ /* 0x000368000c1e9900 */
[----:B------:R1:W5:Y:S04]  /*0520*/  @!P1 LDG.E.CONSTANT R43, [R50.64+0x50] ;  /* 0x00005008322b9981 */ /* 0x000368000c1e9900 */
[----:B0-----:R-:W5:Y:S04]  /*0530*/  LDG.E.64.CONSTANT R6, [R6.64+0x100] ;  /* 0x0001000806067981 */ /* 0x001f68000c1e9b00 */
[----:B------:R4:W5:Y:S04]  /*0540*/  @!P0 LDG.E.CONSTANT R36, [R54.64+0x60] ;  /* 0x0000600836248981 */ /* 0x000968000c1e9900 */
[----:B------:R4:W5:Y:S04]  /*0550*/  @!P0 LDG.E.CONSTANT R38, [R54.64+0x70] ;  /* 0x0000700836268981 */ /* 0x000968000c1e9900 */
[----:B------:R0:W5:Y:S04]  /*0560*/  @!P1 LDG.E.CONSTANT R37, [R50.64+0x60] ;  /* 0x0000600832259981 */ /* 0x000168000c1e9900 */
[----:B------:R0:W5:Y:S01]  /*0570*/  @!P1 LDG.E.CONSTANT R39, [R50.64+0x70] ;  /* 0x0000700832279981 */ /* 0x000162000c1e9900 */
[----:B------:R-:W-:Y:S01]  /*0580*/  CS2R R32, SRZ ;  /* 0x0000000000207805 */ /* 0x000fe2000001ff00 */
[----:B------:R-:W-:-:S05]  /*0590*/  CS2R R34, SRZ ;  /* 0x0000000000227805 */ /* 0x000fca000001ff00 */
[----:B------:R4:W5:Y:S04]  /*05a0*/  @!P0 LDG.E.CONSTANT R32, [R54.64+0x80] ;  /* 0x0000800836208981 */ /* 0x000968000c1e9900 */
[----:B------:R4:W5:Y:S04]  /*05b0*/  @!P0 LDG.E.CONSTANT R34, [R54.64+0x90] ;  /* 0x0000900836228981 */ /* 0x000968000c1e9900 */
[----:B------:R0:W5:Y:S04]  /*05c0*/  @!P1 LDG.E.CONSTANT R33, [R50.64+0x80] ;  /* 0x0000800832219981 */ /* 0x000168000c1e9900 */
[----:B------:R0:W5:Y:S01]  /*05d0*/  @!P1 LDG.E.CONSTANT R35, [R50.64+0x90] ;  /* 0x0000900832239981 */ /* 0x000162000c1e9900 */
[----:B------:R-:W-:Y:S01]  /*05e0*/  CS2R R16, SRZ ;  /* 0x0000000000107805 */ /* 0x000fe2000001ff00 */
[----:B------:R-:W-:Y:S01]  /*05f0*/  CS2R R18, SRZ ;  /* 0x0000000000127805 */ /* 0x000fe2000001ff00 */
[----:B------:R-:W-:Y:S01]  /*0600*/  CS2R R28, SRZ ;  /* 0x00000000001c7805 */ /* 0x000fe2000001ff00 */
[----:B------:R-:W-:Y:S01]  /*0610*/  CS2R R30, SRZ ;  /* 0x00000000001e7805 */ /* 0x000fe2000001ff00 */
[----:B------:R-:W-:-:S02]  /*0620*/  CS2R R20, SRZ ;  /* 0x0000000000147805 */ /* 0x000fc4000001ff00 */
[----:B------:R4:W5:Y:S01]  /*0630*/  @!P0 LDG.E.CONSTANT R16, [R54.64+0xa0] ;  /* 0x0000a00836108981 */ /* 0x000962000c1e9900 */
[----:B------:R-:W-:-:S03]  /*0640*/  CS2R R22, SRZ ;  /* 0x0000000000167805 */ /* 0x000fc6000001ff00 */
[----:B------:R4:W5:Y:S04]  /*0650*/  @!P0 LDG.E.CONSTANT R18, [R54.64+0xb0] ;  /* 0x0000b00836128981 */ /* 0x000968000c1e9900 */
        /* <DEDUP_REMOVED lines=9> */
[----:B------:R0:W5:Y:S01]  /*06f0*/  @!P1 LDG.E.CONSTANT R23, [R50.64+0xf0] ;  /* 0x0000f00832179981 */ /* 0x000162000c1e9900 */
[----:B------:R-:W-:Y:S01]  /*0700*/  IMAD.MOV.U32 R56, RZ, RZ, 0x3f80 ;  /* 0x00003f80ff387424 */ /* 0x000fe200078e00ff */
[----:B-1----:R-:W-:-:S04]  /*0710*/  MOV R53, 0x43004300 ;  /* 0x4300430000357802 */ /* 0x002fc80000000f00 */
[----:B----4-:R-:W-:Y:S01]  /*0720*/  PRMT R55, R56, 0x7610, R55 ;  /* 0x0000761038377816 */ /* 0x010fe20000000037 */
        /* <DEDUP_REMOVED lines=8> */
[----:B0-----:R-:W-:Y:S01]  /*07b0*/  HFMA2.BF16_V2 R51, R58, R55.H0_H0, -136, -136 ;  /* 0xc308c3083a337431 */ /* 0x001fe20000240037 */
[--C-:B------:R-:W-:Y:S01]  /*07c0*/  SHF.R.U32.HI R54, RZ, 0x8, R46.reuse ;  /* 0x00000008ff367819 */ /* 0x100fe2000001162e */
[-CC-:B---3--:R-:W-:Y:S01]  /*07d0*/  HFMA2.BF16_V2 R50, R56, R52.reuse.H0_H0, R52.reuse.H1_H1 ;  /* 0x2000003438327231 */ /* 0x188fe20000260034 */
[----:B------:R-:W-:Y:S01]  /*07e0*/  SHF.R.U32.HI R46, RZ, 0xc, R46 ;  /* 0x0000000cff2e7819 */ /* 0x000fe2000001162e */
[----:B------:R-:W-:Y:S01]  /*07f0*/  HFMA2.BF16_V2 R51, R51, R52.H0_H0, R52.H1_H1 ;  /* 0x2000003433337231 */ /* 0x000fe20000260034 */
[--C-:B------:R-:W-:Y:S02]  /*0800*/  LOP3.LUT R54, R54, 0xf000f, R53.reuse, 0xea, !PT ;  /* 0x000f000f36367812 */ /* 0x100fe400078eea35 */
[----:B------:R-:W-:-:S04]  /*0810*/  LOP3.LUT R46, R46, 0xf000f, R53, 0xea, !PT ;  /* 0x000f000f2e2e7812 */ /* 0x000fc800078eea35 */
[----:B-----5:R-:W-:Y:S07]  /*0820*/  HMMA.16816.F32.BF16 R8, R8, R50, RZ ;  /* 0x000000320808723c */ /* 0x020fee00000418ff */
        /* <DEDUP_REMOVED lines=24> */
[-C--:B------:R-:W-:Y:S01]  /*09b0*/  HFMA2.BF16_V2 R50, R50, R55.reuse.H0_H0, -136, -136 ;  /* 0xc308c30832327431 */ /* 0x080fe20000240037 */
[----:B------:R-:W-:Y:S01]  /*09c0*/  HMMA.16816.F32.BF16 R36, R36, R46, RZ ;  /* 0x0000002e2424723c */ /* 0x000fe200000418ff */
[----:B------:R-:W-:-:S06]  /*09d0*/  HFMA2.BF16_V2 R56, R56, R55.H0_H0, -136, -136 ;  /* 0xc308c30838387431 */ /* 0x000fcc0000240037 */
[-CC-:B------:R-:W-:Y:S01]  /*09e0*/  HFMA2.BF16_V2 R46, R50, R52.reuse.H0_H0, R52.reuse.H1_H1 ;  /* 0x20000034322e7231 */ /* 0x180fe20000260034 */
[--C-:B------:R-:W-:Y:S01]  /*09f0*/  SHF.R.U32.HI R50, RZ, 0x8, R6.reuse ;  /* 0x00000008ff327819 */ /* 0x100fe20000011606 */
[----:B------:R-:W-:Y:S01]  /*0a00*/  HFMA2.BF16_V2 R47, R56, R52.H0_H0, R52.H1_H1 ;  /* 0x20000034382f7231 */ /* 0x000fe20000260034 */
[----:B------:R-:W-:Y:S02]  /*0a10*/  SHF.R.U32.HI R6, RZ, 0xc, R6 ;  /* 0x0000000cff067819 */ /* 0x000fe40000011606 */
[----:B------:R-:W-:Y:S02]  /*0a20*/  SHF.R.U32.HI R56, RZ, 0x4, R7 ;  /* 0x00000004ff387819 */ /* 0x000fe40000011607 */
[--C-:B------:R-:W-:Y:S02]  /*0a30*/  LOP3.LUT R50, R50, 0xf000f, R53.reuse, 0xea, !PT ;  /* 0x000f000f32327812 */ /* 0x100fe400078eea35 */
[--C-:B------:R-:W-:Y:S02]  /*0a40*/  LOP3.LUT R6, R6, 0xf000f, R53.reuse, 0xea, !PT ;  /* 0x000f000f06067812 */ /* 0x100fe400078eea35 */
[--C-:B------:R-:W-:Y:S01]  /*0a50*/  LOP3.LUT R54, R7, 0xf000f, R53.reuse, 0xea, !PT ;  /* 0x000f000f07367812 */ /* 0x100fe200078eea35 */
[----:B------:R-:W-:Y:S01]  /*0a60*/  HMMA.16816.F32.BF16 R32, R32, R46, RZ ;  /* 0x0000002e2020723c */ /* 0x000fe200000418ff */
[----:B------:R-:W-:-:S06]  /*0a70*/  LOP3.LUT R56, R56, 0xf000f, R53, 0xea, !PT ;  /* 0x000f000f38387812 */ /* 0x000fcc00078eea35 */
[-C--:B------:R-:W-:Y:S01]  /*0a80*/  HFMA2.BF16_V2 R46, R50, R55.reuse.H0_H0, -136, -136 ;  /* 0xc308c308322e7431 */ /* 0x080fe20000240037 */
[--C-:B------:R-:W-:Y:S01]  /*0a90*/  SHF.R.U32.HI R50, RZ, 0x8, R7.reuse ;  /* 0x00000008ff327819 */ /* 0x100fe20000011607 */
[-C--:B------:R-:W-:Y:S01]  /*0aa0*/  HFMA2.BF16_V2 R47, R6, R55.reuse.H0_H0, -136, -136 ;  /* 0xc308c308062f7431 */ /* 0x080fe20000240037 */
[----:B------:R-:W-:Y:S01]  /*0ab0*/  SHF.R.U32.HI R6, RZ, 0xc, R7 ;  /* 0x0000000cff067819 */ /* 0x000fe20000011607 */
[-C--:B------:R-:W-:Y:S02]  /*0ac0*/  HFMA2.BF16_V2 R7, R54, R55.reuse.H0_H0, -136, -136 ;  /* 0xc308c30836077431 */ /* 0x080fe40000240037 */
[----:B------:R-:W-:Y:S01]  /*0ad0*/  HFMA2.BF16_V2 R56, R56, R55.H0_H0, -136, -136 ;  /* 0xc308c30838387431 */ /* 0x000fe20000240037 */
[--C-:B------:R-:W-:Y:S01]  /*0ae0*/  LOP3.LUT R54, R6, 0xf000f, R53.reuse, 0xea, !PT ;  /* 0x000f000f06367812 */ /* 0x100fe200078eea35 */
[-CC-:B------:R-:W-:Y:S01]  /*0af0*/  HFMA2.BF16_V2 R6, R7, R52.reuse.H0_H0, R52.reuse.H1_H1 ;  /* 0x2000003407067231 */ /* 0x180fe20000260034 */
[----:B------:R-:W-:Y:S01]  /*0b00*/  LOP3.LUT R50, R50, 0xf000f, R53, 0xea, !PT ;  /* 0x000f000f32327812 */ /* 0x000fe200078eea35 */
[----:B------:R-:W-:-:S02]  /*0b10*/  HFMA2.BF16_V2 R46, R46, R52.H0_H0, R52.H1_H1 ;  /* 0x200000342e2e7231 */ /* 0x000fc40000260034 */
[-CC-:B------:R-:W-:Y:S02]  /*0b20*/  HFMA2.BF16_V2 R47, R47, R52.reuse.H0_H0, R52.reuse.H1_H1 ;  /* 0x200000342f2f7231 */ /* 0x180fe40000260034 */
[----:B------:R-:W-:Y:S02]  /*0b30*/  HFMA2.BF16_V2 R7, R56, R52.H0_H0, R52.H1_H1 ;  /* 0x2000003438077231 */ /* 0x000fe40000260034 */
[-C--:B------:R-:W-:Y:S02]  /*0b40*/  HFMA2.BF16_V2 R50, R50, R55.reuse.H0_H0, -136, -136 ;  /* 0xc308c30832327431 */ /* 0x080fe40000240037 */
[----:B------:R-:W-:Y:S01]  /*0b50*/  HFMA2.BF16_V2 R54, R54, R55.H0_H0, -136, -136 ;  /* 0xc308c30836367431 */ /* 0x000fe20000240037 */
[----:B------:R-:W-:Y:S07]  /*0b60*/  HMMA.16816.F32.BF16 R16, R16, R46, RZ ;  /* 0x0000002e1010723c */ /* 0x000fee00000418ff */
[----:B------:R-:W-:Y:S01]  /*0b70*/  FADD.FTZ R47, R8, R12 ;  /* 0x0000000c082f7221 */ /* 0x000fe20000010000 */
[----:B------:R-:W-:Y:S01]  /*0b80*/  HMMA.16816.F32.BF16 R28, R28, R6, RZ ;  /* 0x000000061c1c723c */ /* 0x000fe200000418ff */
[----:B------:R-:W-:-:S02]  /*0b90*/  FADD.FTZ R8, R9, R13 ;  /* 0x0000000d09087221 */ /* 0x000fc40000010000 */
[----:B------:R-:W-:-:S04]  /*0ba0*/  FADD.FTZ R9, R10, R14 ;  /* 0x0000000e0a097221 */ /* 0x000fc80000010000 */
[-CC-:B------:R-:W-:Y:S02]  /*0bb0*/  HFMA2.BF16_V2 R6, R50, R52.reuse.H0_H0, R52.reuse.H1_H1 ;  /* 0x2000003432067231 */ /* 0x180fe40000260034 */
[----:B------:R-:W-:Y:S01]  /*0bc0*/  HFMA2.BF16_V2 R7, R54, R52.H0_H0, R52.H1_H1 ;  /* 0x2000003436077231 */ /* 0x000fe20000260034 */
[----:B------:R-:W-:Y:S02]  /*0bd0*/  FADD.FTZ R10, R11, R15 ;  /* 0x0000000f0b0a7221 */ /* 0x000fe40000010000 */
[----:B------:R-:W-:Y:S02]  /*0be0*/  FADD.FTZ R47, R24, R47 ;  /* 0x0000002f182f7221 */ /* 0x000fe40000010000 */
[----:B------:R-:W-:Y:S02]  /*0bf0*/  FADD.FTZ R8, R25, R8 ;  /* 0x0000000819087221 */ /* 0x000fe40000010000 */
[----:B------:R-:W-:Y:S01]  /*0c00*/  FADD.FTZ R9, R26, R9 ;  /* 0x000000091a097221 */ /* 0x000fe20000010000 */
[----:B------:R-:W-:Y:S01]  /*0c10*/  HMMA.16816.F32.BF16 R20, R20, R6, RZ ;  /* 0x000000061414723c */ /* 0x000fe200000418ff */
        /* <DEDUP_REMOVED lines=24> */
[----:B------:R-:W-:Y:S01]  /*0da0*/  FADD.FTZ R15, R23, R10 ;  /* 0x0000000a170f7221 */ /* 0x000fe20000010000 */
[----:B------:R-:W-:Y:S05]  /*0db0*/  @!P1 BRA `(.L_x_5) ;  /* 0xfffff49000009947 */ /* 0x000fea000383ffff */
.L_x_4:
[----:B-1----:R-:W1:Y:S01]  /*0dc0*/  S2R R6, SR_TID.Y ;  /* 0x0000000000067919 */ /* 0x002e620000002200 */
[----:B0-----:R-:W-:Y:S01]  /*0dd0*/  IMAD.SHL.U32 R3, R0, 0x10, RZ ;  /* 0x0000001000037824 */ /* 0x001fe200078e00ff */
[----:B-1----:R-:W-:-:S03]  /*0de0*/  LEA R4, R6, UR4, 0x2 ;  /* 0x0000000406047c11 */ /* 0x002fc6000f8e10ff */
[C---:B------:R-:W-:Y:S01]  /*0df0*/  IMAD R3, R6.reuse, 0x200, R3 ;  /* 0x0000020006037824 */ /* 0x040fe200078e0203 */
[----:B------:R-:W-:Y:S02]  /*0e00*/  ISETP.NE.AND P0, PT, R6, RZ, PT ;  /* 0x000000ff0600720c */ /* 0x000fe40003f05270 */
[----:B------:R-:W-:-:S13]  /*0e10*/  ISETP.GE.U32.AND P1, PT, R4, c[0x0][0x194], PT ;  /* 0x0000650004007a0c */ /* 0x000fda0003f26070 */
[----:B------:R-:W-:Y:S05]  /*0e20*/  @P1 BRA `(.L_x_6) ;  /* 0x000007a000001947 */ /* 0x000fea0003800000 */
[----:B------:R-:W-:Y:S01]  /*0e30*/  ULDC UR5, c[0x0][0x194] ;  /* 0x0000650000057ab9 */ /* 0x000fe20000000800 */
[----:B------:R-:W-:Y:S01]  /*0e40*/  SHF.R.S32.HI R5, RZ, 0x1f, R4 ;  /* 0x0000001fff057819 */ /* 0x000fe20000011404 */
[----:B------:R-:W-:Y:S01]  /*0e50*/  USHF.R.S32.HI UR6, URZ, 0x1f, UR5 ;  /* 0x0000001f3f067899 */ /* 0x000fe20008011405 */
[----:B------:R-:W0:Y:S01]  /*0e60*/  S2R R8, SR_CTAID.Z ;  /* 0x0000000000087919 */ /* 0x000e220000002700 */
        /* <DEDUP_REMOVED lines=10> */
[----:B------:R-:W-:Y:S01]  /*0f10*/  SHF.R.S32.HI R9, RZ, 0x2, R9 ;  /* 0x00000002ff097819 */ /* 0x000fe20000011409 */
[----:B------:R-:W-:Y:S01]  /*0f20*/  IMAD.MOV.U32 R6, RZ, RZ, c[0x0][0x188] ;  /* 0x00006200ff067624 */ /* 0x000fe200078e00ff */
[----:B------:R-:W-:Y:S01]  /*0f30*/  IADD3 R11, -R11, R0, RZ ;  /* 0x000000000b0b7210 */ /* 0x000fe20007ffe1ff */
[----:B------:R-:W-:Y:S01]  /*0f40*/  IMAD R5, R5, 0x20, R0 ;  /* 0x0000002005057824 */ /* 0x000fe200078e0200 */
[----:B------:R-:W-:Y:S01]  /*0f50*/  MOV R24, 0x4 ;  /* 0x0000000400187802 */ /* 0x000fe20000000f00 */
[----:B------:R-:W-:Y:S01]  /*0f60*/  IMAD R7, R7, c[0x0][0x190], R2 ;  /* 0x0000640007077a24 */ /* 0x000fe200078e0202 */
[----:B------:R-:W-:Y:S01]  /*0f70*/  MOV R26, 0x2 ;  /* 0x00000002001a7802 */ /* 0x000fe20000000f00 */
[----:B------:R-:W-:-:S02]  /*0f80*/  IMAD.SHL.U32 R5, R5, 0x2, RZ ;  /* 0x0000000205057824 */ /* 0x000fc400078e00ff */
[----:B------:R-:W-:Y:S01]  /*0f90*/  IMAD R4, R4, 0x8, R11 ;  /* 0x0000000804047824 */ /* 0x000fe200078e020b */
[----:B------:R-:W-:Y:S01]  /*0fa0*/  LEA R7, R7, R9, 0x3 ;  /* 0x0000000907077211 */ /* 0x000fe200078e18ff */
[----:B0-----:R-:W-:Y:S02]  /*0fb0*/  IMAD R10, R8, 0x10, R9 ;  /* 0x00000010080a7824 */ /* 0x001fe400078e0209 */
[----:B------:R-:W-:-:S03]  /*0fc0*/  IMAD.WIDE R24, R5, R24, c[0x0][0x168] ;  /* 0x00005a0005187625 */ /* 0x000fc600078e0218 */
[C---:B------:R-:W-:Y:S01]  /*0fd0*/  ISETP.GE.AND P1, PT, R10.reuse, c[0x0][0x180], PT ;  /* 0x000060000a007a0c */ /* 0x040fe20003f26270 */
[C---:B------:R-:W-:Y:S01]  /*0fe0*/  IMAD R9, R10.reuse, c[0x0][0x188], RZ ;  /* 0x000062000a097a24 */ /* 0x040fe200078e02ff */
[----:B------:R-:W-:Y:S01]  /*0ff0*/  IADD3 R10, R10, 0x8, RZ ;  /* 0x000000080a0a7810 */ /* 0x000fe20007ffe0ff */
[----:B------:R-:W-:Y:S01]  /*1000*/  IMAD.SHL.U32 R4, R4, 0x2, RZ ;  /* 0x0000000204047824 */ /* 0x000fe200078e00ff */
[----:B------:R-:W2:Y:S01]  /*1010*/  LDG.E.64.CONSTANT R24, [R24.64] ;  /* 0x0000000818187981 */ /* 0x000ea2000c1e9b00 */
[----:B------:R-:W-:Y:S02]  /*1020*/  IMAD.SHL.U32 R11, R6, 0x8, RZ ;  /* 0x00000008060b7824 */ /* 0x000fe400078e00ff */
[----:B------:R-:W-:Y:S01]  /*1030*/  IMAD.SHL.U32 R7, R7, 0x2, RZ ;  /* 0x0000000207077824 */ /* 0x000fe200078e00ff */
[----:B------:R-:W-:Y:S02]  /*1040*/  SHF.R.S32.HI R6, RZ, 0x1f, R4 ;  /* 0x0000001fff067819 */ /* 0x000fe40000011404 */
[----:B------:R-:W-:Y:S01]  /*1050*/  IADD3 R8, P2, R9, R4, RZ ;  /* 0x0000000409087210 */ /* 0x000fe20007f5e0ff */
[----:B------:R-:W-:-:S03]  /*1060*/  IMAD.WIDE R26, R7, R26, c[0x0][0x170] ;  /* 0x00005c00071a7625 */ /* 0x000fc600078e021a */
[----:B------:R-:W-:Y:S02]  /*1070*/  LEA.HI.X.SX32 R9, R9, R6, 0x1, P2 ;  /* 0x0000000609097211 */ /* 0x000fe400010f0eff */
[C---:B------:R-:W-:Y:S01]  /*1080*/  IADD3 R4, P4, R11.reuse, R8, RZ ;  /* 0x000000080b047210 */ /* 0x040fe20007f9e0ff */
[----:B------:R0:W3:Y:S01]  /*1090*/  LDG.E.CONSTANT R26, [R26.64] ;  /* 0x000000081a1a7981 */ /* 0x0000e2000c1e9900 */
[----:B------:R-:W-:Y:S02]  /*10a0*/  ISETP.GE.AND P2, PT, R10, c[0x0][0x180], PT ;  /* 0x000060000a007a0c */ /* 0x000fe40003f46270 */
[----:B------:R-:W-:Y:S02]  /*10b0*/  LEA.HI.X.SX32 R5, R11, R9, 0x1, P4 ;  /* 0x000000090b057211 */ /* 0x000fe400020f0eff */
[----:B------:R-:W-:Y:S02]  /*10c0*/  LEA R28, P3, R8, c[0x0][0x160], 0x1 ;  /* 0x00005800081c7a11 */ /* 0x000fe400078608ff */
[----:B------:R-:W-:Y:S01]  /*10d0*/  LEA R30, P4, R4, c[0x0][0x160], 0x1 ;  /* 0x00005800041e7a11 */ /* 0x000fe200078808ff */
[----:B------:R-:W-:Y:S01]  /*10e0*/  CS2R R20, SRZ ;  /* 0x0000000000147805 */ /* 0x000fe2000001ff00 */
[----:B------:R-:W-:Y:S01]  /*10f0*/  CS2R R22, SRZ ;  /* 0x0000000000167805 */ /* 0x000fe2000001ff00 */
[----:B------:R-:W-:-:S02]  /*1100*/  LEA.HI.X R29, R8, c[0x0][0x164], R9, 0x1, P3 ;  /* 0x00005900081d7a11 */ /* 0x000fc400018f0c09 */
[----:B------:R-:W-:-:S03]  /*1110*/  LEA.HI.X R31, R4, c[0x0][0x164], R5, 0x1, P4 ;  /* 0x00005900041f7a11 */ /* 0x000fc600020f0c05 */
[----:B------:R1:W4:Y:S01]  /*1120*/  @!P1 LDG.E.CONSTANT R20, [R28.64] ;  /* 0x000000081c149981 */ /* 0x000322000c1e9900 */
[----:B------:R-:W-:-:S03]  /*1130*/  CS2R R16, SRZ ;  /* 0x0000000000107805 */ /* 0x000fc6000001ff00 */
[----:B------:R1:W4:Y:S01]  /*1140*/  @!P1 LDG.E.CONSTANT R22, [R28.64+0x10] ;  /* 0x000010081c169981 */ /* 0x000322000c1e9900 */
[----:B------:R-:W-:-:S03]  /*1150*/  CS2R R18, SRZ ;  /* 0x0000000000127805 */ /* 0x000fc6000001ff00 */
[----:B------:R5:W4:Y:S04]  /*1160*/  @!P2 LDG.E.CONSTANT R21, [R30.64] ;  /* 0x000000081e15a981 */ /* 0x000b28000c1e9900 */
[----:B------:R5:W4:Y:S01]  /*1170*/  @!P2 LDG.E.CONSTANT R23, [R30.64+0x10] ;  /* 0x000010081e17a981 */ /* 0x000b22000c1e9900 */
[----:B------:R-:W-:Y:S01]  /*1180*/  CS2R R8, SRZ ;  /* 0x0000000000087805 */ /* 0x000fe2000001ff00 */
[----:B------:R-:W-:Y:S02]  /*1190*/  CS2R R10, SRZ ;  /* 0x00000000000a7805 */ /* 0x000fe4000001ff00 */
        /* <DEDUP_REMOVED lines=15> */
[----:B0-----:R-:W-:Y:S01]  /*1290*/  MOV R27, 0x3f80 ;  /* 0x00003f80001b7802 */ /* 0x001fe20000000f00 */
[----:B------:R-:W-:Y:S01]  /*12a0*/  WARPSYNC 0xffffffff ;  /* 0xffffffff00007948 */ /* 0x000fe20003800000 */
[----:B--2---:R-:W-:-:S02]  /*12b0*/  SHF.R.U32.HI R33, RZ, 0x4, R24 ;  /* 0x00000004ff217819 */ /* 0x004fc40000011618 */
[--C-:B------:R-:W-:Y:S02]  /*12c0*/  LOP3.LUT R32, R24, 0xf000f, R36.reuse, 0xea, !PT ;  /* 0x000f000f18207812 */ /* 0x100fe400078eea24 */
[----:B------:R-:W-:Y:S02]  /*12d0*/  LOP3.LUT R34, R33, 0xf000f, R36, 0xea, !PT ;  /* 0x000f000f21227812 */ /* 0x000fe400078eea24 */
[--C-:B-1----:R-:W-:Y:S01]  /*12e0*/  SHF.R.U32.HI R28, RZ, 0x8, R24.reuse ;  /* 0x00000008ff1c7819 */ /* 0x102fe20000011618 */
[-C--:B------:R-:W-:Y:S01]  /*12f0*/  HFMA2.BF16_V2 R32, R32, R27.reuse.H0_H0, -136, -136 ;  /* 0xc308c30820207431 */ /* 0x080fe2000024001b */
[----:B------:R-:W-:Y:S01]  /*1300*/  SHF.R.U32.HI R24, RZ, 0xc, R24 ;  /* 0x0000000cff187819 */ /* 0x000fe20000011618 */
[----:B------:R-:W-:Y:S01]  /*1310*/  HFMA2.BF16_V2 R34, R34, R27.H0_H0, -136, -136 ;  /* 0xc308c30822227431 */ /* 0x000fe2000024001b */
[--C-:B------:R-:W-:Y:S02]  /*1320*/  LOP3.LUT R28, R28, 0xf000f, R36.reuse, 0xea, !PT ;  /* 0x000f000f1c1c7812 */ /* 0x100fe400078eea24 */
[----:B------:R-:W-:Y:S01]  /*1330*/  LOP3.LUT R24, R24, 0xf000f, R36, 0xea, !PT ;  /* 0x000f000f18187812 */ /* 0x000fe200078eea24 */
[----:B---3--:R-:W-:-:S02]  /*1340*/  HFMA2.BF16_V2 R32, R32, R26.H0_H0, R26.H1_H1 ;  /* 0x2000001a20207231 */ /* 0x008fc4000026001a */
[-CC-:B------:R-:W-:Y:S01]  /*1350*/  HFMA2.BF16_V2 R33, R34, R26.reuse.H0_H0, R26.reuse.H1_H1 ;  /* 0x2000001a22217231 */ /* 0x180fe2000026001a */
[--C-:B------:R-:W-:Y:S01]  /*1360*/  SHF.R.U32.HI R29, RZ, 0x4, R25.reuse ;  /* 0x00000004ff1d7819 */ /* 0x100fe20000011619 */
[-C--:B------:R-:W-:Y:S02]  /*1370*/  HFMA2.BF16_V2 R28, R28, R27.reuse.H0_H0, -136, -136 ;  /* 0xc308c3081c1c7431 */ /* 0x080fe4000024001b */
[-C--:B------:R-:W-:Y:S01]  /*1380*/  HFMA2.BF16_V2 R24, R24, R27.reuse.H0_H0, -136, -136 ;  /* 0xc308c30818187431 */ /* 0x080fe2000024001b */
[--C-:B-----5:R-:W-:Y:S01]  /*1390*/  LOP3.LUT R30, R25, 0xf000f, R36.reuse, 0xea, !PT ;  /* 0x000f000f191e7812 */ /* 0x120fe200078eea24 */
[-CC-:B------:R-:W-:Y:S01]  /*13a0*/  HFMA2.BF16_V2 R28, R28, R26.reuse.H0_H0, R26.reuse.H1_H1 ;  /* 0x2000001a1c1c7231 */ /* 0x180fe2000026001a */
[--C-:B------:R-:W-:Y:S02]  /*13b0*/  SHF.R.U32.HI R31, RZ, 0x8, R25.reuse ;  /* 0x00000008ff1f7819 */ /* 0x100fe40000011619 */
[----:B------:R-:W-:Y:S01]  /*13c0*/  SHF.R.U32.HI R25, RZ, 0xc, R25 ;  /* 0x0000000cff197819 */ /* 0x000fe20000011619 */
[----:B----4-:R-:W-:Y:S07]  /*13d0*/  HMMA.16816.F32.BF16 R20, R20, R32, RZ ;  /* 0x000000201414723c */ /* 0x010fee00000418ff */
[--C-:B------:R-:W-:Y:S01]  /*13e0*/  LOP3.LUT R32, R29, 0xf000f, R36.reuse, 0xea, !PT ;  /* 0x000f000f1d207812 */ /* 0x100fe200078eea24 */
[----:B------:R-:W-:Y:S01]  /*13f0*/  HFMA2.BF16_V2 R29, R24, R26.H0_H0, R26.H1_H1 ;  /* 0x2000001a181d7231 */ /* 0x000fe2000026001a */
[----:B------:R-:W-:Y:S01]  /*1400*/  LOP3.LUT R24, R31, 0xf000f, R36, 0xea, !PT ;  /* 0x000f000f1f187812 */ /* 0x000fe200078eea24 */
[----:B------:R-:W-:-:S02]  /*1410*/  HFMA2.BF16_V2 R31, R30, R27.H0_H0, -136, -136 ;  /* 0xc308c3081e1f7431 */ /* 0x000fc4000024001b */
[-C--:B------:R-:W-:Y:S01]  /*1420*/  HFMA2.BF16_V2 R32, R32, R27.reuse.H0_H0, -136, -136 ;  /* 0xc308c30820207431 */ /* 0x080fe2000024001b */
[----:B------:R-:W-:Y:S02]  /*1430*/  LOP3.LUT R30, R25, 0xf000f, R36, 0xea, !PT ;  /* 0x000f000f191e7812 */ /* 0x000fe400078eea24 */
[----:B------:R-:W-:Y:S01]  /*1440*/  HMMA.16816.F32.BF16 R16, R16, R28, RZ ;  /* 0x0000001c1010723c */ /* 0x000fe200000418ff */
[-C--:B------:R-:W-:Y:S02]  /*1450*/  HFMA2.BF16_V2 R24, R24, R27.reuse.H0_H0, -136, -136 ;  /* 0xc308c30818187431 */ /* 0x080fe4000024001b */
[----:B------:R-:W-:-:S04]  /*1460*/  HFMA2.BF16_V2 R27, R30, R27.H0_H0, -136, -136 ;  /* 0xc308c3081e1b7431 */ /* 0x000fc8000024001b */
[-CC-:B------:R-:W-:Y:S02]  /*1470*/  HFMA2.BF16_V2 R28, R31, R26.reuse.H0_H0, R26.reuse.H1_H1 ;  /* 0x2000001a1f1c7231 */ /* 0x180fe4000026001a */
[-CC-:B------:R-:W-:Y:S02]  /*1480*/  HFMA2.BF16_V2 R29, R32, R26.reuse.H0_H0, R26.reuse.H1_H1 ;  /* 0x2000001a201d7231 */ /* 0x180fe4000026001a */
[-CC-:B------:R-:W-:Y:S02]  /*1490*/  HFMA2.BF16_V2 R24, R24, R26.reuse.H0_H0, R26.reuse.H1_H1 ;  /* 0x2000001a18187231 */ /* 0x180fe4000026001a */
[----:B------:R-:W-:-:S03]  /*14a0*/  HFMA2.BF16_V2 R25, R27, R26.H0_H0, R26.H1_H1 ;  /* 0x2000001a1b197231 */ /* 0x000fc6000026001a */
[----:B------:R-:W-:Y:S08]  /*14b0*/  HMMA.16816.F32.BF16 R8, R8, R28, RZ ;  /* 0x0000001c0808723c */ /* 0x000ff000000418ff */
[----:B------:R-:W-:Y:S07]  /*14c0*/  HMMA.16816.F32.BF16 R4, R4, R24, RZ ;  /* 0x000000180404723c */ /* 0x000fee00000418ff */
        /* <DEDUP_REMOVED lines=15> */
[----:B------:R-:W-:-:S05]  /*15c0*/  FADD.FTZ R15, R7, R10 ;  /* 0x0000000a070f7221 */ /* 0x000fca0000010000 */
.L_x_6:
        /* <DEDUP_REMOVED lines=71> */
.L_x_7:
        /* <DEDUP_REMOVED lines=12> */
.L_x_52:


//--------------------- .text._ZN2at6native30tinygemm_m16n8k16_chunk_kernelINS0_10ALayout_RMILNS0_14KReductionTypeE0EEENS0_15BLayout_TC_int4ILi2ELi256EEES4_Li8ELi8EEEvPKvS8_S8_Pviiiiii --------------------------
	.section	.text._ZN2at6native30tinygemm_m16n8k16_chunk_kernelINS0_10ALayout_RMILNS0_14KReductionTypeE0EEENS0_15BLayout_TC_int4ILi2ELi256EEES4_Li8ELi8EEEvPKvS8_S8_Pviiiiii,"ax",@progbits
	.sectioninfo	@"SHI_REGISTERS=60"
	.align	128
        .global         _ZN2at6native30tinygemm_m16n8k16_chunk_kernelINS0_10ALayout_RMILNS0_14KReductionTypeE0EEENS0_15BLayout_TC_int4ILi2ELi256EEES4_Li8ELi8EEEvPKvS8_S8_Pviiiiii
        .type           _ZN2at6native30tinygemm_m16n8k16_chunk_kernelINS0_10ALayout_RMILNS0_14KReductionTypeE0EEENS0_15BLayout_TC_int4ILi2ELi256EEES4_Li8ELi8EEEvPKvS8_S8_Pviiiiii,@function
        .size           _ZN2at6native30tinygemm_m16n8k16_chunk_kernelINS0_10ALayout_RMILNS0_14KReductionTypeE0EEENS0_15BLayout_TC_int4ILi2ELi256EEES4_Li8ELi8EEEvPKvS8_S8_Pviiiiii,(.L_x_53 - _ZN2at6native30tinygemm_m16n8k16_chunk_kernelINS0_10ALayout_RMILNS0_14KReductionTypeE0EEENS0_15BLayout_TC_int4ILi2ELi256EEES4_Li8ELi8EEEvPKvS8_S8_Pviiiiii)
        .other          _ZN2at6native30tinygemm_m16n8k16_chunk_kernelINS0_10ALayout_RMILNS0_14KReductionTypeE0EEENS0_15BLayout_TC_int4ILi2ELi256EEES4_Li8ELi8EEEvPKvS8_S8_Pviiiiii,@"STO_CUDA_ENTRY STV_DEFAULT"
_ZN2at6native30tinygemm_m16n8k16_chunk_kernelINS0_10ALayout_RMILNS0_14KReductionTypeE0EEENS0_15BLayout_TC_int4ILi2ELi256EEES4_Li8ELi8EEEvPKvS8_S8_Pviiiiii:
.text._ZN2at6native30tinygemm_m16n8k16_chunk_kernelINS0_10ALayout_RMILNS0_14KReductionTypeE0EEENS0_15BLayout_TC_int4ILi2ELi256EEES4_Li8ELi8EEEvPKvS8_S8_Pviiiiii:
        /* <DEDUP_REMOVED lines=16> */
[----:B01----:R-:W-:Y:S01]  /*0100*/  SHF.R.S32.HI R3, RZ, 0x1f, R0 ;  /* 0x0000001fff037819 */ /* 0x003fe20000011400 */
[----:B------:R-:W0:Y:S01]  /*0110*/  S2R R6, SR_CTAID.Z ;  /* 0x0000000000067919 */ /* 0x000e220000002700 */
[----:B------:R-:W-:Y:S01]  /*0120*/  ULDC UR5, c[0x0][0x194] ;  /* 0x0000650000057ab9 */ /* 0x000fe20000000800 */
[----:B------:R-:W-:Y:S01]  /*0130*/  CS2R R14, SRZ ;  /* 0x00000000000e7805 */ /* 0x000fe2000001ff00 */
[----:B------:R-:W-:Y:S01]  /*0140*/  LEA.HI R3, R3, R0, RZ, 0x2 ;  /* 0x0000000003037211 */ /* 0x000fe200078f10ff */
[----:B------:R-:W-:Y:S01]  /*0150*/  ULEA.HI UR5, UR8, UR5, URZ, 0x1 ;  /* 0x0000000508057291 */ /* 0x000fe2000f8f083f */
[----:B------:R-:W-:Y:S02]  /*0160*/  CS2R R12, SRZ ;  /* 0x00000000000c7805 */ /* 0x000fe4000001ff00 */
[----:B------:R-:W-:Y:S01]  /*0170*/  LOP3.LUT R5, R3, 0x7ffffffc, RZ, 0xc0, !PT ;  /* 0x7ffffffc03057812 */ /* 0x000fe200078ec0ff */
[----:B------:R-:W-:-:S04]  /*0180*/  USHF.R.S32.HI UR5, URZ, 0x1, UR5 ;  /* 0x000000013f057899 */ /* 0x000fc80008011405 */
[----:B------:R-:W-:-:S04]  /*0190*/  IMAD.IADD R5, R0, 0x1, -R5 ;  /* 0x0000000100057824 */ /* 0x000fc800078e0a05 */
[----:B------:R-:W-:-:S05]  /*01a0*/  IMAD R4, R4, 0x200, R5 ;  /* 0x0000020004047824 */ /* 0x000fca00078e0205 */
[----:B------:R-:W-:Y:S01]  /*01b0*/  LEA R8, R7, R4, 0x6 ;  /* 0x0000000407087211 */ /* 0x000fe200078e30ff */
[----:B------:R-:W-:Y:S01]  /*01c0*/  IMAD R4, R2, UR5, RZ ;  /* 0x0000000502047c24 */ /* 0x000fe2000f8e02ff */
[----:B------:R-:W-:Y:S01]  /*01d0*/  SHF.R.S32.HI R7, RZ, 0x2, R3 ;  /* 0x00000002ff077819 */ /* 0x000fe20000011403 */
[----:B------:R-:W-:-:S04]  /*01e0*/  IMAD.MOV.U32 R3, RZ, RZ, c[0x0][0x188] ;  /* 0x00006200ff037624 */ /* 0x000fc800078e00ff */
[----:B0-----:R-:W-:Y:S01]  /*01f0*/  IMAD R5, R6, 0x10, R7 ;  /* 0x0000001006057824 */ /* 0x001fe200078e0207 */
[----:B------:R-:W-:Y:S01]  /*0200*/  SHF.L.U32 R6, R3, 0x3, RZ ;  /* 0x0000000303067819 */ /* 0x000fe200000006ff */
[----:B------:R-:W-:Y:S02]  /*0210*/  IMAD.SHL.U32 R3, R8, 0x2, RZ ;  /* 0x0000000208037824 */ /* 0x000fe400078e00ff */
[C---:B------:R-:W-:Y:S01]  /*0220*/  IMAD R44, R5.reuse, c[0x0][0x188], RZ ;  /* 0x00006200052c7a24 */ /* 0x040fe200078e02ff */
[C---:B------:R-:W-:Y:S02]  /*0230*/  ISETP.GE.AND P0, PT, R5.reuse, c[0x0][0x180], PT ;  /* 0x0000600005007a0c */ /* 0x040fe40003f06270 */
[----:B------:R-:W-:Y:S02]  /*0240*/  IADD3 R5, R5, 0x8, RZ ;  /* 0x0000000805057810 */ /* 0x000fe40007ffe0ff */
.L_x_9:
[----:B------:R-:W-:Y:S01]  /*0250*/  SHF.R.S32.HI R9, RZ, 0x1f, R3 ;  /* 0x0000001fff097819 */ /* 0x000fe20000011403 */
[----:B------:R-:W-:Y:S01]  /*0260*/  CS2R R28, SRZ ;  /* 0x00000000001c7805 */ /* 0x000fe2000001ff00 */
[C---:B------:R-:W-:Y:S01]  /*0270*/  IADD3 R11, P1, R44.reuse, R3, RZ ;  /* 0x000000032c0b7210 */ /* 0x040fe20007f3e0ff */
[----:B------:R-:W-:Y:S01]  /*0280*/  CS2R R30, SRZ ;  /* 0x00000000001e7805 */ /* 0x000fe2000001ff00 */
[----:B------:R-:W-:Y:S01]  /*0290*/  CS2R R20, SRZ ;  /* 0x0000000000147805 */ /* 0x000fe2000001ff00 */
[----:B------:R-:W-:Y:S01]  /*02a0*/  CS2R R22, SRZ ;  /* 0x0000000000167805 */ /* 0x000fe2000001ff00 */
[----:B------:R-:W-:Y:S01]  /*02b0*/  LEA.HI.X.SX32 R8, R44, R9, 0x1, P1 ;  /* 0x000000092c087211 */ /* 0x000fe200008f0eff */
[----:B------:R-:W-:Y:S01]  /*02c0*/  CS2R R40, SRZ ;  /* 0x0000000000287805 */ /* 0x000fe2000001ff00 */
[C---:B------:R-:W-:Y:S01]  /*02d0*/  IADD3 R9, P2, R6.reuse, R11, RZ ;  /* 0x0000000b06097210 */ /* 0x040fe20007f5e0ff */
[----:B------:R-:W-:Y:S01]  /*02e0*/  CS2R R42, SRZ ;  /* 0x00000000002a7805 */ /* 0x000fe2000001ff00 */
[----:B------:R-:W-:Y:S01]  /*02f0*/  LEA R46, P1, R11, c[0x0][0x160], 0x1 ;  /* 0x000058000b2e7a11 */ /* 0x000fe200078208ff */
[----:B------:R-:W-:Y:S01]  /*0300*/  CS2R R36, SRZ ;  /* 0x0000000000247805 */ /* 0x000fe2000001ff00 */
[----:B------:R-:W-:Y:S01]  /*0310*/  LEA.HI.X.SX32 R10, R6, R8, 0x1, P2 ;  /* 0x00000008060a7211 */ /* 0x000fe200010f0eff */
[----:B------:R-:W-:Y:S01]  /*0320*/  CS2R R38, SRZ ;  /* 0x0000000000267805 */ /* 0x000fe2000001ff00 */
[----:B------:R-:W-:Y:S01]  /*0330*/  LEA R48, P2, R9, c[0x0][0x160], 0x1 ;  /* 0x0000580009307a11 */ /* 0x000fe200078408ff */
[----:B------:R-:W-:Y:S01]  /*0340*/  CS2R R32, SRZ ;  /* 0x0000000000207805 */ /* 0x000fe2000001ff00 */
[----:B------:R-:W-:Y:S01]  /*0350*/  LEA.HI.X R47, R11, c[0x0][0x164], R8, 0x1, P1 ;  /* 0x000059000b2f7a11 */ /* 0x000fe200008f0c08 */
[----:B------:R-:W-:Y:S01]  /*0360*/  IMAD.MOV.U32 R8, RZ, RZ, RZ ;  /* 0x000000ffff087224 */ /* 0x000fe200078e00ff */
[----:B------:R-:W-:Y:S01]  /*0370*/  LEA.HI.X R49, R9, c[0x0][0x164], R10, 0x1, P2 ;  /* 0x0000590009317a11 */ /* 0x000fe200010f0c0a */
[----:B------:R-:W-:Y:S01]  /*0380*/  CS2R R34, SRZ ;  /* 0x0000000000227805 */ /* 0x000fe2000001ff00 */
[----:B------:R-:W-:Y:S01]  /*0390*/  CS2R R10, SRZ ;  /* 0x00000000000a7805 */ /* 0x000fe2000001ff00 */
[----:B------:R-:W-:Y:S01]  /*03a0*/  CS2R R16, SRZ ;  /* 0x0000000000107805 */ /* 0x000fe2000001ff00 */
[----:B------:R-:W-:Y:S01]  /*03b0*/  CS2R R18, SRZ ;  /* 0x0000000000127805 */ /* 0x000fe2000001ff00 */
[----:B------:R-:W-:Y:S01]  /*03c0*/  CS2R R24, SRZ ;  /* 0x0000000000187805 */ /* 0x000fe2000001ff00 */
[----:B------:R-:W-:Y:S01]  /*03d0*/  CS2R R26, SRZ ;  /* 0x00000000001a7805 */ /* 0x000fe2000001ff00 */
[----:B------:R0:W2:Y:S04]  /*03e0*/  @!P0 LDG.E.CONSTANT R8, [R46.64] ;  /* 0x000000062e088981 */ /* 0x0000a8000c1e9900 */
[----:B------:R0:W2:Y:S04]  /*03f0*/  @!P0 LDG.E.CONSTANT R10, [R46.64+0x10] ;  /* 0x000010062e0a8981 */ /* 0x0000a8000c1e9900 */
[----:B------:R0:W3:Y:S04]  /*0400*/  @!P0 LDG.E.CONSTANT R28, [R46.64+0x20] ;  /* 0x000020062e1c8981 */ /* 0x0000e8000c1e9900 */
[----:B------:R0:W3:Y:S04]  /*0410*/  @!P0 LDG.E.CONSTANT R30, [R46.64+0x30] ;  /* 0x000030062e1e8981 */ /* 0x0000e8000c1e9900 */
[----:B------:R0:W4:Y:S04]  /*0420*/  @!P0 LDG.E.CONSTANT R20, [R46.64+0x40] ;  /* 0x000040062e148981 */ /* 0x000128000c1e9900 */
[----:B------:R0:W4:Y:S04]  /*0430*/  @!P0 LDG.E.CONSTANT R22, [R46.64+0x50] ;  /* 0x000050062e168981 */ /* 0x000128000c1e9900 */
[----:B------:R0:W5:Y:S04]  /*0440*/  @!P0 LDG.E.CONSTANT R40, [R46.64+0x60] ;  /* 0x000060062e288981 */ /* 0x000168000c1e9900 */
[----:B------:R0:W5:Y:S04]  /*0450*/  @!P0 LDG.E.CONSTANT R42, [R46.64+0x70] ;  /* 0x000070062e2a8981 */ /* 0x000168000c1e9900 */
[----:B------:R0:W2:Y:S04]  /*0460*/  @!P0 LDG.E.CONSTANT R36, [R46.64+0x80] ;  /* 0x000080062e248981 */ /* 0x0000a8000c1e9900 */
[----:B------:R0:W2:Y:S04]  /*0470*/  @!P0 LDG.E.CONSTANT R38, [R46.64+0x90] ;  /* 0x000090062e268981 */ /* 0x0000a8000c1e9900 */
[----:B------:R0:W2:Y:S04]  /*0480*/  @!P0 LDG.E.CONSTANT R32, [R46.64+0xa0] ;  /* 0x0000a0062e208981 */ /* 0x0000a8000c1e9900 */
[----:B------:R0:W2:Y:S04]  /*0490*/  @!P0 LDG.E.CONSTANT R34, [R46.64+0xb0] ;  /* 0x0000b0062e228981 */ /* 0x0000a8000c1e9900 */
[----:B------:R0:W2:Y:S04]  /*04a0*/  @!P0 LDG.E.CONSTANT R16, [R46.64+0xc0] ;  /* 0x0000c0062e108981 */ /* 0x0000a8000c1e9900 */
[----:B------:R0:W2:Y:S04]  /*04b0*/  @!P0 LDG.E.CONSTANT R18, [R46.64+0xd0] ;  /* 0x0000d0062e128981 */ /* 0x0000a8000c1e9900 */
[----:B------:R0:W2:Y:S04]  /*04c0*/  @!P0 LDG.E.CONSTANT R24, [R46.64+0xe0] ;  /* 0x0000e0062e188981 */ /* 0x0000a8000c1e9900 */
[----:B------:R0:W2:Y:S01]  /*04d0*/  @!P0 LDG.E.CONSTANT R26, [R46.64+0xf0] ;  /* 0x0000f0062e1a8981 */ /* 0x0000a2000c1e9900 */
[----:B------:R-:W-:Y:S01]  /*04e0*/  IMAD.MOV.U32 R52, RZ, RZ, 0x4 ;  /* 0x00000004ff347424 */ /* 0x000fe200078e00ff */
[----:B------:R-:W-:Y:S01]  /*04f0*/  ISETP.GE.AND P1, PT, R5, c[0x0][0x180], PT ;  /* 0x0000600005007a0c */ /* 0x000fe20003f26270 */
[----:B------:R-:W-:Y:S01]  /*0500*/  IMAD.MOV.U32 R57, RZ, RZ, 0x2 ;  /* 0x00000002ff397424 */ /* 0x000fe200078e00ff */
[----:B------:R-:W-:-:S02]  /*0510*/  MOV R9, RZ ;  /* 0x000000ff00097202 */ /* 0x000fc40000000f00 */
[----:B0-----:R-:W-:Y:S02]  /*0520*/  SHF.R.S32.HI R46, RZ, 0x1f, R45 ;  /* 0x0000001fff2e7819 */ /* 0x001fe4000001142d */
[-C--:B------:R-:W-:Y:S02]  /*0530*/  LEA.HI R47, R45, R45.reuse, RZ, 0x1 ;  /* 0x0000002d2d2f7211 */ /* 0x080fe400078f08ff */
[----:B------:R-:W-:-:S05]  /*0540*/  LEA.HI R46, R46, R45, RZ, 0x4 ;  /* 0x0000002d2e2e7211 */ /* 0x000fca00078f20ff */
[----:B------:R0:W2:Y:S01]  /*0550*/  @!P1 LDG.E.CONSTANT R9, [R48.64] ;  /* 0x0000000630099981 */ /* 0x0000a2000c1e9900 */
[----:B------:R-:W-:Y:S02]  /*0560*/  LEA.HI R47, R47, R4, RZ, 0x1f ;  /* 0x000000042f2f7211 */ /* 0x000fe400078ff8ff */
[----:B------:R-:W-:Y:S01]  /*0570*/  SHF.R.S32.HI R51, RZ, 0x4, R46 ;  /* 0x00000004ff337819 */ /* 0x000fe2000001142e */
[----:B------:R0:W2:Y:S02]  /*0580*/  @!P1 LDG.E.CONSTANT R11, [R48.64+0x10] ;  /* 0x00001006300b9981 */ /* 0x0000a4000c1e9900 */
[----:B------:R-:W-:Y:S02]  /*0590*/  IMAD R47, R47, 0x20, R0 ;  /* 0x000000202f2f7824 */ /* 0x000fe400078e0200 */
[----:B------:R-:W-:Y:S01]  /*05a0*/  IMAD R46, R51, c[0x0][0x190], R2 ;  /* 0x00006400332e7a24 */ /* 0x000fe200078e0202 */
[----:B------:R0:W3:Y:S01]  /*05b0*/  @!P1 LDG.E.CONSTANT R29, [R48.64+0x20] ;  /* 0x00002006301d9981 */ /* 0x0000e2000c1e9900 */
[----:B------:R-:W-:-:S03]  /*05c0*/  IMAD.WIDE R52, R47, R52, c[0x0][0x168] ;  /* 0x00005a002f347625 */ /* 0x000fc600078e0234 */
[----:B------:R-:W-:Y:S01]  /*05d0*/  LEA R46, R46, R7, 0x3 ;  /* 0x000000072e2e7211 */ /* 0x000fe200078e18ff */
[----:B------:R0:W3:Y:S04]  /*05e0*/  @!P1 LDG.E.CONSTANT R31, [R48.64+0x30] ;  /* 0x00003006301f9981 */ /* 0x0000e8000c1e9900 */
[----:B------:R-:W0:Y:S01]  /*05f0*/  LDG.E.CONSTANT R50, [R52.64] ;  /* 0x0000000634327981 */ /* 0x000e22000c1e9900 */
[----:B------:R-:W-:-:S03]  /*0600*/  IMAD.SHL.U32 R46, R46, 0x2, RZ ;  /* 0x000000022e2e7824 */ /* 0x000fc600078e00ff */
[----:B------:R0:W4:Y:S01]  /*0610*/  @!P1 LDG.E.CONSTANT R21, [R48.64+0x40] ;  /* 0x0000400630159981 */ /* 0x000122000c1e9900 */
[----:B------:R-:W-:-:S03]  /*0620*/  IMAD.WIDE R56, R46, R57, c[0x0][0x170] ;  /* 0x00005c002e387625 */ /* 0x000fc600078e0239 */
[----:B------:R0:W4:Y:S04]  /*0630*/  @!P1 LDG.E.CONSTANT R23, [R48.64+0x50] ;  /* 0x0000500630179981 */ /* 0x000128000c1e9900 */
[----:B------:R1:W2:Y:S01]  /*0640*/  LDG.E.CONSTANT R46, [R56.64] ;  /* 0x00000006382e7981 */ /* 0x0002a2000c1e9900 */
[----:B------:R-:W-:-:S03]  /*0650*/  IMAD.MOV.U32 R47, RZ, RZ, 0x43004300 ;  /* 0x43004300ff2f7424 */ /* 0x000fc600078e00ff */
[----:B------:R0:W5:Y:S04]  /*0660*/  @!P1 LDG.E.CONSTANT R41, [R48.64+0x60] ;  /* 0x0000600630299981 */ /* 0x000168000c1e9900 */
[----:B------:R0:W5:Y:S04]  /*0670*/  @!P1 LDG.E.CONSTANT R43, [R48.64+0x70] ;  /* 0x00007006302b9981 */ /* 0x000168000c1e9900 */
[----:B------:R0:W3:Y:S04]  /*0680*/  @!P1 LDG.E.CONSTANT R37, [R48.64+0x80] ;  /* 0x0000800630259981 */ /* 0x0000e8000c1e9900 */
[----:B------:R0:W3:Y:S04]  /*0690*/  @!P1 LDG.E.CONSTANT R39, [R48.64+0x90] ;  /* 0x0000900630279981 */ /* 0x0000e8000c1e9900 */
[----:B------:R0:W3:Y:S04]  /*06a0*/  @!P1 LDG.E.CONSTANT R33, [R48.64+0xa0] ;  /* 0x0000a00630219981 */ /* 0x0000e8000c1e9900 */
[----:B------:R0:W3:Y:S04]  /*06b0*/  @!P1 LDG.E.CONSTANT R35, [R48.64+0xb0] ;  /* 0x0000b00630239981 */ /* 0x0000e8000c1e9900 */
[----:B------:R0:W3:Y:S04]  /*06c0*/  @!P1 LDG.E.CONSTANT R17, [R48.64+0xc0] ;  /* 0x0000c00630119981 */ /* 0x0000e8000c1e9900 */
[----:B------:R0:W3:Y:S04]  /*06d0*/  @!P1 LDG.E.CONSTANT R19, [R48.64+0xd0] ;  /* 0x0000d00630139981 */ /* 0x0000e8000c1e9900 */
[----:B------:R0:W3:Y:S04]  /*06e0*/  @!P1 LDG.E.CONSTANT R25, [R48.64+0xe0] ;  /* 0x0000e00630199981 */ /* 0x0000e8000c1e9900 */
[----:B------:R0:W3:Y:S01]  /*06f0*/  @!P1 LDG.E.CONSTANT R27, [R48.64+0xf0] ;  /* 0x0000f006301b9981 */ /* 0x0000e2000c1e9900 */
[----:B------:R-:W-:-:S03]  /*0700*/  MOV R54, 0x3f80 ;  /* 0x00003f8000367802 */ /* 0x000fc60000000f00 */
[----:B-1----:R-:W3:Y:S01]  /*0710*/  LDG.E.CONSTANT R56, [R52.64+0x80] ;  /* 0x0000800634387981 */ /* 0x002ee2000c1e9900 */
[----:B------:R-:W-:Y:S01]  /*0720*/  WARPSYNC 0xffffffff ;  /* 0xffffffff00007948 */ /* 0x000fe20003800000 */
[----:B0-----:R-:W-:Y:S02]  /*0730*/  SHF.R.U32.HI R48, RZ, 0x4, R50 ;  /* 0x00000004ff307819 */ /* 0x001fe40000011632 */
[--C-:B------:R-:W-:Y:S02]  /*0740*/  LOP3.LUT R49, R50, 0xf000f, R47.reuse, 0xea, !PT ;  /* 0x000f000f32317812 */ /* 0x100fe400078eea2f */
[----:B------:R-:W-:-:S03]  /*0750*/  LOP3.LUT R51, R48, 0xf000f, R47, 0xea, !PT ;  /* 0x000f000f30337812 */ /* 0x000fc600078eea2f */
[-C--:B------:R-:W-:Y:S02]  /*0760*/  HFMA2.BF16_V2 R48, R49, R54.reuse.H0_H0, -136, -136 ;  /* 0xc308c30831307431 */ /* 0x080fe40000240036 */
[----:B------:R-:W-:Y:S02]  /*0770*/  HFMA2.BF16_V2 R49, R51, R54.H0_H0, -136, -136 ;  /* 0xc308c30833317431 */ /* 0x000fe40000240036 */
[-CC-:B--2---:R-:W-:Y:S02]  /*0780*/  HFMA2.BF16_V2 R48, R48, R46.reuse.H0_H0, R46.reuse.H1_H1 ;  /* 0x2000002e30307231 */ /* 0x184fe4000026002e */
[----:B------:R-:W-:-:S07]  /*0790*/  HFMA2.BF16_V2 R49, R49, R46.H0_H0, R46.H1_H1 ;  /* 0x2000002e31317231 */ /* 0x000fce000026002e */
[----:B------:R-:W-:Y:S11]  /*07a0*/  HMMA.16816.F32.BF16 R8, R8, R48, RZ ;  /* 0x000000300808723c */ /* 0x000ff600000418ff */
[----:B------:R-:W-:Y:S11]  /*07b0*/  @!UPT UIADD3 URZ, URZ, URZ, URZ ;  /* 0x0000003f3f3ff290 */ /* 0x000ff6000fffe03f */
[----:B------:R-:W-:Y:S02]  /*07c0*/  @!UPT UIADD3 URZ, URZ, URZ, URZ ;  /* 0x0000003f3f3ff290 */ /* 0x000fe4000fffe03f */
[----:B------:R-:W-:Y:S01]  /*07d0*/  FADD.FTZ R51, R8, R12 ;  /* 0x0000000c08337221 */ /* 0x000fe20000010000 */
[--C-:B------:R-:W-:Y:S02]  /*07e0*/  SHF.R.U32.HI R8, RZ, 0x8, R50.reuse ;  /* 0x00000008ff087819 */ /* 0x100fe40000011632 */
[----:B------:R-:W-:-:S04]  /*07f0*/  SHF.R.U32.HI R50, RZ, 0xc, R50 ;  /* 0x0000000cff327819 */ /* 0x000fc80000011632 */
[--C-:B------:R-:W-:Y:S02]  /*0800*/  LOP3.LUT R55, R50, 0xf000f, R47.reuse, 0xea, !PT ;  /* 0x000f000f32377812 */ /* 0x100fe400078eea2f */
[----:B------:R-:W2:Y:S01]  /*0810*/  LDG.E.CONSTANT R50, [R52.64+0x100] ;  /* 0x0001000634327981 */ /* 0x000ea2000c1e9900 */
[----:B------:R-:W-:-:S05]  /*0820*/  LOP3.LUT R49, R8, 0xf000f, R47, 0xea, !PT ;  /* 0x000f000f08317812 */ /* 0x000fca00078eea2f */
[-C--:B------:R-:W-:Y:S02]  /*0830*/  HFMA2.BF16_V2 R48, R49, R54.reuse.H0_H0, -136, -136 ;  /* 0xc308c30831307431 */ /* 0x080fe40000240036 */
[----:B------:R-:W-:Y:S02]  /*0840*/  HFMA2.BF16_V2 R49, R55, R54.H0_H0, -136, -136 ;  /* 0xc308c30837317431 */ /* 0x000fe40000240036 */
[-CC-:B------:R-:W-:Y:S02]  /*0850*/  HFMA2.BF16_V2 R48, R48, R46.reuse.H0_H0, R46.reuse.H1_H1 ;  /* 0x2000002e30307231 */ /* 0x180fe4000026002e */
[----:B------:R-:W-:-:S07]  /*0860*/  HFMA2.BF16_V2 R49, R49, R46.H0_H0, R46.H1_H1 ;  /* 0x2000002e31317231 */ /* 0x000fce000026002e */
[----:B---3--:R-:W-:Y:S01]  /*0870*/  HMMA.16816.F32.BF16 R28, R28, R48, RZ ;  /* 0x000000301c1c723c */ /* 0x008fe200000418ff */
[----:B------:R-:W3:Y:S01]  /*0880*/  LDG.E.CONSTANT R48, [R52.64+0x180] ;  /* 0x0001800634307981 */ /* 0x000ee2000c1e9900 */
[----:B------:R-:W-:Y:S02]  /*0890*/  FADD.FTZ R8, R9, R13 ;  /* 0x0000000d09087221 */ /* 0x000fe40000010000 */
[----:B------:R-:W-:Y:S01]  /*08a0*/  FADD.FTZ R9, R10, R14 ;  /* 0x0000000e0a097221 */ /* 0x000fe20000010000 */
[----:B------:R-:W-:Y:S02]  /*08b0*/  SHF.R.U32.HI R10, RZ, 0x4, R56 ;  /* 0x00000004ff0a7819 */ /* 0x000fe40000011638 */
[--C-:B------:R-:W-:Y:S02]  /*08c0*/  LOP3.LUT R13, R56, 0xf000f, R47.reuse, 0xea, !PT ;  /* 0x000f000f380d7812 */ /* 0x100fe400078eea2f */
[----:B------:R-:W-:-:S03]  /*08d0*/  LOP3.LUT R49, R10, 0xf000f, R47, 0xea, !PT ;  /* 0x000f000f0a317812 */ /* 0x000fc600078eea2f */
[-C--:B------:R-:W-:Y:S02]  /*08e0*/  HFMA2.BF16_V2 R12, R13, R54.reuse.H0_H0, -136, -136 ;  /* 0xc308c3080d0c7431 */ /* 0x080fe40000240036 */
[----:B------:R-:W-:Y:S02]  /*08f0*/  HFMA2.BF16_V2 R13, R49, R54.H0_H0, -136, -136 ;  /* 0xc308c308310d7431 */ /* 0x000fe40000240036 */
[-CC-:B------:R-:W-:Y:S02]  /*0900*/  HFMA2.BF16_V2 R12, R12, R46.reuse.H0_H0, R46.reuse.H1_H1 ;  /* 0x2000002e0c0c7231 */ /* 0x180fe4000026002e */
[----:B------:R-:W-:Y:S01]  /*0910*/  HFMA2.BF16_V2 R13, R13, R46.H0_H0, R46.H1_H1 ;  /* 0x2000002e0d0d7231 */ /* 0x000fe2000026002e */
[--C-:B------:R-:W-:Y:S02]  /*0920*/  SHF.R.U32.HI R10, RZ, 0x8, R56.reuse ;  /* 0x00000008ff0a7819 */ /* 0x100fe40000011638 */
[----:B------:R-:W-:-:S04]  /*0930*/  SHF.R.U32.HI R56, RZ, 0xc, R56 ;  /* 0x0000000cff387819 */ /* 0x000fc80000011638 */
[----:B----4-:R-:W-:Y:S01]  /*0940*/  HMMA.16816.F32.BF16 R20, R20, R12, RZ ;  /* 0x0000000c1414723c */ /* 0x010fe200000418ff */
[----:B------:R-:W-:-:S06]  /*0950*/  LOP3.LUT R49, R56, 0xf000f, R47, 0xea, !PT ;  /* 0x000f000f38317812 */ /* 0x000fcc00078eea2f */
[----:B------:R-:W-:-:S05]  /*0960*/  LOP3.LUT R13, R10, 0xf000f, R47, 0xea, !PT ;  /* 0x000f000f0a0d7812 */ /* 0x000fca00078eea2f */
[-C--:B------:R-:W-:Y:S02]  /*0970*/  HFMA2.BF16_V2 R12, R13, R54.reuse.H0_H0, -136, -136 ;  /* 0xc308c3080d0c7431 */ /* 0x080fe40000240036 */
[----:B------:R-:W-:Y:S02]  /*0980*/  HFMA2.BF16_V2 R13, R49, R54.H0_H0, -136, -136 ;  /* 0xc308c308310d7431 */ /* 0x000fe40000240036 */
[-CC-:B------:R-:W-:Y:S02]  /*0990*/  HFMA2.BF16_V2 R12, R12, R46.reuse.H0_H0, R46.reuse.H1_H1 ;  /* 0x2000002e0c0c7231 */ /* 0x180fe4000026002e */
[----:B------:R-:W-:-:S07]  /*09a0*/  HFMA2.BF16_V2 R13, R13, R46.H0_H0, R46.H1_H1 ;  /* 0x2000002e0d0d7231 */ /* 0x000fce000026002e */
[----:B-----5:R-:W-:Y:S01]  /*09b0*/  HMMA.16816.F32.BF16 R40, R40, R12, RZ ;  /* 0x0000000c2828723c */ /* 0x020fe200000418ff */
[----:B------:R-:W-:Y:S02]  /*09c0*/  FADD.FTZ R51, R28, R51 ;  /* 0x000000331c337221 */ /* 0x000fe40000010000 */
[----:B------:R-:W-:Y:S02]  /*09d0*/  FADD.FTZ R8, R29, R8 ;  /* 0x000000081d087221 */ /* 0x000fe40000010000 */
[----:B------:R-:W-:Y:S01]  /*09e0*/  FADD.FTZ R9, R30, R9 ;  /* 0x000000091e097221 */ /* 0x000fe20000010000 */
[----:B------:R-:W-:Y:S01]  /*09f0*/  IADD3 R45, R45, 0x40, RZ ;  /* 0x000000402d2d7810 */ /* 0x000fe20007ffe0ff */
[----:B------:R-:W-:Y:S02]  /*0a00*/  FADD.FTZ R51, R51, R20 ;  /* 0x0000001433337221 */ /* 0x000fe40000010000 */
[----:B------:R-:W-:Y:S02]  /*0a10*/  FADD.FTZ R8, R8, R21 ;  /* 0x0000001508087221 */ /* 0x000fe40000010000 */
[----:B------:R-:W-:Y:S01]  /*0a20*/  FADD.FTZ R9, R9, R22 ;  /* 0x0000001609097221 */ /* 0x000fe20000010000 */
[----:B------:R-:W-:Y:S11]  /*0a30*/  ISETP.GE.AND P1, PT, R45, UR4, PT ;  /* 0x000000042d007c0c */ /* 0x000ff6000bf26270 */
[----:B------:R-:W-:Y:S01]  /*0a40*/  @!UPT UIADD3 URZ, URZ, URZ, URZ ;  /* 0x0000003f3f3ff290 */ /* 0x000fe2000fffe03f */
[----:B------:R-:W-:Y:S02]  /*0a50*/  FADD.FTZ R51, R40, R51 ;  /* 0x0000003328337221 */ /* 0x000fe40000010000 */
[----:B------:R-:W-:Y:S02]  /*0a60*/  FADD.FTZ R8, R41, R8 ;  /* 0x0000000829087221 */ /* 0x000fe40000010000 */
[----:B------:R-:W-:Y:S01]  /*0a70*/  FADD.FTZ R9, R42, R9 ;  /* 0x000000092a097221 */ /* 0x000fe20000010000 */
[----:B------:R-:W-:Y:S02]  /*0a80*/  IADD3 R3, R3, 0x400, RZ ;  /* 0x0000040003037810 */ /* 0x000fe40007ffe0ff */
[----:B--2---:R-:W-:Y:S02]  /*0a90*/  SHF.R.U32.HI R10, RZ, 0x4, R50 ;  /* 0x00000004ff0a7819 */ /* 0x004fe40000011632 */
        /* <DEDUP_REMOVED lines=8> */
[----:B------:R-:W-:Y:S01]  /*0b20*/  HMMA.16816.F32.BF16 R36, R36, R12, RZ ;  /* 0x0000000c2424723c */ /* 0x000fe200000418ff */
[----:B------:R-:W-:-:S06]  /*0b30*/  LOP3.LUT R49, R50, 0xf000f, R47, 0xea, !PT ;  /* 0x000f000f32317812 */ /* 0x000fcc00078eea2f */
[----:B------:R-:W-:-:S05]  /*0b40*/  LOP3.LUT R13, R10, 0xf000f, R47, 0xea, !PT ;  /* 0x000f000f0a0d7812 */ /* 0x000fca00078eea2f */
[-C--:B------:R-:W-:Y:S02]  /*0b50*/  HFMA2.BF16_V2 R12, R13, R54.reuse.H0_H0, -136, -136 ;  /* 0xc308c3080d0c7431 */ /* 0x080fe40000240036 */
[----:B------:R-:W-:Y:S02]  /*0b60*/  HFMA2.BF16_V2 R13, R49, R54.H0_H0, -136, -136 ;  /* 0xc308c308310d7431 */ /* 0x000fe40000240036 */
[-CC-:B------:R-:W-:Y:S02]  /*0b70*/  HFMA2.BF16_V2 R12, R12, R46.reuse.H0_H0, R46.reuse.H1_H1 ;  /* 0x2000002e0c0c7231 */ /* 0x180fe4000026002e */
[----:B------:R-:W-:Y:S01]  /*0b80*/  HFMA2.BF16_V2 R13, R13, R46.H0_H0, R46.H1_H1 ;  /* 0x2000002e0d0d7231 */ /* 0x000fe2000026002e */
[----:B---3--:R-:W-:-:S04]  /*0b90*/  SHF.R.U32.HI R10, RZ, 0x4, R48 ;  /* 0x00000004ff0a7819 */ /* 0x008fc80000011630 */
[--C-:B------:R-:W-:Y:S02]  /*0ba0*/  LOP3.LUT R49, R10, 0xf000f, R47.reuse, 0xea, !PT ;  /* 0x000f000f0a317812 */ /* 0x100fe400078eea2f */
[----:B------:R-:W-:Y:S07]  /*0bb0*/  HMMA.16816.F32.BF16 R32, R32, R12, RZ ;  /* 0x0000000c2020723c */ /* 0x000fee00000418ff */
[----:B------:R-:W-:Y:S02]  /*0bc0*/  LOP3.LUT R13, R48, 0xf000f, R47, 0xea, !PT ;  /* 0x000f000f300d7812 */ /* 0x000fe400078eea2f */
[----:B------:R-:W-:-:S02]  /*0bd0*/  SHF.R.U32.HI R12, RZ, 0x8, R48 ;  /* 0x00000008ff0c7819 */ /* 0x000fc40000011630 */
[----:B------:R-:W-:Y:S02]  /*0be0*/  SHF.R.U32.HI R48, RZ, 0xc, R48 ;  /* 0x0000000cff307819 */ /* 0x000fe40000011630 */
[--C-:B------:R-:W-:Y:S01]  /*0bf0*/  LOP3.LUT R53, R12, 0xf000f, R47.reuse, 0xea, !PT ;  /* 0x000f000f0c357812 */ /* 0x100fe200078eea2f */
[-C--:B------:R-:W-:Y:S02]  /*0c00*/  HFMA2.BF16_V2 R12, R13, R54.reuse.H0_H0, -136, -136 ;  /* 0xc308c3080d0c7431 */ /* 0x080fe40000240036 */
[----:B------:R-:W-:Y:S01]  /*0c10*/  HFMA2.BF16_V2 R13, R49, R54.H0_H0, -136, -136 ;  /* 0xc308c308310d7431 */ /* 0x000fe20000240036 */
[----:B------:R-:W-:Y:S01]  /*0c20*/  LOP3.LUT R47, R48, 0xf000f, R47, 0xea, !PT ;  /* 0x000f000f302f7812 */ /* 0x000fe200078eea2f */
[-CC-:B------:R-:W-:Y:S02]  /*0c30*/  HFMA2.BF16_V2 R12, R12, R46.reuse.H0_H0, R46.reuse.H1_H1 ;  /* 0x2000002e0c0c7231 */ /* 0x180fe4000026002e */
[----:B------:R-:W-:Y:S02]  /*0c40*/  HFMA2.BF16_V2 R13, R13, R46.H0_H0, R46.H1_H1 ;  /* 0x2000002e0d0d7231 */ /* 0x000fe4000026002e */
[----:B------:R-:W-:-:S02]  /*0c50*/  HFMA2.BF16_V2 R53, R53, R54.H0_H0, -136, -136 ;  /* 0xc308c30835357431 */ /* 0x000fc40000240036 */
[----:B------:R-:W-:-:S03]  /*0c60*/  HFMA2.BF16_V2 R47, R47, R54.H0_H0, -136, -136 ;  /* 0xc308c3082f2f7431 */ /* 0x000fc60000240036 */
[----:B------:R-:W-:Y:S01]  /*0c70*/  HMMA.16816.F32.BF16 R16, R16, R12, RZ ;  /* 0x0000000c1010723c */ /* 0x000fe200000418ff */
[----:B------:R-:W-:-:S06]  /*0c80*/  FADD.FTZ R10, R11, R15 ;  /* 0x0000000f0b0a7221 */ /* 0x000fcc0000010000 */
[-CC-:B------:R-:W-:Y:S02]  /*0c90*/  HFMA2.BF16_V2 R12, R53, R46.reuse.H0_H0, R46.reuse.H1_H1 ;  /* 0x2000002e350c7231 */ /* 0x180fe4000026002e */
[----:B------:R-:W-:Y:S01]  /*0ca0*/  HFMA2.BF16_V2 R13, R47, R46.H0_H0, R46.H1_H1 ;  /* 0x2000002e2f0d7231 */ /* 0x000fe2000026002e */
[----:B------:R-:W-:-:S06]  /*0cb0*/  FADD.FTZ R10, R31, R10 ;  /* 0x0000000a1f0a7221 */ /* 0x000fcc0000010000 */
[----:B------:R-:W-:Y:S01]  /*0cc0*/  HMMA.16816.F32.BF16 R24, R24, R12, RZ ;  /* 0x0000000c1818723c */ /* 0x000fe200000418ff */
        /* <DEDUP_REMOVED lines=17> */
[----:B------:R-:W-:Y:S01]  /*0de0*/  FADD.FTZ R15, R27, R10 ;  /* 0x0000000a1b0f7221 */ /* 0x000fe20000010000 */
[----:B------:R-:W-:Y:S05]  /*0df0*/  @!P1 BRA `(.L_x_9) ;  /* 0xfffff45000009947 */ /* 0x000fea000383ffff */
.L_x_8:
[----:B-1----:R-:W1:Y:S01]  /*0e00*/  S2R R4, SR_TID.Y ;  /* 0x0000000000047919 */ /* 0x002e620000002200 */
[----:B0-----:R-:W-:Y:S01]  /*0e10*/  IMAD.SHL.U32 R3, R0, 0x10, RZ ;  /* 0x0000001000037824 */ /* 0x001fe200078e00ff */
[----:B-1----:R-:W-:-:S02]  /*0e20*/  LEA R6, R4, UR4, 0x1 ;  /* 0x0000000404067c11 */ /* 0x002fc4000f8e08ff */
[----:B------:R-:W-:Y:S02]  /*0e30*/  ISETP.NE.AND P0, PT, R4, RZ, PT ;  /* 0x000000ff0400720c */ /* 0x000fe40003f05270 */
[----:B------:R-:W-:Y:S02]  /*0e40*/  ISETP.GE.U32.AND P1, PT, R6, c[0x0][0x194], PT ;  /* 0x0000650006007a0c */ /* 0x000fe40003f26070 */
[----:B------:R-:W-:-:S11]  /*0e50*/  LEA R3, R4, R3, 0x9 ;  /* 0x0000000304037211 */ /* 0x000fd600078e48ff */
[----:B------:R-:W-:Y:S05]  /*0e60*/  @P1 BRA `(.L_x_10) ;  /* 0x0000056000001947 */ /* 0x000fea0003800000 */
[----:B------:R-:W0:Y:S01]  /*0e70*/  S2R R8, SR_CTAID.Z ;  /* 0x0000000000087919 */ /* 0x000e220000002700 */
[----:B------:R-:W-:Y:S01]  /*0e80*/  MOV R4, RZ ;  /* 0x000000ff00047202 */ /* 0x000fe20000000f00 */
[----:B------:R-:W-:Y:S01]  /*0e90*/  IMAD.MOV.U32 R19, RZ, RZ, 0x2 ;  /* 0x00000002ff137424 */ /* 0x000fe200078e00ff */
[----:B------:R-:W-:Y:S01]  /*0ea0*/  SHF.R.S32.HI R7, RZ, 0x1f, R6 ;  /* 0x0000001fff077819 */ /* 0x000fe20000011406 */
[----:B------:R-:W-:Y:S01]  /*0eb0*/  IMAD.MOV.U32 R10, RZ, RZ, c[0x0][0x194] ;  /* 0x00006500ff0a7624 */ /* 0x000fe200078e00ff */
[----:B------:R-:W-:Y:S01]  /*0ec0*/  SHF.R.S32.HI R9, RZ, 0x1f, R0 ;  /* 0x0000001fff097819 */ /* 0x000fe20000011400 */
[----:B------:R-:W-:Y:S01]  /*0ed0*/  IMAD.MOV.U32 R5, RZ, RZ, c[0x0][0x194] ;  /* 0x00006500ff057624 */ /* 0x000fe200078e00ff */
[----:B------:R-:W-:-:S03]  /*0ee0*/  LEA.HI R7, R7, R6, RZ, 0x4 ;  /* 0x0000000607077211 */ /* 0x000fc600078f20ff */
[----:B------:R-:W-:Y:S01]  /*0ef0*/  IMAD.HI.U32 R4, R19, R10, R4 ;  /* 0x0000000a13047227 */ /* 0x000fe200078e0004 */
[----:B------:R-:W-:Y:S02]  /*0f00*/  LEA.HI R5, R6, R6, RZ, 0x1 ;  /* 0x0000000606057211 */ /* 0x000fe400078f08ff */
[----:B------:R-:W-:Y:S02]  /*0f10*/  LEA.HI R10, R9, R0, RZ, 0x2 ;  /* 0x00000000090a7211 */ /* 0x000fe400078f10ff */
[----:B------:R-:W-:Y:S02]  /*0f20*/  SHF.R.S32.HI R9, RZ, 0x4, R7 ;  /* 0x00000004ff097819 */ /* 0x000fe40000011407 */
[----:B------:R-:W-:Y:S02]  /*0f30*/  SHF.R.S32.HI R7, RZ, 0x1, R5 ;  /* 0x00000001ff077819 */ /* 0x000fe40000011405 */
[----:B------:R-:W-:Y:S01]  /*0f40*/  LOP3.LUT R11, R10, 0x7ffffffc, RZ, 0xc0, !PT ;  /* 0x7ffffffc0a0b7812 */ /* 0x000fe200078ec0ff */
[----:B------:R-:W-:Y:S01]  /*0f50*/  IMAD R9, R9, c[0x0][0x190], R2 ;  /* 0x0000640009097a24 */ /* 0x000fe200078e0202 */
[----:B------:R-:W-:Y:S01]  /*0f60*/  SHF.R.S32.HI R5, RZ, 0x1, R4 ;  /* 0x00000001ff057819 */ /* 0x000fe20000011404 */
[----:B------:R-:W-:Y:S01]  /*0f70*/  IMAD.MOV.U32 R4, RZ, RZ, c[0x0][0x188] ;  /* 0x00006200ff047624 */ /* 0x000fe200078e00ff */
[----:B------:R-:W-:Y:S01]  /*0f80*/  SHF.R.S32.HI R10, RZ, 0x2, R10 ;  /* 0x00000002ff0a7819 */ /* 0x000fe2000001140a */
[----:B------:R-:W-:-:S02]  /*0f90*/  IMAD.IADD R11, R0, 0x1, -R11 ;  /* 0x00000001000b7824 */ /* 0x000fc400078e0a0b */
[----:B------:R-:W-:Y:S02]  /*0fa0*/  IMAD R5, R5, R2, R7 ;  /* 0x0000000205057224 */ /* 0x000fe400078e0207 */
[--C-:B0-----:R-:W-:Y:S01]  /*0fb0*/  IMAD R8, R8, 0x10, R10.reuse ;  /* 0x0000001008087824 */ /* 0x101fe200078e020a */
[----:B------:R-:W-:Y:S01]  /*0fc0*/  LEA R6, R6, R11, 0x3 ;  /* 0x0000000b06067211 */ /* 0x000fe200078e18ff */
[----:B------:R-:W-:Y:S01]  /*0fd0*/  IMAD R9, R9, 0x8, R10 ;  /* 0x0000000809097824 */ /* 0x000fe200078e020a */
[----:B------:R-:W-:Y:S01]  /*0fe0*/  MOV R10, 0x4 ;  /* 0x00000004000a7802 */ /* 0x000fe20000000f00 */
[----:B------:R-:W-:Y:S01]  /*0ff0*/  IMAD R5, R5, 0x20, R0 ;  /* 0x0000002005057824 */ /* 0x000fe200078e0200 */
[----:B------:R-:W-:Y:S01]  /*1000*/  SHF.L.U32 R6, R6, 0x1, RZ ;  /* 0x0000000106067819 */ /* 0x000fe200000006ff */
[----:B------:R-:W-:Y:S01]  /*1010*/  IMAD.SHL.U32 R17, R4, 0x8, RZ ;  /* 0x0000000804117824 */ /* 0x000fe200078e00ff */
[C---:B------:R-:W-:Y:S01]  /*1020*/  ISETP.GE.AND P1, PT, R8.reuse, c[0x0][0x180], PT ;  /* 0x0000600008007a0c */ /* 0x040fe20003f26270 */
[C---:B------:R-:W-:Y:S01]  /*1030*/  IMAD R11, R8.reuse, c[0x0][0x188], RZ ;  /* 0x00006200080b7a24 */ /* 0x040fe200078e02ff */
[----:B------:R-:W-:Y:S01]  /*1040*/  SHF.R.S32.HI R7, RZ, 0x1f, R6 ;  /* 0x0000001fff077819 */ /* 0x000fe20000011406 */
[----:B------:R-:W-:Y:S01]  /*1050*/  IMAD.WIDE R4, R5, R10, c[0x0][0x168] ;  /* 0x00005a0005047625 */ /* 0x000fe200078e020a */
[----:B------:R-:W-:-:S02]  /*1060*/  IADD3 R16, R8, 0x8, RZ ;  /* 0x0000000808107810 */ /* 0x000fc40007ffe0ff */
[----:B------:R-:W-:Y:S01]  /*1070*/  IADD3 R10, P2, R11, R6, RZ ;  /* 0x000000060b0a7210 */ /* 0x000fe20007f5e0ff */
[----:B------:R-:W-:Y:S01]  /*1080*/  IMAD.SHL.U32 R6, R9, 0x2, RZ ;  /* 0x0000000209067824 */ /* 0x000fe200078e00ff */
[----:B------:R0:W2:Y:S02]  /*1090*/  LDG.E.CONSTANT R20, [R4.64] ;  /* 0x0000000604147981 */ /* 0x0000a4000c1e9900 */
[----:B------:R-:W-:Y:S01]  /*10a0*/  LEA.HI.X.SX32 R11, R11, R7, 0x1, P2 ;  /* 0x000000070b0b7211 */ /* 0x000fe200010f0eff */
[----:B------:R-:W-:Y:S01]  /*10b0*/  IMAD.WIDE R6, R6, R19, c[0x0][0x170] ;  /* 0x00005c0006067625 */ /* 0x000fe200078e0213 */
[C---:B------:R-:W-:Y:S02]  /*10c0*/  IADD3 R8, P4, R17.reuse, R10, RZ ;  /* 0x0000000a11087210 */ /* 0x040fe40007f9e0ff */
[----:B------:R-:W-:Y:S02]  /*10d0*/  ISETP.GE.AND P2, PT, R16, c[0x0][0x180], PT ;  /* 0x0000600010007a0c */ /* 0x000fe40003f46270 */
[----:B------:R-:W-:Y:S01]  /*10e0*/  LEA.HI.X.SX32 R9, R17, R11, 0x1, P4 ;  /* 0x0000000b11097211 */ /* 0x000fe200020f0eff */
[----:B------:R1:W3:Y:S01]  /*10f0*/  LDG.E.CONSTANT R24, [R6.64] ;  /* 0x0000000606187981 */ /* 0x0002e2000c1e9900 */
[----:B------:R-:W-:-:S02]  /*1100*/  LEA R16, P3, R10, c[0x0][0x160], 0x1 ;  /* 0x000058000a107a11 */ /* 0x000fc400078608ff */
[----:B------:R-:W-:Y:S02]  /*1110*/  LEA R18, P4, R8, c[0x0][0x160], 0x1 ;  /* 0x0000580008127a11 */ /* 0x000fe400078808ff */
[----:B------:R-:W-:Y:S02]  /*1120*/  LEA.HI.X R17, R10, c[0x0][0x164], R11, 0x1, P3 ;  /* 0x000059000a117a11 */ /* 0x000fe400018f0c0b */
[----:B------:R-:W-:Y:S01]  /*1130*/  LEA.HI.X R19, R8, c[0x0][0x164], R9, 0x1, P4 ;  /* 0x0000590008137a11 */ /* 0x000fe200020f0c09 */
[----:B------:R-:W-:Y:S01]  /*1140*/  CS2R R10, SRZ ;  /* 0x00000000000a7805 */ /* 0x000fe2000001ff00 */
[----:B------:R-:W-:Y:S01]  /*1150*/  CS2R R8, SRZ ;  /* 0x0000000000087805 */ /* 0x000fe2000001ff00 */
[----:B0-----:R-:W-:Y:S01]  /*1160*/  CS2R R4, SRZ ;  /* 0x0000000000047805 */ /* 0x001fe2000001ff00 */
[----:B-1----:R-:W-:-:S03]  /*1170*/  CS2R R6, SRZ ;  /* 0x0000000000067805 */ /* 0x002fc6000001ff00 */
[----:B------:R3:W4:Y:S04]  /*1180*/  @!P1 LDG.E.CONSTANT R10, [R16.64+0x10] ;  /* 0x00001006100a9981 */ /* 0x000728000c1e9900 */
[----:B------:R3:W4:Y:S04]  /*1190*/  @!P1 LDG.E.CONSTANT R8, [R16.64] ;  /* 0x0000000610089981 */ /* 0x000728000c1e9900 */
[----:B------:R0:W4:Y:S04]  /*11a0*/  @!P2 LDG.E.CONSTANT R9, [R18.64] ;  /* 0x000000061209a981 */ /* 0x000128000c1e9900 */
[----:B------:R0:W4:Y:S04]  /*11b0*/  @!P2 LDG.E.CONSTANT R11, [R18.64+0x10] ;  /* 0x00001006120ba981 */ /* 0x000128000c1e9900 */
[----:B------:R3:W5:Y:S04]  /*11c0*/  @!P1 LDG.E.CONSTANT R4, [R16.64+0x20] ;  /* 0x0000200610049981 */ /* 0x000768000c1e9900 */
[----:B------:R3:W5:Y:S04]  /*11d0*/  @!P1 LDG.E.CONSTANT R6, [R16.64+0x30] ;  /* 0x0000300610069981 */ /* 0x000768000c1e9900 */
[----:B------:R0:W5:Y:S04]  /*11e0*/  @!P2 LDG.E.CONSTANT R5, [R18.64+0x20] ;  /* 0x000020061205a981 */ /* 0x000168000c1e9900 */
[----:B------:R0:W5:Y:S01]  /*11f0*/  @!P2 LDG.E.CONSTANT R7, [R18.64+0x30] ;  /* 0x000030061207a981 */ /* 0x000162000c1e9900 */
[----:B------:R-:W-:Y:S01]  /*1200*/  MOV R21, 0x3f80 ;  /* 0x00003f8000157802 */ /* 0x000fe20000000f00 */
[----:B------:R-:W-:-:S03]  /*1210*/  IMAD.MOV.U32 R25, RZ, RZ, 0x43004300 ;  /* 0x43004300ff197424 */ /* 0x000fc600078e00ff */
[----:B0-----:R-:W-:Y:S01]  /*1220*/  PRMT R19, R21, 0x7610, R19 ;  /* 0x0000761015137816 */ /* 0x001fe20000000013 */
[----:B------:R-:W-:Y:S01]  /*1230*/  WARPSYNC 0xffffffff ;  /* 0xffffffff00007948 */ /* 0x000fe20003800000 */
[--C-:B--2---:R-:W-:Y:S02]  /*1240*/  SHF.R.U32.HI R22, RZ, 0x4, R20.reuse ;  /* 0x00000004ff167819 */ /* 0x104fe40000011614 */
[--C-:B------:R-:W-:Y:S02]  /*1250*/  LOP3.LUT R21, R20, 0xf000f, R25.reuse, 0xea, !PT ;  /* 0x000f000f14157812 */ /* 0x100fe400078eea19 */
[--C-:B------:R-:W-:Y:S02]  /*1260*/  LOP3.LUT R22, R22, 0xf000f, R25.reuse, 0xea, !PT ;  /* 0x000f000f16167812 */ /* 0x100fe400078eea19 */
[--C-:B------:R-:W-:Y:S01]  /*1270*/  SHF.R.U32.HI R23, RZ, 0x8, R20.reuse ;  /* 0x00000008ff177819 */ /* 0x100fe20000011614 */
[-C--:B------:R-:W-:Y:S01]  /*1280*/  HFMA2.BF16_V2 R21, R21, R19.reuse.H0_H0, -136, -136 ;  /* 0xc308c30815157431 */ /* 0x080fe20000240013 */
[----:B------:R-:W-:Y:S01]  /*1290*/  SHF.R.U32.HI R20, RZ, 0xc, R20 ;  /* 0x0000000cff147819 */ /* 0x000fe20000011614 */
[----:B------:R-:W-:Y:S01]  /*12a0*/  HFMA2.BF16_V2 R22, R22, R19.H0_H0, -136, -136 ;  /* 0xc308c30816167431 */ /* 0x000fe20000240013 */
[--C-:B------:R-:W-:Y:S01]  /*12b0*/  LOP3.LUT R23, R23, 0xf000f, R25.reuse, 0xea, !PT ;  /* 0x000f000f17177812 */ /* 0x100fe200078eea19 */
[-CC-:B---3--:R-:W-:Y:S01]  /*12c0*/  HFMA2.BF16_V2 R16, R21, R24.reuse.H0_H0, R24.reuse.H1_H1 ;  /* 0x2000001815107231 */ /* 0x188fe20000260018 */
[----:B------:R-:W-:Y:S01]  /*12d0*/  LOP3.LUT R20, R20, 0xf000f, R25, 0xea, !PT ;  /* 0x000f000f14147812 */ /* 0x000fe200078eea19 */
[----:B------:R-:W-:-:S02]  /*12e0*/  HFMA2.BF16_V2 R17, R22, R24.H0_H0, R24.H1_H1 ;  /* 0x2000001816117231 */ /* 0x000fc40000260018 */
[-C--:B------:R-:W-:Y:S02]  /*12f0*/  HFMA2.BF16_V2 R23, R23, R19.reuse.H0_H0, -136, -136 ;  /* 0xc308c30817177431 */ /* 0x080fe40000240013 */
[----:B------:R-:W-:-:S03]  /*1300*/  HFMA2.BF16_V2 R20, R20, R19.H0_H0, -136, -136 ;  /* 0xc308c30814147431 */ /* 0x000fc60000240013 */
[----:B----4-:R-:W-:Y:S07]  /*1310*/  HMMA.16816.F32.BF16 R16, R8, R16, RZ ;  /* 0x000000100810723c */ /* 0x010fee00000418ff */
[-CC-:B------:R-:W-:Y:S02]  /*1320*/  HFMA2.BF16_V2 R8, R23, R24.reuse.H0_H0, R24.reuse.H1_H1 ;  /* 0x2000001817087231 */ /* 0x180fe40000260018 */
[----:B------:R-:W-:-:S07]  /*1330*/  HFMA2.BF16_V2 R9, R20, R24.H0_H0, R24.H1_H1 ;  /* 0x2000001814097231 */ /* 0x000fce0000260018 */
[----:B-----5:R-:W-:Y:S08]  /*1340*/  HMMA.16816.F32.BF16 R4, R4, R8, RZ ;  /* 0x000000080404723c */ /* 0x020ff000000418ff */
[----:B------:R-:W-:Y:S02]  /*1350*/  FADD.FTZ R9, R12, R16 ;  /* 0x000000100c097221 */ /* 0x000fe40000010000 */
[----:B------:R-:W-:-:S02]  /*1360*/  FADD.FTZ R8, R13, R17 ;  /* 0x000000110d087221 */ /* 0x000fc40000010000 */
[----:B------:R-:W-:Y:S02]  /*1370*/  FADD.FTZ R11, R14, R18 ;  /* 0x000000120e0b7221 */ /* 0x000fe40000010000 */
[----:B------:R-:W-:-:S10]  /*1380*/  FADD.FTZ R10, R15, R19 ;  /* 0x000000130f0a7221 */ /* 0x000fd40000010000 */
[----:B------:R-:W-:Y:S02]  /*1390*/  FADD.FTZ R12, R4, R9 ;  /* 0x00000009040c7221 */ /* 0x000fe40000010000 */
[----:B------:R-:W-:Y:S02]  /*13a0*/  FADD.FTZ R13, R5, R8 ;  /* 0x00000008050d7221 */ /* 0x000fe40000010000 */
[----:B------:R-:W-:Y:S02]  /*13b0*/  FADD.FTZ R14, R6, R11 ;  /* 0x0000000b060e7221 */ /* 0x000fe40000010000 */
[----:B------:R-:W-:-:S05]  /*13c0*/  FADD.FTZ R15, R7, R10 ;  /* 0x0000000a070f7221 */ /* 0x000fca0000010000 */
.L_x_10:
        /* <DEDUP_REMOVED lines=71> */
.L_x_11:
        /* <DEDUP_REMOVED lines=12> */
.L_x_53:


//--------------------- .text._ZN2at6native30tinygemm_m16n8k16_chunk_kernelINS0_10ALayout_RMILNS0_14KReductionTypeE0EEENS0_15BLayout_TC_int4ILi8ELi128EEES4_Li8ELi8EEEvPKvS8_S8_Pviiiiii --------------------------
	.section	.text._ZN2at6native30tinygemm_m16n8k16_chunk_kernelINS0_10ALayout_RMILNS0_14KReductionTypeE0EEENS0_15BLayout_TC_int4ILi8ELi128EEES4_Li8ELi8EEEvPKvS8_S8_Pviiiiii,"ax",@progbits
	.sectioninfo	@"SHI_REGISTERS=61"
	.align	128
        .global         _ZN2at6native30tinygemm_m16n8k16_chunk_kernelINS0_10ALayout_RMILNS0_14KReductionTypeE0EEENS0_15BLayout_TC_int4ILi8ELi128EEES4_Li8ELi8EEEvPKvS8_S8_Pviiiiii
        .type           _ZN2at6native30tinygemm_m16n8k16_chunk_kernelINS0_10ALayout_RMILNS0_14KReductionTypeE0EEENS0_15BLayout_TC_int4ILi8ELi128EEES4_Li8ELi8EEEvPKvS8_S8_Pviiiiii,@function
        .size           _ZN2at6native30tinygemm_m16n8k16_chunk_kernelINS0_10ALayout_RMILNS0_14KReductionTypeE0EEENS0_15BLayout_TC_int4ILi8ELi128EEES4_Li8ELi8EEEvPKvS8_S8_Pviiiiii,(.L_x_54 - _ZN2at6native30tinygemm_m16n8k16_chunk_kernelINS0_10ALayout_RMILNS0_14KReductionTypeE0EEENS0_15BLayout_TC_int4ILi8ELi128EEES4_Li8ELi8EEEvPKvS8_S8_Pviiiiii)
        .other          _ZN2at6native30tinygemm_m16n8k16_chunk_kernelINS0_10ALayout_RMILNS0_14KReductionTypeE0EEENS0_15BLayout_TC_int4ILi8ELi128EEES4_Li8ELi8EEEvPKvS8_S8_Pviiiiii,@"STO_CUDA_ENTRY STV_DEFAULT"
_ZN2at6native30tinygemm_m16n8k16_chunk_kernelINS0_10ALayout_RMILNS0_14KReductionTypeE0EEENS0_15BLayout_TC_int4ILi8ELi128EEES4_Li8ELi8EEEvPKvS8_S8_Pviiiiii:
.text._ZN2at6native30tinygemm_m16n8k16_chunk_kernelINS0_10ALayout_RMILNS0_14KReductionTypeE0EEENS0_15BLayout_TC_int4ILi8ELi128EEES4_Li8ELi8EEEvPKvS8_S8_Pviiiiii:
        /* <DEDUP_REMOVED lines=35> */
.L_x_13:
[----:B------:R-:W-:Y:S01]  /*0230*/  SHF.R.S32.HI R8, RZ, 0x1f, R49 ;  /* 0x0000001fff087819 */ /* 0x000fe20000011431 */
[----:B------:R-:W-:Y:S01]  /*0240*/  IMAD.MOV.U32 R13, RZ, RZ, 0x4 ;  /* 0x00000004ff0d7424 */ /* 0x000fe200078e00ff */
[----:B------:R-:W-:Y:S01]  /*0250*/  IADD3 R15, P1, R48, R3, RZ ;  /* 0x00000003300f7210 */ /* 0x000fe20007f3e0ff */
[----:B------:R-:W-:Y:S01]  /*0260*/  IMAD.MOV.U32 R53, RZ, RZ, 0x2 ;  /* 0x00000002ff357424 */ /* 0x000fe200078e00ff */
[----:B------:R-:W-:-:S04]  /*0270*/  LEA.HI R8, R8, R49, RZ, 0x3 ;  /* 0x0000003108087211 */ /* 0x000fc800078f18ff */
[----:B------:R-:W-:-:S05]  /*0280*/  SHF.R.S32.HI R9, RZ, 0x3, R8 ;  /* 0x00000003ff097819 */ /* 0x000fca0000011408 */
[----:B------:R-:W-:Y:S02]  /*0290*/  IMAD.IADD R11, R4, 0x1, R9 ;  /* 0x00000001040b7824 */ /* 0x000fe400078e0209 */
[----:B------:R-:W-:-:S03]  /*02a0*/  IMAD R10, R9, c[0x0][0x190], R2 ;  /* 0x00006400090a7a24 */ /* 0x000fc600078e0202 */
[----:B------:R-:W-:Y:S02]  /*02b0*/  LEA R11, R11, R0, 0x5 ;  /* 0x000000000b0b7211 */ /* 0x000fe400078e28ff */
[----:B------:R-:W-:-:S03]  /*02c0*/  LEA R10, R10, R7, 0x3 ;  /* 0x000000070a0a7211 */ /* 0x000fc600078e18ff */
[----:B------:R-:W-:Y:S01]  /*02d0*/  IMAD.SHL.U32 R8, R11, 0x4, RZ ;  /* 0x000000040b087824 */ /* 0x000fe200078e00ff */
[----:B------:R-:W-:Y:S02]  /*02e0*/  SHF.R.S32.HI R11, RZ, 0x1f, R3 ;  /* 0x0000001fff0b7819 */ /* 0x000fe40000011403 */
[----:B------:R-:W-:Y:S01]  /*02f0*/  SHF.L.U32 R52, R10, 0x1, RZ ;  /* 0x000000010a347819 */ /* 0x000fe200000006ff */
[----:B------:R-:W-:Y:S01]  /*0300*/  IMAD.WIDE R8, R8, R13, c[0x0][0x168] ;  /* 0x00005a0008087625 */ /* 0x000fe200078e020d */
[----:B------:R-:W-:Y:S02]  /*0310*/  LEA.HI.X.SX32 R14, R48, R11, 0x1, P1 ;  /* 0x0000000b300e7211 */ /* 0x000fe400008f0eff */
[----:B------:R-:W-:-:S03]  /*0320*/  IADD3 R12, P1, R6, R15, RZ ;  /* 0x0000000f060c7210 */ /* 0x000fc60007f3e0ff */
[----:B------:R-:W2:Y:S01]  /*0330*/  LDG.E.128.CONSTANT R8, [R8.64] ;  /* 0x0000000808087981 */ /* 0x000ea2000c1e9d00 */
[----:B------:R-:W-:Y:S01]  /*0340*/  LEA.HI.X.SX32 R13, R6, R14, 0x1, P1 ;  /* 0x0000000e060d7211 */ /* 0x000fe200008f0eff */
[----:B------:R-:W-:Y:S01]  /*0350*/  IMAD.WIDE R52, R52, R53, c[0x0][0x170] ;  /* 0x00005c0034347625 */ /* 0x000fe200078e0235 */
[----:B------:R-:W-:Y:S02]  /*0360*/  ISETP.GE.AND P1, PT, R5, c[0x0][0x180], PT ;  /* 0x0000600005007a0c */ /* 0x000fe40003f26270 */
[C---:B------:R-:W-:Y:S02]  /*0370*/  LEA R54, P2, R15.reuse, c[0x0][0x160], 0x1 ;  /* 0x000058000f367a11 */ /* 0x040fe400078408ff */
[C---:B------:R-:W-:Y:S01]  /*0380*/  LEA R50, P3, R12.reuse, c[0x0][0x160], 0x1 ;  /* 0x000058000c327a11 */ /* 0x040fe200078608ff */
[----:B------:R0:W3:Y:S01]  /*0390*/  LDG.E.CONSTANT R52, [R52.64] ;  /* 0x0000000834347981 */ /* 0x0000e2000c1e9900 */
[----:B------:R-:W-:Y:S02]  /*03a0*/  LEA.HI.X R55, R15, c[0x0][0x164], R14, 0x1, P2 ;  /* 0x000059000f377a11 */ /* 0x000fe400010f0c0e */
        /* <DEDUP_REMOVED lines=157> */
.L_x_12:
[----:B-1----:R-:W1:Y:S01]  /*0d80*/  S2R R4, SR_TID.Y ;  /* 0x0000000000047919 */ /* 0x002e620000002200 */
[----:B0-----:R-:W-:Y:S01]  /*0d90*/  IMAD.SHL.U32 R5, R0, 0x10, RZ ;  /* 0x0000001000057824 */ /* 0x001fe200078e00ff */
[C---:B-1----:R-:W-:Y:S02]  /*0da0*/  LEA R3, R4.reuse, UR7, 0x3 ;  /* 0x0000000704037c11 */ /* 0x042fe4000f8e18ff */
[----:B------:R-:W-:-:S02]  /*0db0*/  ISETP.NE.AND P0, PT, R4, RZ, PT ;  /* 0x000000ff0400720c */ /* 0x000fc40003f05270 */
[----:B------:R-:W-:Y:S02]  /*0dc0*/  ISETP.GE.U32.AND P1, PT, R3, c[0x0][0x194], PT ;  /* 0x0000650003007a0c */ /* 0x000fe40003f26070 */
[----:B------:R-:W-:-:S11]  /*0dd0*/  LEA R5, R4, R5, 0x9 ;  /* 0x0000000504057211 */ /* 0x000fd600078e48ff */
[----:B------:R-:W-:Y:S05]  /*0de0*/  @P1 BRA `(.L_x_14) ;  /* 0x00000c2000001947 */ /* 0x000fea0003800000 */
[----:B------:R-:W-:Y:S01]  /*0df0*/  ULDC UR5, c[0x0][0x194] ;  /* 0x0000650000057ab9 */ /* 0x000fe20000000800 */
[----:B------:R-:W-:Y:S01]  /*0e00*/  SHF.R.S32.HI R4, RZ, 0x1f, R3 ;  /* 0x0000001fff047819 */ /* 0x000fe20000011403 */
[----:B------:R-:W-:Y:S01]  /*0e10*/  USHF.R.S32.HI UR6, URZ, 0x1f, UR5 ;  /* 0x0000001f3f067899 */ /* 0x000fe20008011405 */
[----:B------:R-:W0:Y:S01]  /*0e20*/  S2R R6, SR_CTAID.Z ;  /* 0x0000000000067919 */ /* 0x000e220000002700 */
[----:B------:R-:W-:Y:S02]  /*0e30*/  SHF.R.S32.HI R7, RZ, 0x1f, R0 ;  /* 0x0000001fff077819 */ /* 0x000fe40000011400 */
[----:B------:R-:W-:Y:S01]  /*0e40*/  LEA.HI R4, R4, R3, RZ, 0x3 ;  /* 0x0000000304047211 */ /* 0x000fe200078f18ff */
[----:B------:R-:W-:Y:S01]  /*0e50*/  ULEA.HI UR6, UR6, UR5, URZ, 0x3 ;  /* 0x0000000506067291 */ /* 0x000fe2000f8f183f */
[----:B------:R-:W-:Y:S02]  /*0e60*/  LEA.HI R8, R7, R0, RZ, 0x2 ;  /* 0x0000000007087211 */ /* 0x000fe400078f10ff */
[----:B------:R-:W-:Y:S01]  /*0e70*/  SHF.R.S32.HI R7, RZ, 0x3, R4 ;  /* 0x00000003ff077819 */ /* 0x000fe20000011404 */
[----:B------:R-:W-:Y:S01]  /*0e80*/  USHF.R.S32.HI UR6, URZ, 0x3, UR6 ;  /* 0x000000033f067899 */ /* 0x000fe20008011406 */
[----:B------:R-:W-:-:S02]  /*0e90*/  LOP3.LUT R11, R8, 0x7ffffffc, RZ, 0xc0, !PT ;  /* 0x7ffffffc080b7812 */ /* 0x000fc400078ec0ff */
[----:B------:R-:W-:Y:S01]  /*0ea0*/  SHF.R.S32.HI R9, RZ, 0x2, R8 ;  /* 0x00000002ff097819 */ /* 0x000fe20000011408 */
[----:B------:R-:W-:Y:S01]  /*0eb0*/  IMAD R4, R7, c[0x0][0x190], R2 ;  /* 0x0000640007047a24 */ /* 0x000fe200078e0202 */
[----:B------:R-:W-:Y:S01]  /*0ec0*/  MOV R15, 0x2 ;  /* 0x00000002000f7802 */ /* 0x000fe20000000f00 */
[----:B------:R-:W-:Y:S02]  /*0ed0*/  IMAD R7, R2, UR6, R7 ;  /* 0x0000000602077c24 */ /* 0x000fe4000f8e0207 */
[----:B------:R-:W-:Y:S01]  /*0ee0*/  IMAD.IADD R8, R0, 0x1, -R11 ;  /* 0x0000000100087824 */ /* 0x000fe200078e0a0b */
[----:B------:R-:W-:Y:S02]  /*0ef0*/  LEA R4, R4, R9, 0x3 ;  /* 0x0000000904047211 */ /* 0x000fe400078e18ff */
[----:B------:R-:W-:Y:S02]  /*0f00*/  LEA R7, R7, R0, 0x5 ;  /* 0x0000000007077211 */ /* 0x000fe400078e28ff */
[----:B------:R-:W-:Y:S01]  /*0f10*/  LEA R3, R3, R8, 0x3 ;  /* 0x0000000803037211 */ /* 0x000fe200078e18ff */
[----:B------:R-:W-:Y:S01]  /*0f20*/  IMAD.MOV.U32 R8, RZ, RZ, 0x4 ;  /* 0x00000004ff087424 */ /* 0x000fe200078e00ff */
[----:B------:R-:W-:Y:S01]  /*0f30*/  SHF.L.U32 R4, R4, 0x1, RZ ;  /* 0x0000000104047819 */ /* 0x000fe200000006ff */
[----:B------:R-:W-:Y:S01]  /*0f40*/  IMAD.SHL.U32 R7, R7, 0x4, RZ ;  /* 0x0000000407077824 */ /* 0x000fe200078e00ff */
[----:B------:R-:W-:Y:S01]  /*0f50*/  SHF.L.U32 R3, R3, 0x1, RZ ;  /* 0x0000000103037819 */ /* 0x000fe200000006ff */
[----:B0-----:R-:W-:-:S02]  /*0f60*/  IMAD R10, R6, 0x10, R9 ;  /* 0x00000010060a7824 */ /* 0x001fc400078e0209 */
[----:B------:R-:W-:-:S03]  /*0f70*/  IMAD.WIDE R8, R7, R8, c[0x0][0x168] ;  /* 0x00005a0007087625 */ /* 0x000fc600078e0208 */
[C---:B------:R-:W-:Y:S01]  /*0f80*/  ISETP.GE.AND P1, PT, R10.reuse, c[0x0][0x180], PT ;  /* 0x000060000a007a0c */ /* 0x040fe20003f26270 */
[----:B------:R-:W-:Y:S01]  /*0f90*/  IMAD.MOV.U32 R6, RZ, RZ, c[0x0][0x188] ;  /* 0x00006200ff067624 */ /* 0x000fe200078e00ff */
[C---:B------:R-:W-:Y:S01]  /*0fa0*/  IADD3 R7, R10.reuse, 0x8, RZ ;  /* 0x000000080a077810 */ /* 0x040fe20007ffe0ff */
[----:B------:R-:W-:Y:S02]  /*0fb0*/  IMAD R14, R10, c[0x0][0x188], RZ ;  /* 0x000062000a0e7a24 */ /* 0x000fe400078e02ff */
[----:B------:R-:W-:Y:S01]  /*0fc0*/  IMAD.SHL.U32 R12, R6, 0x8, RZ ;  /* 0x00000008060c7824 */ /* 0x000fe200078e00ff */
[----:B------:R-:W-:Y:S01]  /*0fd0*/  SHF.R.S32.HI R6, RZ, 0x1f, R3 ;  /* 0x0000001fff067819 */ /* 0x000fe20000011403 */
[----:B------:R-:W2:Y:S01]  /*0fe0*/  LDG.E.128.CONSTANT R8, [R8.64] ;  /* 0x0000000808087981 */ /* 0x000ea2000c1e9d00 */
        /* <DEDUP_REMOVED lines=68> */
[----:B------:R-:W-:Y:S01]  /*1430*/  SHF.R.U32.HI R8, RZ, 0xc, R8 ;  /* 0x0000000cff087819 */ /* 0x000fe20000011608 */
[-CC-:B---3--:R-:W-:Y:S02]  /*1440*/  HFMA2.BF16_V2 R48, R7, R4.reuse.H0_H0, R4.reuse.H1_H1 ;  /* 0x2000000407307231 */ /* 0x188fe40000260004 */
[----:B------:R-:W-:Y:S01]  /*1450*/  HFMA2.BF16_V2 R49, R49, R4.H0_H0, R4.H1_H1 ;  /* 0x2000000431317231 */ /* 0x000fe20000260004 */
[--C-:B------:R-:W-:Y:S02]  /*1460*/  LOP3.LUT R7, R52, 0xf000f, R3.reuse, 0xea, !PT ;  /* 0x000f000f34077812 */ /* 0x100fe400078eea03 */
[----:B-----5:R-:W-:-:S02]  /*1470*/  LOP3.LUT R51, R8, 0xf000f, R3, 0xea, !PT ;  /* 0x000f000f08337812 */ /* 0x020fc400078eea03 */
[--C-:B------:R-:W-:Y:S02]  /*1480*/  SHF.R.U32.HI R8, RZ, 0x4, R9.reuse ;  /* 0x00000004ff087819 */ /* 0x100fe40000011609 */
[----:B------:R-:W-:Y:S01]  /*1490*/  SHF.R.U32.HI R50, RZ, 0xc, R9 ;  /* 0x0000000cff327819 */ /* 0x000fe20000011609 */
        /* <DEDUP_REMOVED lines=87> */
.L_x_14:
        /* <DEDUP_REMOVED lines=71> */
.L_x_15:
        /* <DEDUP_REMOVED lines=16> */
.L_x_54:


//--------------------- .text._ZN2at6native30tinygemm_m16n8k16_chunk_kernelINS0_10ALayout_RMILNS0_14KReductionTypeE0EEENS0_15BLayout_TC_int4ILi4ELi128EEES4_Li8ELi8EEEvPKvS8_S8_Pviiiiii --------------------------
	.section	.text._ZN2at6native30tinygemm_m16n8k16_chunk_kernelINS0_10ALayout_RMILNS0_14KReductionTypeE0EEENS0_15BLayout_TC_int4ILi4ELi128EEES4_Li8ELi8EEEvPKvS8_S8_Pviiiiii,"ax",@progbits
	.sectioninfo	@"SHI_REGISTERS=61"
	.align	128
        .global         _ZN2at6native30tinygemm_m16n8k16_chunk_kernelINS0_10ALayout_RMILNS0_14KReductionTypeE0EEENS0_15BLayout_TC_int4ILi4ELi128EEES4_Li8ELi8EEEvPKvS8_S8_Pviiiiii
        .type           _ZN2at6native30tinygemm_m16n8k16_chunk_kernelINS0_10ALayout_RMILNS0_14KReductionTypeE0EEENS0_15BLayout_TC_int4ILi4ELi128EEES4_Li8ELi8EEEvPKvS8_S8_Pviiiiii,@function
        .size           _ZN2at6native30tinygemm_m16n8k16_chunk_kernelINS0_10ALayout_RMILNS0_14KReductionTypeE0EEENS0_15BLayout_TC_int4ILi4ELi128EEES4_Li8ELi8EEEvPKvS8_S8_Pviiiiii,(.L_x_55 - _ZN2at6native30tinygemm_m16n8k16_chunk_kernelINS0_10ALayout_RMILNS0_14KReductionTypeE0EEENS0_15BLayout_TC_int4ILi4ELi128EEES4_Li8ELi8EEEvPKvS8_S8_Pviiiiii)
        .other          _ZN2at6native30tinygemm_m16n8k16_chunk_kernelINS0_10ALayout_RMILNS0_14KReductionTypeE0EEENS0_15BLayout_TC_int4ILi4ELi128EEES4_Li8ELi8EEEvPKvS8_S8_Pviiiiii,@"STO_CUDA_ENTRY STV_DEFAULT"
_ZN2at6native30tinygemm_m16n8k16_chunk_kernelINS0_10ALayout_RMILNS0_14KReductionTypeE0EEENS0_15BLayout_TC_int4ILi4ELi128EEES4_Li8ELi8EEEvPKvS8_S8_Pviiiiii:
.text._ZN2at6native30tinygemm_m16n8k16_chunk_kernelINS0_10ALayout_RMILNS0_14KReductionTypeE0EEENS0_15BLayout_TC_int4ILi4ELi128EEES4_Li8ELi8EEEvPKvS8_S8_Pviiiiii:
        /* <DEDUP_REMOVED lines=37> */
.L_x_17:
        /* <DEDUP_REMOVED lines=183> */
.L_x_16:
        /* <DEDUP_REMOVED lines=129> */
.L_x_18:
        /* <DEDUP_REMOVED lines=71> */
.L_x_19:
        /* <DEDUP_REMOVED lines=12> */
.L_x_55:


//--------------------- .text._ZN2at6native30tinygemm_m16n8k16_chunk_kernelINS0_10ALayout_RMILNS0_14KReductionTypeE0EEENS0_15BLayout_TC_int4ILi2ELi128EEES4_Li8ELi8EEEvPKvS8_S8_Pviiiiii --------------------------
	.section	.text._ZN2at6native30tinygemm_m16n8k16_chunk_kernelINS0_10ALayout_RMILNS0_14KReductionTypeE0EEENS0_15BLayout_TC_int4ILi2ELi128EEES4_Li8ELi8EEEvPKvS8_S8_Pviiiiii,"ax",@progbits
	.sectioninfo	@"SHI_REGISTERS=60"
	.align	128
        .global         _ZN2at6native30tinygemm_m16n8k16_chunk_kernelINS0_10ALayout_RMILNS0_14KReductionTypeE0EEENS0_15BLayout_TC_int4ILi2ELi128EEES4_Li8ELi8EEEvPKvS8_S8_Pviiiiii
        .type           _ZN2at6native30tinygemm_m16n8k16_chunk_kernelINS0_10ALayout_RMILNS0_14KReductionTypeE0EEENS0_15BLayout_TC_int4ILi2ELi128EEES4_Li8ELi8EEEvPKvS8_S8_Pviiiiii,@function
        .size           _ZN2at6native30tinygemm_m16n8k16_chunk_kernelINS0_10ALayout_RMILNS0_14KReductionTypeE0EEENS0_15BLayout_TC_int4ILi2ELi128EEES4_Li8ELi8EEEvPKvS8_S8_Pviiiiii,(.L_x_56 - _ZN2at6native30tinygemm_m16n8k16_chunk_kernelINS0_10ALayout_RMILNS0_14KReductionTypeE0EEENS0_15BLayout_TC_int4ILi2ELi128EEES4_Li8ELi8EEEvPKvS8_S8_Pviiiiii)
        .other          _ZN2at6native30tinygemm_m16n8k16_chunk_kernelINS0_10ALayout_RMILNS0_14KReductionTypeE0EEENS0_15BLayout_TC_int4ILi2ELi128EEES4_Li8ELi8EEEvPKvS8_S8_Pviiiiii,@"STO_CUDA_ENTRY STV_DEFAULT"
_ZN2at6native30tinygemm_m16n8k16_chunk_kernelINS0_10ALayout_RMILNS0_14KReductionTypeE0EEENS0_15BLayout_TC_int4ILi2ELi128EEES4_Li8ELi8EEEvPKvS8_S8_Pviiiiii:
.text._ZN2at6native30tinygemm_m16n8k16_chunk_kernelINS0_10ALayout_RMILNS0_14KReductionTypeE0EEENS0_15BLayout_TC_int4ILi2ELi128EEES4_Li8ELi8EEEvPKvS8_S8_Pviiiiii:
        /* <DEDUP_REMOVED lines=37> */
.L_x_21:
        /* <DEDUP_REMOVED lines=187> */
.L_x_20:
        /* <DEDUP_REMOVED lines=93> */
.L_x_22:
        /* <DEDUP_REMOVED lines=71> */
.L_x_23:
        /* <DEDUP_REMOVED lines=12> */
.L_x_56:


//--------------------- .text._ZN2at6native30tinygemm_m16n8k16_chunk_kernelINS0_10ALayout_RMILNS0_14KReductionTypeE0EEENS0_15BLayout_TC_int4ILi8ELi64EEES4_Li8ELi8EEEvPKvS8_S8_Pviiiiii --------------------------
	.section	.text._ZN2at6native30tinygemm_m16n8k16_chunk_kernelINS0_10ALayout_RMILNS0_14KReductionTypeE0EEENS0_15BLayout_TC_int4ILi8ELi64EEES4_Li8ELi8EEEvPKvS8_S8_Pviiiiii,"ax",@progbits
	.sectioninfo	@"SHI_REGISTERS=64"
	.align	128
        .global         _ZN2at6native30tinygemm_m16n8k16_chunk_kernelINS0_10ALayout_RMILNS0_14KReductionTypeE0EEENS0_15BLayout_TC_int4ILi8ELi64EEES4_Li8ELi8EEEvPKvS8_S8_Pviiiiii
        .type           _ZN2at6native30tinygemm_m16n8k16_chunk_kernelINS0_10ALayout_RMILNS0_14KReductionTypeE0EEENS0_15BLayout_TC_int4ILi8ELi64EEES4_Li8ELi8EEEvPKvS8_S8_Pviiiiii,@function
        .size           _ZN2at6native30tinygemm_m16n8k16_chunk_kernelINS0_10ALayout_RMILNS0_14KReductionTypeE0EEENS0_15BLayout_TC_int4ILi8ELi64EEES4_Li8ELi8EEEvPKvS8_S8_Pviiiiii,(.L_x_57 - _ZN2at6native30tinygemm_m16n8k16_chunk_kernelINS0_10ALayout_RMILNS0_14KReductionTypeE0EEENS0_15BLayout_TC_int4ILi8ELi64EEES4_Li8ELi8EEEvPKvS8_S8_Pviiiiii)
        .other          _ZN2at6native30tinygemm_m16n8k16_chunk_kernelINS0_10ALayout_RMILNS0_14KReductionTypeE0EEENS0_15BLayout_TC_int4ILi8ELi64EEES4_Li8ELi8EEEvPKvS8_S8_Pviiiiii,@"STO_CUDA_ENTRY STV_DEFAULT"
_ZN2at6native30tinygemm_m16n8k16_chunk_kernelINS0_10ALayout_RMILNS0_14KReductionTypeE0EEENS0_15BLayout_TC_int4ILi8ELi64EEES4_Li8ELi8EEEvPKvS8_S8_Pviiiiii:
.text._ZN2at6native30tinygemm_m16n8k16_chunk_kernelINS0_10ALayout_RMILNS0_14KReductionTypeE0EEENS0_15BLayout_TC_int4ILi8ELi64EEES4_Li8ELi8EEEvPKvS8_S8_Pviiiiii:
        /* <DEDUP_REMOVED lines=8> */
[----:B------:R-:W-:-:S04]  /*0080*/  ULEA.HI UR4, UR4, UR5, URZ, 0x3 ;  /* 0x0000000504047291 */ /* 0x000fc8000f8f183f */
[----:B------:R-:W-:Y:S01]  /*0090*/  ULOP3.LUT UR7, UR4, 0xfffffff8, URZ, 0xc0, !UPT ;  /* 0xfffffff804077892 */ /* 0x000fe2000f8ec03f */
[----:B0-----:R-:W-:-:S05]  /*00a0*/  IMAD R0, R2, 0x8, R7 ;  /* 0x0000000802007824 */ /* 0x001fca00078e0207 */
[----:B------:R-:W-:Y:S02]  /*00b0*/  SHF.L.U32 R52, R0, 0x3, RZ ;  /* 0x0000000300347819 */ /* 0x000fe400000006ff */
[----:B------:R-:W0:Y:S02]  /*00c0*/  S2R R0, SR_TID.X ;  /* 0x0000000000007919 */ /* 0x000e240000002100 */
[----:B------:R-:W-:-:S13]  /*00d0*/  ISETP.GE.AND P0, PT, R52, UR7, PT ;  /* 0x0000000734007c0c */ /* 0x000fda000bf06270 */
[----:B------:R-:W-:Y:S05]  /*00e0*/  @P0 BRA `(.L_x_24) ;  /* 0x00000d1000000947 */ /* 0x000fea0003800000 */
[----:B------:R-:W1:Y:S01]  /*00f0*/  S2R R48, SR_CTAID.Z ;  /* 0x0000000000307919 */ /* 0x000e620000002700 */
[----:B0-----:R-:W-:Y:S01]  /*0100*/  SHF.R.S32.HI R3, RZ, 0x1f, R0 ;  /* 0x0000001fff037819 */ /* 0x001fe20000011400 */
[----:B------:R-:W-:Y:S01]  /*0110*/  IMAD.MOV.U32 R8, RZ, RZ, c[0x0][0x190] ;  /* 0x00006400ff087624 */ /* 0x000fe200078e00ff */
[----:B------:R-:W-:Y:S01]  /*0120*/  USHF.R.S32.HI UR5, URZ, 0x3, UR4 ;  /* 0x000000033f057899 */ /* 0x000fe20008011404 */
[----:B------:R-:W0:Y:S01]  /*0130*/  S2R R4, SR_CTAID.Y ;  /* 0x0000000000047919 */ /* 0x000e220000002600 */
[----:B------:R-:W-:Y:S01]  /*0140*/  LEA.HI R3, R3, R0, RZ, 0x2 ;  /* 0x0000000003037211 */ /* 0x000fe200078f10ff */
[----:B------:R-:W-:Y:S01]  /*0150*/  IMAD.MOV.U32 R49, RZ, RZ, c[0x0][0x188] ;  /* 0x00006200ff317624 */ /* 0x000fe200078e00ff */
[----:B------:R-:W-:Y:S01]  /*0160*/  CS2R R14, SRZ ;  /* 0x00000000000e7805 */ /* 0x000fe2000001ff00 */
[----:B------:R-:W-:Y:S01]  /*0170*/  CS2R R12, SRZ ;  /* 0x00000000000c7805 */ /* 0x000fe2000001ff00 */
[----:B------:R-:W-:Y:S01]  /*0180*/  LOP3.LUT R5, R3, 0x7ffffffc, RZ, 0xc0, !PT ;  /* 0x7ffffffc03057812 */ /* 0x000fe200078ec0ff */
[----:B------:R-:W-:Y:S01]  /*0190*/  IMAD.SHL.U32 R49, R49, 0x8, RZ ;  /* 0x0000000831317824 */ /* 0x000fe200078e00ff */
[----:B------:R-:W-:-:S03]  /*01a0*/  SHF.R.S32.HI R3, RZ, 0x2, R3 ;  /* 0x00000002ff037819 */ /* 0x000fc60000011403 */
[----:B------:R-:W-:-:S04]  /*01b0*/  IMAD.IADD R5, R0, 0x1, -R5 ;  /* 0x0000000100057824 */ /* 0x000fc800078e0a05 */
[----:B------:R-:W-:Y:S01]  /*01c0*/  IMAD R2, R2, 0x200, R5 ;  /* 0x0000020002027824 */ /* 0x000fe200078e0205 */
[----:B------:R-:W-:-:S04]  /*01d0*/  SHF.L.U32 R5, R8, 0x4, RZ ;  /* 0x0000000408057819 */ /* 0x000fc800000006ff */
[----:B------:R-:W-:Y:S01]  /*01e0*/  LEA R2, R7, R2, 0x6 ;  /* 0x0000000207027211 */ /* 0x000fe200078e30ff */
[--C-:B-1----:R-:W-:Y:S02]  /*01f0*/  IMAD R48, R48, 0x10, R3.reuse ;  /* 0x0000001030307824 */ /* 0x102fe400078e0203 */
[----:B0-----:R-:W-:-:S03]  /*0200*/  IMAD R6, R4, 0x8, R3 ;  /* 0x0000000804067824 */ /* 0x001fc600078e0203 */
[----:B------:R-:W-:Y:S01]  /*0210*/  ISETP.GE.AND P0, PT, R48, c[0x0][0x180], PT ;  /* 0x0000600030007a0c */ /* 0x000fe20003f06270 */
[----:B------:R-:W-:Y:S01]  /*0220*/  IMAD R7, R4, UR5, RZ ;  /* 0x0000000504077c24 */ /* 0x000fe2000f8e02ff */
[----:B------:R-:W-:Y:S01]  /*0230*/  SHF.R.S32.HI R4, RZ, 0x1f, R5 ;  /* 0x0000001fff047819 */ /* 0x000fe20000011405 */
[----:B------:R-:W-:Y:S01]  /*0240*/  IMAD R53, R48, c[0x0][0x188], RZ ;  /* 0x0000620030357a24 */ /* 0x000fe200078e02ff */
[----:B------:R-:W-:Y:S01]  /*0250*/  SHF.L.U32 R3, R8, 0x3, RZ ;  /* 0x0000000308037819 */ /* 0x000fe200000006ff */
[----:B------:R-:W-:Y:S01]  /*0260*/  IMAD.SHL.U32 R2, R2, 0x2, RZ ;  /* 0x0000000202027824 */ /* 0x000fe200078e00ff */
[----:B------:R-:W-:Y:S02]  /*0270*/  SHF.L.U64.HI R4, R5, 0x1, R4 ;  /* 0x0000000105047819 */ /* 0x000fe40000010204 */
[----:B------:R-:W-:Y:S02]  /*0280*/  IADD3 R48, R48, 0x8, RZ ;  /* 0x0000000830307810 */ /* 0x000fe40007ffe0ff */
.L_x_25:
[----:B------:R-:W-:Y:S01]  /*0290*/  SHF.R.S32.HI R9, RZ, 0x1f, R52 ;  /* 0x0000001fff097819 */ /* 0x000fe20000011434 */
[----:B------:R-:W-:Y:S01]  /*02a0*/  IMAD.MOV.U32 R17, RZ, RZ, 0x4 ;  /* 0x00000004ff117424 */ /* 0x000fe200078e00ff */
[----:B------:R-:W-:-:S02]  /*02b0*/  SHF.R.S32.HI R18, RZ, 0x1f, R2 ;  /* 0x0000001fff127819 */ /* 0x000fc40000011402 */
[CC--:B------:R-:W-:Y:S02]  /*02c0*/  LEA.HI R8, R9.reuse, R52.reuse, RZ, 0x3 ;  /* 0x0000003409087211 */ /* 0x0c0fe400078f18ff */
[----:B------:R-:W-:Y:S02]  /*02d0*/  LEA.HI R9, R9, R52, RZ, 0x2 ;  /* 0x0000003409097211 */ /* 0x000fe400078f10ff */
[----:B------:R-:W-:Y:S02]  /*02e0*/  LEA.HI R11, R8, R7, RZ, 0x1d ;  /* 0x00000007080b7211 */ /* 0x000fe400078fe8ff */
[----:B------:R-:W-:Y:S02]  /*02f0*/  SHF.R.S32.HI R10, RZ, 0x2, R9 ;  /* 0x00000002ff0a7819 */ /* 0x000fe40000011409 */
[----:B------:R-:W-:Y:S02]  /*0300*/  LEA R11, R11, R0, 0x5 ;  /* 0x000000000b0b7211 */ /* 0x000fe400078e28ff */
[----:B------:R-:W-:Y:S01]  /*0310*/  IADD3 R22, P1, R53, R2, RZ ;  /* 0x0000000235167210 */ /* 0x000fe20007f3e0ff */
[----:B------:R-:W-:-:S02]  /*0320*/  IMAD R16, R3, R10, R6 ;  /* 0x0000000a03107224 */ /* 0x000fc400078e0206 */
[----:B------:R-:W-:-:S04]  /*0330*/  IMAD.SHL.U32 R8, R11, 0x4, RZ ;  /* 0x000000040b087824 */ /* 0x000fc800078e00ff */
[----:B------:R-:W-:Y:S01]  /*0340*/  IMAD.WIDE R8, R8, R17, c[0x0][0x168] ;  /* 0x00005a0008087625 */ /* 0x000fe200078e0211 */
[----:B------:R-:W-:Y:S02]  /*0350*/  LEA.HI.X.SX32 R19, R53, R18, 0x1, P1 ;  /* 0x0000001235137211 */ /* 0x000fe400008f0eff */
[----:B------:R-:W-:-:S03]  /*0360*/  IADD3 R17, P1, R49, R22, RZ ;  /* 0x0000001631117210 */ /* 0x000fc60007f3e0ff */
[----:B------:R-:W2:Y:S01]  /*0370*/  LDG.E.128.CONSTANT R8, [R8.64] ;  /* 0x0000000808087981 */ /* 0x000ea2000c1e9d00 */
[----:B------:R-:W-:Y:S01]  /*0380*/  MOV R21, 0x2 ;  /* 0x0000000200157802 */ /* 0x000fe20000000f00 */
[----:B------:R-:W-:Y:S01]  /*0390*/  IMAD.SHL.U32 R16, R16, 0x2, RZ ;  /* 0x0000000210107824 */ /* 0x000fe200078e00ff */
[----:B------:R-:W-:Y:S01]  /*03a0*/  LEA.HI.X.SX32 R18, R49, R19, 0x1, P1 ;  /* 0x0000001331127211 */ /* 0x000fe200008f0eff */
[----:B------:R-:W-:Y:S01]  /*03b0*/  CS2R R36, SRZ ;  /* 0x0000000000247805 */ /* 0x000fe2000001ff00 */
[----:B------:R-:W-:Y:S01]  /*03c0*/  ISETP.GE.AND P1, PT, R48, c[0x0][0x180], PT ;  /* 0x0000600030007a0c */ /* 0x000fe20003f26270 */
[----:B------:R-:W-:Y:S01]  /*03d0*/  IMAD.WIDE R20, R16, R21, c[0x0][0x170] ;  /* 0x00005c0010147625 */ /* 0x000fe200078e0215 */
[C---:B------:R-:W-:Y:S01]  /*03e0*/  LEA R50, P2, R22.reuse, c[0x0][0x160], 0x1 ;  /* 0x0000580016327a11 */ /* 0x040fe200078408ff */
[----:B------:R-:W-:Y:S01]  /*03f0*/  CS2R R38, SRZ ;  /* 0x0000000000267805 */ /* 0x000fe2000001ff00 */
[----:B------:R-:W-:Y:S02]  /*0400*/  LEA R58, P3, R17, c[0x0][0x160], 0x1 ;  /* 0x00005800113a7a11 */ /* 0x000fe400078608ff */
[----:B------:R0:W3:Y:S01]  /*0410*/  LDG.E.CONSTANT R56, [R20.64] ;  /* 0x0000000814387981 */ /* 0x0000e2000c1e9900 */
[----:B------:R-:W-:-:S02]  /*0420*/  LEA.HI.X R51, R22, c[0x0][0x164], R19, 0x1, P2 ;  /* 0x0000590016337a11 */ /* 0x000fc400010f0c13 */
[----:B------:R-:W-:-:S03]  /*0430*/  LEA.HI.X R59, R17, c[0x0][0x164], R18, 0x1, P3 ;  /* 0x00005900113b7a11 */ /* 0x000fc600018f0c12 */
[----:B------:R1:W4:Y:S04]  /*0440*/  @!P0 LDG.E.CONSTANT R36, [R50.64] ;  /* 0x0000000832248981 */ /* 0x000328000c1e9900 */
[----:B------:R1:W4:Y:S04]  /*0450*/  @!P0 LDG.E.CONSTANT R38, [R50.64+0x10] ;  /* 0x0000100832268981 */ /* 0x000328000c1e9900 */
[----:B------:R-:W4:Y:S04]  /*0460*/  @!P1 LDG.E.CONSTANT R37, [R58.64] ;  /* 0x000000083a259981 */ /* 0x000f28000c1e9900 */
[----:B------:R-:W4:Y:S01]  /*0470*/  @!P1 LDG.E.CONSTANT R39, [R58.64+0x10] ;  /* 0x000010083a279981 */ /* 0x000f22000c1e9900 */
[----:B------:R-:W-:Y:S01]  /*0480*/  CS2R R40, SRZ ;  /* 0x0000000000287805 */ /* 0x000fe2000001ff00 */
[----:B------:R-:W-:-:S05]  /*0490*/  CS2R R42, SRZ ;  /* 0x00000000002a7805 */ /* 0x000fca000001ff00 */
[----:B------:R1:W5:Y:S04]  /*04a0*/  @!P0 LDG.E.CONSTANT R40, [R50.64+0x20] ;  /* 0x0000200832288981 */ /* 0x000368000c1e9900 */
[----:B------:R1:W5:Y:S04]  /*04b0*/  @!P0 LDG.E.CONSTANT R42, [R50.64+0x30] ;  /* 0x00003008322a8981 */ /* 0x000368000c1e9900 */
[----:B------:R-:W5:Y:S04]  /*04c0*/  @!P1 LDG.E.CONSTANT R41, [R58.64+0x20] ;  /* 0x000020083a299981 */ /* 0x000f68000c1e9900 */
[----:B------:R-:W5:Y:S01]  /*04d0*/  @!P1 LDG.E.CONSTANT R43, [R58.64+0x30] ;  /* 0x000030083a2b9981 */ /* 0x000f62000c1e9900 */
[----:B------:R-:W-:Y:S01]  /*04e0*/  CS2R R44, SRZ ;  /* 0x00000000002c7805 */ /* 0x000fe2000001ff00 */
[----:B------:R-:W-:-:S05]  /*04f0*/  CS2R R46, SRZ ;  /* 0x00000000002e7805 */ /* 0x000fca000001ff00 */
[----:B------:R1:W5:Y:S04]  /*0500*/  @!P0 LDG.E.CONSTANT R44, [R50.64+0x40] ;  /* 0x00004008322c8981 */ /* 0x000368000c1e9900 */
[----:B------:R1:W5:Y:S04]  /*0510*/  @!P0 LDG.E.CONSTANT R46, [R50.64+0x50] ;  /* 0x00005008322e8981 */ /* 0x000368000c1e9900 */
[----:B------:R-:W5:Y:S04]  /*0520*/  @!P1 LDG.E.CONSTANT R45, [R58.64+0x40] ;  /* 0x000040083a2d9981 */ /* 0x000f68000c1e9900 */
[----:B------:R-:W5:Y:S01]  /*0530*/  @!P1 LDG.E.CONSTANT R47, [R58.64+0x50] ;  /* 0x000050083a2f9981 */ /* 0x000f62000c1e9900 */
[----:B------:R-:W-:Y:S01]  /*0540*/  CS2R R16, SRZ ;  /* 0x0000000000107805 */ /* 0x000fe2000001ff00 */
[----:B------:R-:W-:Y:S01]  /*0550*/  CS2R R18, SRZ ;  /* 0x0000000000127805 */ /* 0x000fe2000001ff00 */
[----:B------:R-:W-:-:S04]  /*0560*/  LEA R54, P2, R5, R20, 0x1 ;  /* 0x0000001405367211 */ /* 0x000fc800078408ff */
[----:B------:R1:W5:Y:S04]  /*0570*/  @!P0 LDG.E.CONSTANT R16, [R50.64+0x60] ;  /* 0x0000600832108981 */ /* 0x000368000c1e9900 */
[----:B------:R1:W5:Y:S04]  /*0580*/  @!P0 LDG.E.CONSTANT R18, [R50.64+0x70] ;  /* 0x0000700832128981 */ /* 0x000368000c1e9900 */
[----:B------:R-:W5:Y:S04]  /*0590*/  @!P1 LDG.E.CONSTANT R17, [R58.64+0x60] ;  /* 0x000060083a119981 */ /* 0x000f68000c1e9900 */
[----:B------:R-:W5:Y:S01]  /*05a0*/  @!P1 LDG.E.CONSTANT R19, [R58.64+0x70] ;  /* 0x000070083a139981 */ /* 0x000f62000c1e9900 */
[----:B------:R-:W-:Y:S01]  /*05b0*/  IMAD.X R55, R21, 0x1, R4, P2 ;  /* 0x0000000115377824 */ /* 0x000fe200010e0604 */
[----:B------:R-:W-:Y:S01]  /*05c0*/  CS2R R22, SRZ ;  /* 0x0000000000167805 */ /* 0x000fe2000001ff00 */
[----:B0-----:R-:W-:-:S03]  /*05d0*/  CS2R R20, SRZ ;  /* 0x0000000000147805 */ /* 0x001fc6000001ff00 */
[----:B------:R0:W5:Y:S01]  /*05e0*/  LDG.E.CONSTANT R54, [R54.64] ;  /* 0x0000000836367981 */ /* 0x000162000c1e9900 */
[----:B------:R-:W-:Y:S01]  /*05f0*/  CS2R R24, SRZ ;  /* 0x0000000000187805 */ /* 0x000fe2000001ff00 */
[----:B------:R-:W-:Y:S02]  /*0600*/  CS2R R26, SRZ ;  /* 0x00000000001a7805 */ /* 0x000fe4000001ff00 */
[----:B------:R1:W5:Y:S04]  /*0610*/  @!P0 LDG.E.CONSTANT R20, [R50.64+0x80] ;  /* 0x0000800832148981 */ /* 0x000368000c1e9900 */
[----:B------:R1:W5:Y:S04]  /*0620*/  @!P0 LDG.E.CONSTANT R22, [R50.64+0x90] ;  /* 0x0000900832168981 */ /* 0x000368000c1e9900 */
[----:B------:R-:W5:Y:S04]  /*0630*/  @!P1 LDG.E.CONSTANT R21, [R58.64+0x80] ;  /* 0x000080083a159981 */ /* 0x000f68000c1e9900 */
[----:B------:R-:W5:Y:S04]  /*0640*/  @!P1 LDG.E.CONSTANT R23, [R58.64+0x90] ;  /* 0x000090083a179981 */ /* 0x000f68000c1e9900 */
[----:B------:R1:W5:Y:S04]  /*0650*/  @!P0 LDG.E.CONSTANT R24, [R50.64+0xa0] ;  /* 0x0000a00832188981 */ /* 0x000368000c1e9900 */
[----:B------:R1:W5:Y:S04]  /*0660*/  @!P0 LDG.E.CONSTANT R26, [R50.64+0xb0] ;  /* 0x0000b008321a8981 */ /* 0x000368000c1e9900 */
[----:B------:R-:W5:Y:S04]  /*0670*/  @!P1 LDG.E.CONSTANT R25, [R58.64+0xa0] ;  /* 0x0000a0083a199981 */ /* 0x000f68000c1e9900 */
[----:B------:R-:W5:Y:S01]  /*0680*/  @!P1 LDG.E.CONSTANT R27, [R58.64+0xb0] ;  /* 0x0000b0083a1b9981 */ /* 0x000f62000c1e9900 */
[----:B------:R-:W-:Y:S01]  /*0690*/  CS2R R28, SRZ ;  /* 0x00000000001c7805 */ /* 0x000fe2000001ff00 */
[----:B------:R-:W-:Y:S01]  /*06a0*/  CS2R R30, SRZ ;  /* 0x00000000001e7805 */ /* 0x000fe2000001ff00 */
[----:B------:R-:W-:Y:S01]  /*06b0*/  CS2R R32, SRZ ;  /* 0x0000000000207805 */ /* 0x000fe2000001ff00 */
[----:B------:R-:W-:-:S03]  /*06c0*/  CS2R R34, SRZ ;  /* 0x0000000000227805 */ /* 0x000fc6000001ff00 */
        /* <DEDUP_REMOVED lines=8> */
[----:B0-----:R-:W-:Y:S01]  /*0750*/  IMAD.MOV.U32 R55, RZ, RZ, 0x43004300 ;  /* 0x43004300ff377424 */ /* 0x001fe200078e00ff */
[----:B------:R-:W-:Y:S01]  /*0760*/  MOV R57, 0x3f80 ;  /* 0x00003f8000397802 */ /* 0x000fe20000000f00 */
[----:B------:R-:W-:Y:S01]  /*0770*/  WARPSYNC 0xffffffff ;  /* 0xffffffff00007948 */ /* 0x000fe20003800000 */
[----:B--2---:R-:W-:-:S04]  /*0780*/  SHF.R.U32.HI R60, RZ, 0x4, R8 ;  /* 0x00000004ff3c7819 */ /* 0x004fc80000011608 */
[--C-:B------:R-:W-:Y:S02]  /*0790*/  LOP3.LUT R61, R60, 0xf000f, R55.reuse, 0xea, !PT ;  /* 0x000f000f3c3d7812 */ /* 0x100fe400078eea37 */
[----:B------:R-:W-:-:S03]  /*07a0*/  LOP3.LUT R60, R8, 0xf000f, R55, 0xea, !PT ;  /* 0x000f000f083c7812 */ /* 0x000fc600078eea37 */
[-C--:B-1----:R-:W-:Y:S02]  /*07b0*/  HFMA2.BF16_V2 R51, R61, R57.reuse.H0_H0, -136, -136 ;  /* 0xc308c3083d337431 */ /* 0x082fe40000240039 */
[----:B------:R-:W-:Y:S02]  /*07c0*/  HFMA2.BF16_V2 R50, R60, R57.H0_H0, -136, -136 ;  /* 0xc308c3083c327431 */ /* 0x000fe40000240039 */
[-CC-:B---3--:R-:W-:Y:S02]  /*07d0*/  HFMA2.BF16_V2 R51, R51, R56.reuse.H0_H0, R56.reuse.H1_H1 ;  /* 0x2000003833337231 */ /* 0x188fe40000260038 */
[----:B------:R-:W-:-:S07]  /*07e0*/  HFMA2.BF16_V2 R50, R50, R56.H0_H0, R56.H1_H1 ;  /* 0x2000003832327231 */ /* 0x000fce0000260038 */
[----:B----4-:R-:W-:Y:S07]  /*07f0*/  HMMA.16816.F32.BF16 R36, R36, R50, RZ ;  /* 0x000000322424723c */ /* 0x010fee00000418ff */
[--C-:B------:R-:W-:Y:S02]  /*0800*/  SHF.R.U32.HI R50, RZ, 0x8, R8.reuse ;  /* 0x00000008ff327819 */ /* 0x100fe40000011608 */
[----:B------:R-:W-:Y:S02]  /*0810*/  SHF.R.U32.HI R8, RZ, 0xc, R8 ;  /* 0x0000000cff087819 */ /* 0x000fe40000011608 */
[----:B------:R-:W-:-:S02]  /*0820*/  LOP3.LUT R50, R50, 0xf000f, R55, 0xea, !PT ;  /* 0x000f000f32327812 */ /* 0x000fc400078eea37 */
[----:B------:R-:W-:-:S03]  /*0830*/  LOP3.LUT R8, R8, 0xf000f, R55, 0xea, !PT ;  /* 0x000f000f08087812 */ /* 0x000fc600078eea37 */
[-C--:B------:R-:W-:Y:S02]  /*0840*/  HFMA2.BF16_V2 R50, R50, R57.reuse.H0_H0, -136, -136 ;  /* 0xc308c30832327431 */ /* 0x080fe40000240039 */
[----:B------:R-:W-:Y:S02]  /*0850*/  HFMA2.BF16_V2 R51, R8, R57.H0_H0, -136, -136 ;  /* 0xc308c30808337431 */ /* 0x000fe40000240039 */
[-CC-:B------:R-:W-:Y:S02]  /*0860*/  HFMA2.BF16_V2 R50, R50, R56.reuse.H0_H0, R56.reuse.H1_H1 ;  /* 0x2000003832327231 */ /* 0x180fe40000260038 */
[----:B------:R-:W-:Y:S01]  /*0870*/  HFMA2.BF16_V2 R51, R51, R56.H0_H0, R56.H1_H1 ;  /* 0x2000003833337231 */ /* 0x000fe20000260038 */
[----:B------:R-:W-:-:S06]  /*0880*/  SHF.R.U32.HI R8, RZ, 0x4, R9 ;  /* 0x00000004ff087819 */ /* 0x000fcc0000011609 */
[----:B-----5:R-:W-:Y:S07]  /*0890*/  HMMA.16816.F32.BF16 R40, R40, R50, RZ ;  /* 0x000000322828723c */ /* 0x020fee00000418ff */
[--C-:B------:R-:W-:Y:S02]  /*08a0*/  LOP3.LUT R50, R8, 0xf000f, R55.reuse, 0xea, !PT ;  /* 0x000f000f08327812 */ /* 0x100fe400078eea37 */
[----:B------:R-:W-:-:S03]  /*08b0*/  LOP3.LUT R8, R9, 0xf000f, R55, 0xea, !PT ;  /* 0x000f000f09087812 */ /* 0x000fc600078eea37 */
[-C--:B------:R-:W-:Y:S02]  /*08c0*/  HFMA2.BF16_V2 R51, R50, R57.reuse.H0_H0, -136, -136 ;  /* 0xc308c30832337431 */ /* 0x080fe40000240039 */
[----:B------:R-:W-:Y:S02]  /*08d0*/  HFMA2.BF16_V2 R8, R8, R57.H0_H0, -136, -136 ;  /* 0xc308c30808087431 */ /* 0x000fe40000240039 */
[-CC-:B------:R-:W-:Y:S02]  /*08e0*/  HFMA2.BF16_V2 R51, R51, R56.reuse.H0_H0, R56.reuse.H1_H1 ;  /* 0x2000003833337231 */ /* 0x180fe40000260038 */
[----:B------:R-:W-:Y:S01]  /*08f0*/  HFMA2.BF16_V2 R50, R8, R56.H0_H0, R56.H1_H1 ;  /* 0x2000003808327231 */ /* 0x000fe20000260038 */
[----:B------:R-:W-:-:S06]  /*0900*/  SHF.R.U32.HI R8, RZ, 0x8, R9 ;  /* 0x00000008ff087819 */ /* 0x000fcc0000011609 */
[----:B------:R-:W-:Y:S01]  /*0910*/  HMMA.16816.F32.BF16 R44, R44, R50, RZ ;  /* 0x000000322c2c723c */ /* 0x000fe200000418ff */
[----:B------:R-:W-:-:S06]  /*0920*/  LOP3.LUT R8, R8, 0xf000f, R55, 0xea, !PT ;  /* 0x000f000f08087812 */ /* 0x000fcc00078eea37 */
[----:B------:R-:W-:-:S04]  /*0930*/  SHF.R.U32.HI R50, RZ, 0xc, R9 ;  /* 0x0000000cff327819 */ /* 0x000fc80000011609 */
[----:B------:R-:W-:Y:S01]  /*0940*/  LOP3.LUT R50, R50, 0xf000f, R55, 0xea, !PT ;  /* 0x000f000f32327812 */ /* 0x000fe200078eea37 */
[----:B------:R-:W-:-:S04]  /*0950*/  HFMA2.BF16_V2 R8, R8, R57.H0_H0, -136, -136 ;  /* 0xc308c30808087431 */ /* 0x000fc80000240039 */
[----:B------:R-:W-:Y:S02]  /*0960*/  HFMA2.BF16_V2 R9, R50, R57.H0_H0, -136, -136 ;  /* 0xc308c30832097431 */ /* 0x000fe40000240039 */
[-CC-:B------:R-:W-:Y:S02]  /*0970*/  HFMA2.BF16_V2 R8, R8, R56.reuse.H0_H0, R56.reuse.H1_H1 ;  /* 0x2000003808087231 */ /* 0x180fe40000260038 */
[----:B------:R-:W-:Y:S01]  /*0980*/  HFMA2.BF16_V2 R9, R9, R56.H0_H0, R56.H1_H1 ;  /* 0x2000003809097231 */ /* 0x000fe20000260038 */
[----:B------:R-:W-:-:S04]  /*0990*/  SHF.R.U32.HI R50, RZ, 0x4, R10 ;  /* 0x00000004ff327819 */ /* 0x000fc8000001160a */
[----:B------:R-:W-:Y:S02]  /*09a0*/  LOP3.LUT R50, R50, 0xf000f, R55, 0xea, !PT ;  /* 0x000f000f32327812 */ /* 0x000fe400078eea37 */
[----:B------:R-:W-:Y:S01]  /*09b0*/  HMMA.16816.F32.BF16 R16, R16, R8, RZ ;  /* 0x000000081010723c */ /* 0x000fe200000418ff */
[----:B------:R-:W-:-:S06]  /*09c0*/  SHF.R.U32.HI R56, RZ, 0x8, R10 ;  /* 0x00000008ff387819 */ /* 0x000fcc000001160a */
[----:B------:R-:W-:Y:S01]  /*09d0*/  LOP3.LUT R8, R10, 0xf000f, R55, 0xea, !PT ;  /* 0x000f000f0a087812 */ /* 0x000fe200078eea37 */
[----:B------:R-:W-:Y:S01]  /*09e0*/  HFMA2.BF16_V2 R9, R50, R57.H0_H0, -136, -136 ;  /* 0xc308c30832097431 */ /* 0x000fe20000240039 */
[----:B------:R-:W-:-:S03]  /*09f0*/  SHF.R.U32.HI R10, RZ, 0xc, R10 ;  /* 0x0000000cff0a7819 */ /* 0x000fc6000001160a */
[-C--:B------:R-:W-:Y:S01]  /*0a00*/  HFMA2.BF16_V2 R8, R8, R57.reuse.H0_H0, -136, -136 ;  /* 0xc308c30808087431 */ /* 0x080fe20000240039 */
[--C-:B------:R-:W-:Y:S01]  /*0a10*/  LOP3.LUT R56, R56, 0xf000f, R55.reuse, 0xea, !PT ;  /* 0x000f000f38387812 */ /* 0x100fe200078eea37 */
[-CC-:B------:R-:W-:Y:S01]  /*0a20*/  HFMA2.BF16_V2 R9, R9, R54.reuse.H0_H0, R54.reuse.H1_H1 ;  /* 0x2000003609097231 */ /* 0x180fe20000260036 */
[----:B------:R-:W-:Y:S01]  /*0a30*/  LOP3.LUT R10, R10, 0xf000f, R55, 0xea, !PT ;  /* 0x000f000f0a0a7812 */ /* 0x000fe200078eea37 */
[----:B------:R-:W-:Y:S02]  /*0a40*/  HFMA2.BF16_V2 R8, R8, R54.H0_H0, R54.H1_H1 ;  /* 0x2000003608087231 */ /* 0x000fe40000260036 */
[-C--:B------:R-:W-:Y:S02]  /*0a50*/  HFMA2.BF16_V2 R56, R56, R57.reuse.H0_H0, -136, -136 ;  /* 0xc308c30838387431 */ /* 0x080fe40000240039 */
[----:B------:R-:W-:-:S03]  /*0a60*/  HFMA2.BF16_V2 R10, R10, R57.H0_H0, -136, -136 ;  /* 0xc308c3080a0a7431 */ /* 0x000fc60000240039 */
[----:B------:R-:W-:Y:S07]  /*0a70*/  HMMA.16816.F32.BF16 R20, R20, R8, RZ ;  /* 0x000000081414723c */ /* 0x000fee00000418ff */
[-CC-:B------:R-:W-:Y:S02]  /*0a80*/  HFMA2.BF16_V2 R8, R56, R54.reuse.H0_H0, R54.reuse.H1_H1 ;  /* 0x2000003638087231 */ /* 0x180fe40000260036 */
[----:B------:R-:W-:Y:S01]  /*0a90*/  HFMA2.BF16_V2 R9, R10, R54.H0_H0, R54.H1_H1 ;  /* 0x200000360a097231 */ /* 0x000fe20000260036 */
[----:B------:R-:W-:-:S04]  /*0aa0*/  SHF.R.U32.HI R10, RZ, 0x4, R11 ;  /* 0x00000004ff0a7819 */ /* 0x000fc8000001160b */
[----:B------:R-:W-:Y:S02]  /*0ab0*/  LOP3.LUT R10, R10, 0xf000f, R55, 0xea, !PT ;  /* 0x000f000f0a0a7812 */ /* 0x000fe400078eea37 */
[----:B------:R-:W-:Y:S01]  /*0ac0*/  HMMA.16816.F32.BF16 R24, R24, R8, RZ ;  /* 0x000000081818723c */ /* 0x000fe200000418ff */
[--C-:B------:R-:W-:Y:S02]  /*0ad0*/  SHF.R.U32.HI R50, RZ, 0x8, R11.reuse ;  /* 0x00000008ff327819 */ /* 0x100fe4000001160b */
[----:B------:R-:W-:-:S04]  /*0ae0*/  SHF.R.U32.HI R56, RZ, 0xc, R11 ;  /* 0x0000000cff387819 */ /* 0x000fc8000001160b */
[--C-:B------:R-:W-:Y:S01]  /*0af0*/  LOP3.LUT R8, R11, 0xf000f, R55.reuse, 0xea, !PT ;  /* 0x000f000f0b087812 */ /* 0x100fe200078eea37 */
[----:B------:R-:W-:Y:S01]  /*0b00*/  HFMA2.BF16_V2 R9, R10, R57.H0_H0, -136, -136 ;  /* 0xc308c3080a097431 */ /* 0x000fe20000240039 */
[----:B------:R-:W-:-:S03]  /*0b10*/  LOP3.LUT R50, R50, 0xf000f, R55, 0xea, !PT ;  /* 0x000f000f32327812 */ /* 0x000fc600078eea37 */
[-C--:B------:R-:W-:Y:S01]  /*0b20*/  HFMA2.BF16_V2 R8, R8, R57.reuse.H0_H0, -136, -136 ;  /* 0xc308c30808087431 */ /* 0x080fe20000240039 */
[----:B------:R-:W-:Y:S01]  /*0b30*/  LOP3.LUT R56, R56, 0xf000f, R55, 0xea, !PT ;  /* 0x000f000f38387812 */ /* 0x000fe200078eea37 */
[-CC-:B------:R-:W-:Y:S02]  /*0b40*/  HFMA2.BF16_V2 R9, R9, R54.reuse.H0_H0, R54.reuse.H1_H1 ;  /* 0x2000003609097231 */ /* 0x180fe40000260036 */
[----:B------:R-:W-:Y:S02]  /*0b50*/  HFMA2.BF16_V2 R8, R8, R54.H0_H0, R54.H1_H1 ;  /* 0x2000003608087231 */ /* 0x000fe40000260036 */
[-C--:B------:R-:W-:Y:S02]  /*0b60*/  HFMA2.BF16_V2 R50, R50, R57.reuse.H0_H0, -136, -136 ;  /* 0xc308c30832327431 */ /* 0x080fe40000240039 */
[----:B------:R-:W-:-:S03]  /*0b70*/  HFMA2.BF16_V2 R56, R56, R57.H0_H0, -136, -136 ;  /* 0xc308c30838387431 */ /* 0x000fc60000240039 */
[----:B------:R-:W-:Y:S07]  /*0b80*/  HMMA.16816.F32.BF16 R28, R28, R8, RZ ;  /* 0x000000081c1c723c */ /* 0x000fee00000418ff */
[-CC-:B------:R-:W-:Y:S02]  /*0b90*/  HFMA2.BF16_V2 R8, R50, R54.reuse.H0_H0, R54.reuse.H1_H1 ;  /* 0x2000003632087231 */ /* 0x180fe40000260036 */
[----:B------:R-:W-:Y:S01]  /*0ba0*/  HFMA2.BF16_V2 R9, R56, R54.H0_H0, R54.H1_H1 ;  /* 0x2000003638097231 */ /* 0x000fe20000260036 */
[----:B------:R-:W-:-:S02]  /*0bb0*/  FADD.FTZ R11, R38, R14 ;  /* 0x0000000e260b7221 */ /* 0x000fc40000010000 */
[----:B------:R-:W-:-:S04]  /*0bc0*/  FADD.FTZ R10, R39, R15 ;  /* 0x0000000f270a7221 */ /* 0x000fc80000010000 */
[----:B------:R-:W-:Y:S01]  /*0bd0*/  HMMA.16816.F32.BF16 R32, R32, R8, RZ ;  /* 0x000000082020723c */ /* 0x000fe200000418ff */
[----:B------:R-:W-:Y:S02]  /*0be0*/  FADD.FTZ R11, R42, R11 ;  /* 0x0000000b2a0b7221 */ /* 0x000fe40000010000 */
[----:B------:R-:W-:-:S04]  /*0bf0*/  FADD.FTZ R10, R43, R10 ;  /* 0x0000000a2b0a7221 */ /* 0x000fc80000010000 */
[----:B------:R-:W-:Y:S02]  /*0c00*/  FADD.FTZ R9, R36, R12 ;  /* 0x0000000c24097221 */ /* 0x000fe40000010000 */
[----:B------:R-:W-:Y:S02]  /*0c10*/  FADD.FTZ R8, R37, R13 ;  /* 0x0000000d25087221 */ /* 0x000fe40000010000 */
[----:B------:R-:W-:Y:S02]  /*0c20*/  FADD.FTZ R9, R40, R9 ;  /* 0x0000000928097221 */ /* 0x000fe40000010000 */
[----:B------:R-:W-:Y:S01]  /*0c30*/  FADD.FTZ R8, R41, R8 ;  /* 0x0000000829087221 */ /* 0x000fe20000010000 */
[----:B------:R-:W-:Y:S01]  /*0c40*/  IADD3 R52, R52, 0x40, RZ ;  /* 0x0000004034347810 */ /* 0x000fe20007ffe0ff */
[----:B------:R-:W-:Y:S02]  /*0c50*/  FADD.FTZ R9, R9, R44 ;  /* 0x0000002c09097221 */ /* 0x000fe40000010000 */
[----:B------:R-:W-:-:S02]  /*0c60*/  FADD.FTZ R8, R8, R45 ;  /* 0x0000002d08087221 */ /* 0x000fc40000010000 */
[----:B------:R-:W-:Y:S02]  /*0c70*/  FADD.FTZ R11, R11, R46 ;  /* 0x0000002e0b0b7221 */ /* 0x000fe40000010000 */
[----:B------:R-:W-:Y:S01]  /*0c80*/  FADD.FTZ R10, R10, R47 ;  /* 0x0000002f0a0a7221 */ /* 0x000fe20000010000 */
[----:B------:R-:W-:Y:S01]  /*0c90*/  ISETP.GE.AND P1, PT, R52, UR7, PT ;  /* 0x0000000734007c0c */ /* 0x000fe2000bf26270 */
        /* <DEDUP_REMOVED lines=16> */
[----:B------:R-:W-:Y:S01]  /*0da0*/  IADD3 R2, R2, 0x400, RZ ;  /* 0x0000040002027810 */ /* 0x000fe20007ffe0ff */
[----:B------:R-:W-:-:S02]  /*0db0*/  FADD.FTZ R12, R32, R9 ;  /* 0x00000009200c7221 */ /* 0x000fc40000010000 */
[----:B------:R-:W-:Y:S02]  /*0dc0*/  FADD.FTZ R13, R33, R8 ;  /* 0x00000008210d7221 */ /* 0x000fe40000010000 */
[----:B------:R-:W-:Y:S02]  /*0dd0*/  FADD.FTZ R14, R34, R11 ;  /* 0x0000000b220e7221 */ /* 0x000fe40000010000 */
[----:B------:R-:W-:Y:S01]  /*0de0*/  FADD.FTZ R15, R35, R10 ;  /* 0x0000000a230f7221 */ /* 0x000fe20000010000 */
[----:B------:R-:W-:Y:S05]  /*0df0*/  @!P1 BRA `(.L_x_25) ;  /* 0xfffff49000009947 */ /* 0x000fea000383ffff */
.L_x_24:
[----:B------:R-:W1:Y:S01]  /*0e00*/  S2R R5, SR_TID.Y ;  /* 0x0000000000057919 */ /* 0x000e620000002200 */
[----:B0-----:R-:W-:Y:S01]  /*0e10*/  IMAD.SHL.U32 R2, R0, 0x10, RZ ;  /* 0x0000001000027824 */ /* 0x001fe200078e00ff */
[C---:B-1----:R-:W-:Y:S02]  /*0e20*/  LEA R3, R5.reuse, UR7, 0x3 ;  /* 0x0000000705037c11 */ /* 0x042fe4000f8e18ff */
[----:B------:R-:W-:Y:S02]  /*0e30*/  ISETP.NE.AND P0, PT, R5, RZ, PT ;  /* 0x000000ff0500720c */ /* 0x000fe40003f05270 */
[----:B------:R-:W-:-:S02]  /*0e40*/  ISETP.GE.U32.AND P1, PT, R3, c[0x0][0x194], PT ;  /* 0x0000650003007a0c */ /* 0x000fc40003f26070 */
[----:B------:R-:W-:-:S11]  /*0e50*/  LEA R2, R5, R2, 0x9 ;  /* 0x0000000205027211 */ /* 0x000fd600078e48ff */
[----:B------:R-:W-:Y:S05]  /*0e60*/  @P1 BRA `(.L_x_26) ;  /* 0x00000ca000001947 */ /* 0x000fea0003800000 */
[----:B------:R-:W0:Y:S01]  /*0e70*/  S2R R16, SR_CTAID.Y ;  /* 0x0000000000107919 */ /* 0x000e220000002600 */
[----:B------:R-:W-:Y:S01]  /*0e80*/  ULDC UR5, c[0x0][0x194] ;  /* 0x0000650000057ab9 */ /* 0x000fe20000000800 */
[----:B------:R-:W-:Y:S01]  /*0e90*/  SHF.R.S32.HI R5, RZ, 0x1f, R0 ;  /* 0x0000001fff057819 */ /* 0x000fe20000011400 */
[----:B------:R-:W-:Y:S01]  /*0ea0*/  USHF.R.S32.HI UR6, URZ, 0x1f, UR5 ;  /* 0x0000001f3f067899 */ /* 0x000fe20008011405 */
[----:B------:R-:W1:Y:S01]  /*0eb0*/  S2R R6, SR_CTAID.Z ;  /* 0x0000000000067919 */ /* 0x000e620000002700 */
[----:B------:R-:W-:Y:S01]  /*0ec0*/  SHF.R.S32.HI R4, RZ, 0x1f, R3 ;  /* 0x0000001fff047819 */ /* 0x000fe20000011403 */
[----:B------:R-:W-:Y:S01]  /*0ed0*/  IMAD.MOV.U32 R20, RZ, RZ, c[0x0][0x190] ;  /* 0x00006400ff147624 */ /* 0x000fe200078e00ff */
[----:B------:R-:W-:Y:S01]  /*0ee0*/  LEA.HI R7, R5, R0, RZ, 0x2 ;  /* 0x0000000005077211 */ /* 0x000fe200078f10ff */
[----:B------:R-:W-:Y:S01]  /*0ef0*/  ULEA.HI UR6, UR6, UR5, URZ, 0x3 ;  /* 0x0000000506067291 */ /* 0x000fe2000f8f183f */
[----:B------:R-:W-:Y:S01]  /*0f00*/  LEA.HI R5, R4, R3, RZ, 0x3 ;  /* 0x0000000304057211 */ /* 0x000fe200078f18ff */
[----:B------:R-:W-:Y:S01]  /*0f10*/  IMAD.SHL.U32 R17, R20, 0x8, RZ ;  /* 0x0000000814117824 */ /* 0x000fe200078e00ff */
[----:B------:R-:W-:Y:S01]  /*0f20*/  SHF.R.S32.HI R9, RZ, 0x2, R7 ;  /* 0x00000002ff097819 */ /* 0x000fe20000011407 */
[----:B------:R-:W-:Y:S01]  /*0f30*/  USHF.R.S32.HI UR6, URZ, 0x3, UR6 ;  /* 0x000000033f067899 */ /* 0x000fe20008011406 */
[----:B------:R-:W-:-:S02]  /*0f40*/  SHF.R.S32.HI R5, RZ, 0x3, R5 ;  /* 0x00000003ff057819 */ /* 0x000fc40000011405 */
[----:B------:R-:W-:Y:S02]  /*0f50*/  LOP3.LUT R7, R7, 0x7ffffffc, RZ, 0xc0, !PT ;  /* 0x7ffffffc07077812 */ /* 0x000fe400078ec0ff */
[----:B------:R-:W-:-:S03]  /*0f60*/  LEA.HI R4, R4, R3, RZ, 0x2 ;  /* 0x0000000304047211 */ /* 0x000fc600078f10ff */
[----:B------:R-:W-:Y:S01]  /*0f70*/  IMAD.IADD R8, R0, 0x1, -R7 ;  /* 0x0000000100087824 */ /* 0x000fe200078e0a07 */
[----:B------:R-:W-:Y:S01]  /*0f80*/  SHF.R.S32.HI R4, RZ, 0x2, R4 ;  /* 0x00000002ff047819 */ /* 0x000fe20000011404 */
[C---:B0-----:R-:W-:Y:S01]  /*0f90*/  IMAD R5, R16.reuse, UR6, R5 ;  /* 0x0000000610057c24 */ /* 0x041fe2000f8e0205 */
[----:B------:R-:W-:Y:S01]  /*0fa0*/  LEA R11, R16, R9, 0x3 ;  /* 0x00000009100b7211 */ /* 0x000fe200078e18ff */
[----:B------:R-:W-:Y:S02]  /*0fb0*/  IMAD R3, R3, 0x8, R8 ;  /* 0x0000000803037824 */ /* 0x000fe400078e0208 */
[----:B------:R-:W-:Y:S02]  /*0fc0*/  IMAD R5, R5, 0x20, R0 ;  /* 0x0000002005057824 */ /* 0x000fe400078e0200 */
[----:B-1----:R-:W-:Y:S01]  /*0fd0*/  IMAD R10, R6, 0x10, R9 ;  /* 0x00000010060a7824 */ /* 0x002fe200078e0209 */
[----:B------:R-:W-:Y:S01]  /*0fe0*/  SHF.L.U32 R3, R3, 0x1, RZ ;  /* 0x0000000103037819 */ /* 0x000fe200000006ff */
[----:B------:R-:W-:Y:S01]  /*0ff0*/  IMAD.MOV.U32 R16, RZ, RZ, 0x4 ;  /* 0x00000004ff107424 */ /* 0x000fe200078e00ff */
[----:B------:R-:W-:Y:S01]  /*1000*/  SHF.L.U32 R5, R5, 0x2, RZ ;  /* 0x0000000205057819 */ /* 0x000fe200000006ff */
[----:B------:R-:W-:Y:S01]  /*1010*/  IMAD R8, R10, c[0x0][0x188], RZ ;  /* 0x000062000a087a24 */ /* 0x000fe200078e02ff */
[----:B------:R-:W-:Y:S01]  /*1020*/  MOV R9, c[0x0][0x188] ;  /* 0x0000620000097a02 */ /* 0x000fe20000000f00 */
[----:B------:R-:W-:Y:S01]  /*1030*/  IMAD R4, R17, R4, R11 ;  /* 0x0000000411047224 */ /* 0x000fe200078e020b */
[----:B------:R-:W-:Y:S01]  /*1040*/  SHF.R.S32.HI R6, RZ, 0x1f, R3 ;  /* 0x0000001fff067819 */ /* 0x000fe20000011403 */
[----:B------:R-:W-:Y:S01]  /*1050*/  IMAD.WIDE R16, R5, R16, c[0x0][0x168] ;  /* 0x00005a0005107625 */ /* 0x000fe200078e0210 */
[----:B------:R-:W-:-:S02]  /*1060*/  IADD3 R7, P1, R8, R3, RZ ;  /* 0x0000000308077210 */ /* 0x000fc40007f3e0ff */
[----:B------:R-:W-:Y:S01]  /*1070*/  MOV R5, 0x2 ;  /* 0x0000000200057802 */ /* 0x000fe20000000f00 */
[----:B------:R-:W-:Y:S01]  /*1080*/  IMAD.SHL.U32 R9, R9, 0x8, RZ ;  /* 0x0000000809097824 */ /* 0x000fe200078e00ff */
[----:B------:R-:W-:Y:S01]  /*1090*/  LEA.HI.X.SX32 R8, R8, R6, 0x1, P1 ;  /* 0x0000000608087211 */ /* 0x000fe200008f0eff */
[----:B------:R-:W2:Y:S01]  /*10a0*/  LDG.E.128.CONSTANT R16, [R16.64] ;  /* 0x0000000810107981 */ /* 0x000ea2000c1e9d00 */
[----:B------:R-:W-:Y:S01]  /*10b0*/  ISETP.GE.AND P1, PT, R10, c[0x0][0x180], PT ;  /* 0x000060000a007a0c */ /* 0x000fe20003f26270 */
[----:B------:R-:W-:Y:S01]  /*10c0*/  IMAD.SHL.U32 R4, R4, 0x2, RZ ;  /* 0x0000000204047824 */ /* 0x000fe200078e00ff */
[----:B------:R-:W-:Y:S02]  /*10d0*/  IADD3 R10, R10, 0x8, RZ ;  /* 0x000000080a0a7810 */ /* 0x000fe40007ffe0ff */
[----:B------:R-:W-:Y:S01]  /*10e0*/  IADD3 R3, P3, R9, R7, RZ ;  /* 0x0000000709037210 */ /* 0x000fe20007f7e0ff */
[----:B------:R-:W-:Y:S01]  /*10f0*/  IMAD.WIDE R4, R4, R5, c[0x0][0x170] ;  /* 0x00005c0004047625 */ /* 0x000fe200078e0205 */
[----:B------:R-:W-:-:S02]  /*1100*/  ISETP.GE.AND P4, PT, R10, c[0x0][0x180], PT ;  /* 0x000060000a007a0c */ /* 0x000fc40003f86270 */
[----:B------:R-:W-:Y:S02]  /*1110*/  LEA.HI.X.SX32 R6, R9, R8, 0x1, P3 ;  /* 0x0000000809067211 */ /* 0x000fe400018f0eff */
[----:B------:R-:W-:Y:S01]  /*1120*/  LEA R48, P2, R7, c[0x0][0x160], 0x1 ;  /* 0x0000580007307a11 */ /* 0x000fe200078408ff */
[----:B------:R0:W3:Y:S01]  /*1130*/  LDG.E.CONSTANT R46, [R4.64] ;  /* 0x00000008042e7981 */ /* 0x0000e2000c1e9900 */
[----:B------:R-:W-:Y:S01]  /*1140*/  LEA R50, P3, R3, c[0x0][0x160], 0x1 ;  /* 0x0000580003327a11 */ /* 0x000fe200078608ff */
[----:B------:R-:W-:Y:S01]  /*1150*/  CS2R R32, SRZ ;  /* 0x0000000000207805 */ /* 0x000fe2000001ff00 */
[----:B------:R-:W-:Y:S01]  /*1160*/  CS2R R34, SRZ ;  /* 0x0000000000227805 */ /* 0x000fe2000001ff00 */
[----:B------:R-:W-:Y:S02]  /*1170*/  LEA.HI.X R49, R7, c[0x0][0x164], R8, 0x1, P2 ;  /* 0x0000590007317a11 */ /* 0x000fe400010f0c08 */
[----:B------:R-:W-:-:S03]  /*1180*/  LEA.HI.X R51, R3, c[0x0][0x164], R6, 0x1, P3 ;  /* 0x0000590003337a11 */ /* 0x000fc600018f0c06 */
[----:B------:R1:W4:Y:S04]  /*1190*/  @!P1 LDG.E.CONSTANT R32, [R48.64] ;  /* 0x0000000830209981 */ /* 0x000328000c1e9900 */
[----:B------:R1:W4:Y:S04]  /*11a0*/  @!P1 LDG.E.CONSTANT R34, [R48.64+0x10] ;  /* 0x0000100830229981 */ /* 0x000328000c1e9900 */
[----:B------:R5:W4:Y:S04]  /*11b0*/  @!P4 LDG.E.CONSTANT R33, [R50.64] ;  /* 0x000000083221c981 */ /* 0x000b28000c1e9900 */
[----:B------:R5:W4:Y:S01]  /*11c0*/  @!P4 LDG.E.CONSTANT R35, [R50.64+0x10] ;  /* 0x000010083223c981 */ /* 0x000b22000c1e9900 */
[----:B------:R-:W-:Y:S01]  /*11d0*/  CS2R R40, SRZ ;  /* 0x0000000000287805 */ /* 0x000fe2000001ff00 */
[----:B------:R-:W-:Y:S01]  /*11e0*/  CS2R R42, SRZ ;  /* 0x00000000002a7805 */ /* 0x000fe2000001ff00 */
[----:B------:R-:W-:Y:S01]  /*11f0*/  CS2R R36, SRZ ;  /* 0x0000000000247805 */ /* 0x000fe2000001ff00 */
[----:B------:R-:W-:Y:S01]  /*1200*/  CS2R R38, SRZ ;  /* 0x0000000000267805 */ /* 0x000fe2000001ff00 */
[----:B------:R-:W-:-:S02]  /*1210*/  SHF.L.U32 R45, R20, 0x4, RZ ;  /* 0x00000004142d7819 */ /* 0x000fc400000006ff */
        /* <DEDUP_REMOVED lines=8> */
[----:B------:R-:W-:Y:S01]  /*12a0*/  IMAD.WIDE R44, R45, 0x2, R4 ;  /* 0x000000022d2c7825 */ /* 0x000fe200078e0204 */
[----:B------:R-:W-:Y:S01]  /*12b0*/  CS2R R8, SRZ ;  /* 0x0000000000087805 */ /* 0x000fe2000001ff00 */
[----:B------:R-:W-:-:S04]  /*12c0*/  CS2R R10, SRZ ;  /* 0x00000000000a7805 */ /* 0x000fc8000001ff00 */
[----:B------:R0:W4:Y:S01]  /*12d0*/  LDG.E.CONSTANT R44, [R44.64] ;  /* 0x000000082c2c7981 */ /* 0x000122000c1e9900 */
[----:B------:R-:W-:Y:S01]  /*12e0*/  CS2R R28, SRZ ;  /* 0x00000000001c7805 */ /* 0x000fe2000001ff00 */
[----:B------:R-:W-:Y:S02]  /*12f0*/  CS2R R30, SRZ ;  /* 0x00000000001e7805 */ /* 0x000fe4000001ff00 */
        /* <DEDUP_REMOVED lines=8> */
[----:B0-----:R-:W-:Y:S01]  /*1380*/  CS2R R4, SRZ ;  /* 0x0000000000047805 */ /* 0x001fe2000001ff00 */
        /* <DEDUP_REMOVED lines=18> */
[----:B------:R-:W-:Y:S01]  /*14b0*/  IMAD.MOV.U32 R45, RZ, RZ, 0x3f80 ;  /* 0x00003f80ff2d7424 */ /* 0x000fe200078e00ff */
[----:B------:R-:W-:Y:S01]  /*14c0*/  WARPSYNC 0xffffffff ;  /* 0xffffffff00007948 */ /* 0x000fe20003800000 */
[----:B--2---:R-:W-:-:S02]  /*14d0*/  SHF.R.U32.HI R54, RZ, 0x4, R16 ;  /* 0x00000004ff367819 */ /* 0x004fc40000011610 */
[--C-:B------:R-:W-:Y:S02]  /*14e0*/  LOP3.LUT R52, R16, 0xf000f, R3.reuse, 0xea, !PT ;  /* 0x000f000f10347812 */ /* 0x100fe400078eea03 */
[----:B------:R-:W-:-:S03]  /*14f0*/  LOP3.LUT R54, R54, 0xf000f, R3, 0xea, !PT ;  /* 0x000f000f36367812 */ /* 0x000fc600078eea03 */
[-C--:B------:R-:W-:Y:S02]  /*1500*/  HFMA2.BF16_V2 R52, R52, R45.reuse.H0_H0, -136, -136 ;  /* 0xc308c30834347431 */ /* 0x080fe4000024002d */
[----:B-1----:R-:W-:Y:S01]  /*1510*/  HFMA2.BF16_V2 R49, R54, R45.H0_H0, -136, -136 ;  /* 0xc308c30836317431 */ /* 0x002fe2000024002d */
[--C-:B-----5:R-:W-:Y:S02]  /*1520*/  SHF.R.U32.HI R50, RZ, 0x8, R16.reuse ;  /* 0x00000008ff327819 */ /* 0x120fe40000011610 */
[----:B------:R-:W-:Y:S01]  /*1530*/  SHF.R.U32.HI R16, RZ, 0xc, R16 ;  /* 0x0000000cff107819 */ /* 0x000fe20000011610 */
[-CC-:B---3--:R-:W-:Y:S02]  /*1540*/  HFMA2.BF16_V2 R48, R52, R46.reuse.H0_H0, R46.reuse.H1_H1 ;  /* 0x2000002e34307231 */ /* 0x188fe4000026002e */
[----:B------:R-:W-:Y:S01]  /*1550*/  HFMA2.BF16_V2 R49, R49, R46.H0_H0, R46.H1_H1 ;  /* 0x2000002e31317231 */ /* 0x000fe2000026002e */
[----:B------:R-:W-:Y:S02]  /*1560*/  LOP3.LUT R16, R16, 0xf000f, R3, 0xea, !PT ;  /* 0x000f000f10107812 */ /* 0x000fe400078eea03 */
[----:B------:R-:W-:-:S02]  /*1570*/  SHF.R.U32.HI R54, RZ, 0x4, R17 ;  /* 0x00000004ff367819 */ /* 0x000fc40000011611 */
[--C-:B------:R-:W-:Y:S02]  /*1580*/  LOP3.LUT R50, R50, 0xf000f, R3.reuse, 0xea, !PT ;  /* 0x000f000f32327812 */ /* 0x100fe400078eea03 */
[--C-:B------:R-:W-:Y:S02]  /*1590*/  LOP3.LUT R52, R17, 0xf000f, R3.reuse, 0xea, !PT ;  /* 0x000f000f11347812 */ /* 0x100fe400078eea03 */
[----:B------:R-:W-:Y:S02]  /*15a0*/  LOP3.LUT R54, R54, 0xf000f, R3, 0xea, !PT ;  /* 0x000f000f36367812 */ /* 0x000fe400078eea03 */
[--C-:B------:R-:W-:Y:S01]  /*15b0*/  SHF.R.U32.HI R56, RZ, 0xc, R17.reuse ;  /* 0x0000000cff387819 */ /* 0x100fe20000011611 */
[----:B----4-:R-:W-:Y:S07]  /*15c0*/  HMMA.16816.F32.BF16 R32, R32, R48, RZ ;  /* 0x000000302020723c */ /* 0x010fee00000418ff */
[-C--:B------:R-:W-:Y:S01]  /*15d0*/  HFMA2.BF16_V2 R49, R16, R45.reuse.H0_H0, -136, -136 ;  /* 0xc308c30810317431 */ /* 0x080fe2000024002d */
[----:B------:R-:W-:Y:S01]  /*15e0*/  SHF.R.U32.HI R16, RZ, 0x8, R17 ;  /* 0x00000008ff107819 */ /* 0x000fe20000011611 */
[----:B------:R-:W-:-:S02]  /*15f0*/  HFMA2.BF16_V2 R48, R50, R45.H0_H0, -136, -136 ;  /* 0xc308c30832307431 */ /* 0x000fc4000024002d */
[-C--:B------:R-:W-:Y:S01]  /*1600*/  HFMA2.BF16_V2 R17, R54, R45.reuse.H0_H0, -136, -136 ;  /* 0xc308c30836117431 */ /* 0x080fe2000024002d */
[--C-:B------:R-:W-:Y:S01]  /*1610*/  LOP3.LUT R50, R16, 0xf000f, R3.reuse, 0xea, !PT ;  /* 0x000f000f10327812 */ /* 0x100fe200078eea03 */
[----:B------:R-:W-:Y:S02]  /*1620*/  HFMA2.BF16_V2 R16, R52, R45.H0_H0, -136, -136 ;  /* 0xc308c30834107431 */ /* 0x000fe4000024002d */
[-CC-:B------:R-:W-:Y:S02]  /*1630*/  HFMA2.BF16_V2 R48, R48, R46.reuse.H0_H0, R46.reuse.H1_H1 ;  /* 0x2000002e30307231 */ /* 0x180fe4000026002e */
[-CC-:B------:R-:W-:Y:S02]  /*1640*/  HFMA2.BF16_V2 R49, R49, R46.reuse.H0_H0, R46.reuse.H1_H1 ;  /* 0x2000002e31317231 */ /* 0x180fe4000026002e */
[-CC-:B------:R-:W-:Y:S02]  /*1650*/  HFMA2.BF16_V2 R16, R16, R46.reuse.H0_H0, R46.reuse.H1_H1 ;  /* 0x2000002e10107231 */ /* 0x180fe4000026002e */
[----:B------:R-:W-:Y:S01]  /*1660*/  HFMA2.BF16_V2 R17, R17, R46.H0_H0, R46.H1_H1 ;  /* 0x2000002e11117231 */ /* 0x000fe2000026002e */
[----:B------:R-:W-:-:S02]  /*1670*/  LOP3.LUT R56, R56, 0xf000f, R3, 0xea, !PT ;  /* 0x000f000f38387812 */ /* 0x000fc400078eea03 */
[----:B------:R-:W-:Y:S07]  /*1680*/  HMMA.16816.F32.BF16 R40, R40, R48, RZ ;  /* 0x000000302828723c */ /* 0x000fee00000418ff */
[-C--:B------:R-:W-:Y:S01]  /*1690*/  HFMA2.BF16_V2 R48, R50, R45.reuse.H0_H0, -136, -136 ;  /* 0xc308c30832307431 */ /* 0x080fe2000024002d */
[----:B------:R-:W-:Y:S01]  /*16a0*/  SHF.R.U32.HI R50, RZ, 0x4, R18 ;  /* 0x00000004ff327819 */ /* 0x000fe20000011612 */
[----:B------:R-:W-:Y:S01]  /*16b0*/  HMMA.16816.F32.BF16 R36, R36, R16, RZ ;  /* 0x000000102424723c */ /* 0x000fe200000418ff */
[----:B------:R-:W-:-:S02]  /*16c0*/  HFMA2.BF16_V2 R49, R56, R45.H0_H0, -136, -136 ;  /* 0xc308c30838317431 */ /* 0x000fc4000024002d */
[----:B------:R-:W-:-:S04]  /*16d0*/  LOP3.LUT R50, R50, 0xf000f, R3, 0xea, !PT ;  /* 0x000f000f32327812 */ /* 0x000fc800078eea03 */
[----:B------:R-:W-:Y:S01]  /*16e0*/  LOP3.LUT R16, R18, 0xf000f, R3, 0xea, !PT ;  /* 0x000f000f12107812 */ /* 0x000fe200078eea03 */
[----:B------:R-:W-:-:S04]  /*16f0*/  HFMA2.BF16_V2 R48, R48, R46.H0_H0, R46.H1_H1 ;  /* 0x2000002e30307231 */ /* 0x000fc8000026002e */
[-C--:B------:R-:W-:Y:S02]  /*1700*/  HFMA2.BF16_V2 R16, R16, R45.reuse.H0_H0, -136, -136 ;  /* 0xc308c30810107431 */ /* 0x080fe4000024002d */
[----:B------:R-:W-:Y:S02]  /*1710*/  HFMA2.BF16_V2 R49, R49, R46.H0_H0, R46.H1_H1 ;  /* 0x2000002e31317231 */ /* 0x000fe4000026002e */
[----:B------:R-:W-:Y:S01]  /*1720*/  HFMA2.BF16_V2 R46, R16, R44.H0_H0, R44.H1_H1 ;  /* 0x2000002c102e7231 */ /* 0x000fe2000026002c */
[--C-:B------:R-:W-:Y:S01]  /*1730*/  SHF.R.U32.HI R16, RZ, 0x8, R18.reuse ;  /* 0x00000008ff107819 */ /* 0x100fe20000011612 */
[----:B------:R-:W-:Y:S01]  /*1740*/  HFMA2.BF16_V2 R50, R50, R45.H0_H0, -136, -136 ;  /* 0xc308c30832327431 */ /* 0x000fe2000024002d */
[----:B------:R-:W-:-:S03]  /*1750*/  SHF.R.U32.HI R18, RZ, 0xc, R18 ;  /* 0x0000000cff127819 */ /* 0x000fc60000011612 */
[----:B------:R-:W-:Y:S01]  /*1760*/  HFMA2.BF16_V2 R47, R50, R44.H0_H0, R44.H1_H1 ;  /* 0x2000002c322f7231 */ /* 0x000fe2000026002c */
[--C-:B------:R-:W-:Y:S01]  /*1770*/  LOP3.LUT R18, R18, 0xf000f, R3.reuse, 0xea, !PT ;  /* 0x000f000f12127812 */ /* 0x100fe200078eea03 */
[----:B------:R-:W-:Y:S01]  /*1780*/  HMMA.16816.F32.BF16 R8, R8, R48, RZ ;  /* 0x000000300808723c */ /* 0x000fe200000418ff */
[----:B------:R-:W-:-:S03]  /*1790*/  LOP3.LUT R16, R16, 0xf000f, R3, 0xea, !PT ;  /* 0x000f000f10107812 */ /* 0x000fc600078eea03 */
[----:B------:R-:W-:-:S03]  /*17a0*/  HFMA2.BF16_V2 R17, R18, R45.H0_H0, -136, -136 ;  /* 0xc308c30812117431 */ /* 0x000fc6000024002d */
[--C-:B------:R-:W-:Y:S02]  /*17b0*/  SHF.R.U32.HI R48, RZ, 0x4, R19.reuse ;  /* 0x00000004ff307819 */ /* 0x100fe40000011613 */
[----:B------:R-:W-:Y:S01]  /*17c0*/  SHF.R.U32.HI R18, RZ, 0x8, R19 ;  /* 0x00000008ff127819 */ /* 0x000fe20000011613 */
[----:B------:R-:W-:Y:S01]  /*17d0*/  HFMA2.BF16_V2 R16, R16, R45.H0_H0, -136, -136 ;  /* 0xc308c30810107431 */ /* 0x000fe2000024002d */
[----:B------:R-:W-:Y:S02]  /*17e0*/  LOP3.LUT R48, R48, 0xf000f, R3, 0xea, !PT ;  /* 0x000f000f30307812 */ /* 0x000fe400078eea03 */
[----:B------:R-:W-:Y:S01]  /*17f0*/  SHF.R.U32.HI R50, RZ, 0xc, R19 ;  /* 0x0000000cff327819 */ /* 0x000fe20000011613 */
[----:B------:R-:W-:Y:S01]  /*1800*/  HMMA.16816.F32.BF16 R28, R28, R46, RZ ;  /* 0x0000002e1c1c723c */ /* 0x000fe200000418ff */
[--C-:B------:R-:W-:Y:S01]  /*1810*/  LOP3.LUT R18, R18, 0xf000f, R3.reuse, 0xea, !PT ;  /* 0x000f000f12127812 */ /* 0x100fe200078eea03 */
[----:B------:R-:W-:Y:S01]  /*1820*/  HFMA2.BF16_V2 R16, R16, R44.H0_H0, R44.H1_H1 ;  /* 0x2000002c10107231 */ /* 0x000fe2000026002c */
[----:B------:R-:W-:-:S04]  /*1830*/  LOP3.LUT R50, R50, 0xf000f, R3, 0xea, !PT ;  /* 0x000f000f32327812 */ /* 0x000fc800078eea03 */
[----:B------:R-:W-:Y:S01]  /*1840*/  LOP3.LUT R46, R19, 0xf000f, R3, 0xea, !PT ;  /* 0x000f000f132e7812 */ /* 0x000fe200078eea03 */
[-CC-:B------:R-:W-:Y:S02]  /*1850*/  HFMA2.BF16_V2 R17, R17, R44.reuse.H0_H0, R44.reuse.H1_H1 ;  /* 0x2000002c11117231 */ /* 0x180fe4000026002c */
[-C--:B------:R-:W-:Y:S02]  /*1860*/  HFMA2.BF16_V2 R48, R48, R45.reuse.H0_H0, -136, -136 ;  /* 0xc308c30830307431 */ /* 0x080fe4000024002d */
[-C--:B------:R-:W-:Y:S02]  /*1870*/  HFMA2.BF16_V2 R46, R46, R45.reuse.H0_H0, -136, -136 ;  /* 0xc308c3082e2e7431 */ /* 0x080fe4000024002d */
[----:B------:R-:W-:Y:S02]  /*1880*/  HFMA2.BF16_V2 R18, R18, R45.H0_H0, -136, -136 ;  /* 0xc308c30812127431 */ /* 0x000fe4000024002d */
[-CC-:B------:R-:W-:Y:S02]  /*1890*/  HFMA2.BF16_V2 R46, R46, R44.reuse.H0_H0, R44.reuse.H1_H1 ;  /* 0x2000002c2e2e7231 */ /* 0x180fe4000026002c */
[----:B------:R-:W-:-:S02]  /*18a0*/  HFMA2.BF16_V2 R47, R48, R44.H0_H0, R44.H1_H1 ;  /* 0x2000002c302f7231 */ /* 0x000fc4000026002c */
[----:B------:R-:W-:Y:S01]  /*18b0*/  HFMA2.BF16_V2 R45, R50, R45.H0_H0, -136, -136 ;  /* 0xc308c308322d7431 */ /* 0x000fe2000024002d */
[----:B------:R-:W-:Y:S01]  /*18c0*/  HMMA.16816.F32.BF16 R4, R4, R16, RZ ;  /* 0x000000100404723c */ /* 0x000fe200000418ff */
[-CC-:B------:R-:W-:Y:S01]  /*18d0*/  HFMA2.BF16_V2 R18, R18, R44.reuse.H0_H0, R44.reuse.H1_H1 ;  /* 0x2000002c12127231 */ /* 0x180fe2000026002c */
[----:B------:R-:W-:Y:S01]  /*18e0*/  FADD.FTZ R3, R12, R32 ;  /* 0x000000200c037221 */ /* 0x000fe20000010000 */
        /* <DEDUP_REMOVED lines=33> */
[----:B------:R-:W-:-:S05]  /*1b00*/  FADD.FTZ R15, R23, R6 ;  /* 0x00000006170f7221 */ /* 0x000fca0000010000 */
.L_x_26:
[----:B------:R0:W-:Y:S01]  /*1b10*/  STS.128 [R2], R12 ;  /* 0x0000000c02007388 */ /* 0x0001e20000000c00 */
[----:B------:R-:W-:Y:S03]  /*1b20*/  WARPSYNC 0xffffffff ;  /* 0xffffffff00007948 */ /* 0x000fe60003800000 */
[----:B------:R-:W-:Y:S06]  /*1b30*/  BAR.SYNC.DEFER_BLOCKING 0x0 ;  /* 0x0000000000007b1d */ /* 0x000fec0000010000 */
[----:B------:R-:W-:Y:S05]  /*1b40*/  @P0 EXIT ;  /* 0x000000000000094d */ /* 0x000fea0003800000 */
[----:B0-----:R-:W0:Y:S01]  /*1b50*/  LDS.128 R32, [R0.X16] ;  /* 0x0000000000207984 */ /* 0x001e22000000cc00 */
[----:B------:R-:W-:-:S03]  /*1b60*/  SHF.R.S32.HI R5, RZ, 0x1f, R0 ;  /* 0x0000001fff057819 */ /* 0x000fc60000011400 */
[----:B------:R-:W1:Y:S01]  /*1b70*/  LDS.128 R24, [R0.X16+0x200] ;  /* 0x0002000000187984 */ /* 0x000e62000000cc00 */
[----:B------:R-:W-:-:S03]  /*1b80*/  LEA.HI R2, R5, R0, RZ, 0x2 ;  /* 0x0000000005027211 */ /* 0x000fc600078f10ff */
[----:B------:R-:W2:Y:S01]  /*1b90*/  LDS.128 R28, [R0.X16+0x400] ;  /* 0x00040000001c7984 */ /* 0x000ea2000000cc00 */
[----:B------:R-:W-:Y:S02]  /*1ba0*/  LOP3.LUT R13, R2, 0x7ffffffc, RZ, 0xc0, !PT ;  /* 0x7ffffffc020d7812 */ /* 0x000fe400078ec0ff */
[----:B------:R-:W-:Y:S01]  /*1bb0*/  SHF.R.S32.HI R2, RZ, 0x2, R2 ;  /* 0x00000002ff027819 */ /* 0x000fe20000011402 */
[----:B------:R-:W3:Y:S02]  /*1bc0*/  LDS.128 R20, [R0.X16+0x600] ;  /* 0x0006000000147984 */ /* 0x000ee4000000cc00 */
[----:B------:R-:W-:Y:S02]  /*1bd0*/  IMAD.IADD R37, R0, 0x1, -R13 ;  /* 0x0000000100257824 */ /* 0x000fe400078e0a0d */
[----:B------:R-:W4:Y:S04]  /*1be0*/  S2R R3, SR_CTAID.Z ;  /* 0x0000000000037919 */ /* 0x000f280000002700 */
[----:B------:R-:W5:Y:S04]  /*1bf0*/  S2R R36, SR_CTAID.Y ;  /* 0x0000000000247919 */ /* 0x000f680000002600 */
[----:B------:R-:W3:Y:S04]  /*1c00*/  LDS.128 R16, [R0.X16+0x800] ;  /* 0x0008000000107984 */ /* 0x000ee8000000cc00 */
[----:B------:R-:W3:Y:S04]  /*1c10*/  LDS.128 R8, [R0.X16+0xa00] ;  /* 0x000a000000087984 */ /* 0x000ee8000000cc00 */
[----:B------:R-:W3:Y:S04]  /*1c20*/  LDS.128 R4, [R0.X16+0xc00] ;  /* 0x000c000000047984 */ /* 0x000ee8000000cc00 */
[----:B------:R0:W3:Y:S01]  /*1c30*/  LDS.128 R12, [R0.X16+0xe00] ;  /* 0x000e0000000c7984 */ /* 0x0000e2000000cc00 */
[----:B----4-:R-:W-:Y:S01]  /*1c40*/  LEA R3, R3, R2, 0x4 ;  /* 0x0000000203037211 */ /* 0x010fe200078e20ff */
[----:B-----5:R-:W-:-:S03]  /*1c50*/  IMAD R2, R36, 0x4, R37 ;  /* 0x0000000424027824 */ /* 0x020fc600078e0225 */
[----:B------:R-:W-:Y:S01]  /*1c60*/  ISETP.GE.AND P1, PT, R3, c[0x0][0x180], PT ;  /* 0x0000600003007a0c */ /* 0x000fe20003f26270 */
[----:B0-----:R-:W-:Y:S02]  /*1c70*/  FADD.FTZ R37, RZ, R32 ;  /* 0x00000020ff257221 */ /* 0x001fe40000010000 */
[----:B------:R-:W-:Y:S01]  /*1c80*/  FADD.FTZ R32, RZ, R33 ;  /* 0x00000021ff207221 */ /* 0x000fe20000010000 */
[----:B------:R-:W-:Y:S01]  /*1c90*/  SHF.L.U32 R2, R2, 0x1, RZ ;  /* 0x0000000102027819 */ /* 0x000fe200000006ff */
[----:B-1----:R-:W-:Y:S02]  /*1ca0*/  FADD.FTZ R37, R37, R24 ;  /* 0x0000001825257221 */ /* 0x002fe40000010000 */
[----:B------:R-:W-:Y:S01]  /*1cb0*/  FADD.FTZ R32, R32, R25 ;  /* 0x0000001920207221 */ /* 0x000fe20000010000 */
[----:B------:R-:W-:Y:S01]  /*1cc0*/  SHF.R.S32.HI R36, RZ, 0x1f, R2 ;  /* 0x0000001fff247819 */ /* 0x000fe20000011402 */
[----:B--2---:R-:W-:Y:S02]  /*1cd0*/  FADD.FTZ R37, R37, R28 ;  /* 0x0000001c25257221 */ /* 0x004fe40000010000 */
[----:B------:R-:W-:-:S02]  /*1ce0*/  FADD.FTZ R32, R32, R29 ;  /* 0x0000001d20207221 */ /* 0x000fc40000010000 */
[----:B---3--:R-:W-:Y:S02]  /*1cf0*/  FADD.FTZ R37, R37, R20 ;  /* 0x0000001425257221 */ /* 0x008fe40000010000 */
[----:B------:R-:W-:Y:S02]  /*1d00*/  FADD.FTZ R32, R32, R21 ;  /* 0x0000001520207221 */ /* 0x000fe40000010000 */
[----:B------:R-:W-:Y:S02]  /*1d10*/  FADD.FTZ R25, RZ, R34 ;  /* 0x00000022ff197221 */ /* 0x000fe40000010000 */
[----:B------:R-:W-:Y:S02]  /*1d20*/  FADD.FTZ R37, R37, R16 ;  /* 0x0000001025257221 */ /* 0x000fe40000010000 */
[----:B------:R-:W-:Y:S02]  /*1d30*/  FADD.FTZ R32, R32, R17 ;  /* 0x0000001120207221 */ /* 0x000fe40000010000 */
[----:B------:R-:W-:-:S02]  /*1d40*/  FADD.FTZ R0, RZ, R35 ;  /* 0x00000023ff007221 */ /* 0x000fc40000010000 */
[C---:B------:R-:W-:Y:S01]  /*1d50*/  IMAD R39, R3.reuse, c[0x0][0x184], RZ ;  /* 0x0000610003277a24 */ /* 0x040fe200078e02ff */
[----:B------:R-:W-:Y:S01]  /*1d60*/  IADD3 R3, R3, 0x8, RZ ;  /* 0x0000000803037810 */ /* 0x000fe20007ffe0ff */
[----:B------:R-:W-:Y:S02]  /*1d70*/  FADD.FTZ R37, R37, R8 ;  /* 0x0000000825257221 */ /* 0x000fe40000010000 */
[----:B------:R-:W-:Y:S01]  /*1d80*/  FADD.FTZ R32, R32, R9 ;  /* 0x0000000920207221 */ /* 0x000fe20000010000 */
[----:B------:R-:W-:Y:S01]  /*1d90*/  IADD3 R2, P0, R2, R39, RZ ;  /* 0x0000002702027210 */ /* 0x000fe20007f1e0ff */
[----:B------:R-:W-:Y:S01]  /*1da0*/  FADD.FTZ R25, R25, R26 ;  /* 0x0000001a19197221 */ /* 0x000fe20000010000 */
[----:B------:R-:W-:Y:S01]  /*1db0*/  ISETP.GE.AND P2, PT, R3, c[0x0][0x180], PT ;  /* 0x0000600003007a0c */ /* 0x000fe20003f46270 */
[----:B------:R-:W-:Y:S01]  /*1dc0*/  FADD.FTZ R0, R0, R27 ;  /* 0x0000001b00007221 */ /* 0x000fe20000010000 */
[----:B------:R-:W-:Y:S01]  /*1dd0*/  LEA.HI.X.SX32 R33, R39, R36, 0x1, P0 ;  /* 0x0000002427217211 */ /* 0x000fe200000f0eff */
        /* <DEDUP_REMOVED lines=27> */
.L_x_27:
        /* <DEDUP_REMOVED lines=15> */
.L_x_57:


//--------------------- .text._ZN2at6native30tinygemm_m16n8k16_chunk_kernelINS0_10ALayout_RMILNS0_14KReductionTypeE0EEENS0_15BLayout_TC_int4ILi4ELi64EEES4_Li8ELi8EEEvPKvS8_S8_Pviiiiii --------------------------
	.section	.text._ZN2at6native30tinygemm_m16n8k16_chunk_kernelINS0_10ALayout_RMILNS0_14KReductionTypeE0EEENS0_15BLayout_TC_int4ILi4ELi64EEES4_Li8ELi8EEEvPKvS8_S8_Pviiiiii,"ax",@progbits
	.sectioninfo	@"SHI_REGISTERS=64"
	.align	128
        .global         _ZN2at6native30tinygemm_m16n8k16_chunk_kernelINS0_10ALayout_RMILNS0_14KReductionTypeE0EEENS0_15BLayout_TC_int4ILi4ELi64EEES4_Li8ELi8EEEvPKvS8_S8_Pviiiiii
        .type           _ZN2at6native30tinygemm_m16n8k16_chunk_kernelINS0_10ALayout_RMILNS0_14KReductionTypeE0EEENS0_15BLayout_TC_int4ILi4ELi64EEES4_Li8ELi8EEEvPKvS8_S8_Pviiiiii,@function
        .size           _ZN2at6native30tinygemm_m16n8k16_chunk_kernelINS0_10ALayout_RMILNS0_14KReductionTypeE0EEENS0_15BLayout_TC_int4ILi4ELi64EEES4_Li8ELi8EEEvPKvS8_S8_Pviiiiii,(.L_x_58 - _ZN2at6native30tinygemm_m16n8k16_chunk_kernelINS0_10ALayout_RMILNS0_14KReductionTypeE0EEENS0_15BLayout_TC_int4ILi4ELi64EEES4_Li8ELi8EEEvPKvS8_S8_Pviiiiii)
        .other          _ZN2at6native30tinygemm_m16n8k16_chunk_kernelINS0_10ALayout_RMILNS0_14KReductionTypeE0EEENS0_15BLayout_TC_int4ILi4ELi64EEES4_Li8ELi8EEEvPKvS8_S8_Pviiiiii,@"STO_CUDA_ENTRY STV_DEFAULT"
_ZN2at6native30tinygemm_m16n8k16_chunk_kernelINS0_10ALayout_RMILNS0_14KReductionTypeE0EEENS0_15BLayout_TC_int4ILi4ELi64EEES4_Li8ELi8EEEvPKvS8_S8_Pviiiiii:
.text._ZN2at6native30tinygemm_m16n8k16_chunk_kernelINS0_10ALayout_RMILNS0_14KReductionTypeE0EEENS0_15BLayout_TC_int4ILi4ELi64EEES4_Li8ELi8EEEvPKvS8_S8_Pviiiiii:
        /* <DEDUP_REMOVED lines=18> */
[----:B------:R-:W-:Y:S01]  /*0120*/  ULDC UR5, c[0x0][0x194] ;  /* 0x0000650000057ab9 */ /* 0x000fe20000000800 */
[----:B------:R-:W0:Y:S01]  /*0130*/  S2R R47, SR_CTAID.Y ;  /* 0x00000000002f7919 */ /* 0x000e220000002600 */
[----:B------:R-:W-:Y:S01]  /*0140*/  LEA.HI R3, R3, R0, RZ, 0x2 ;  /* 0x0000000003037211 */ /* 0x000fe200078f10ff */
[----:B------:R-:W-:Y:S01]  /*0150*/  ULEA.HI UR5, UR7, UR5, URZ, 0x2 ;  /* 0x0000000507057291 */ /* 0x000fe2000f8f103f */
[----:B------:R-:W-:Y:S01]  /*0160*/  IMAD.MOV.U32 R49, RZ, RZ, c[0x0][0x188] ;  /* 0x00006200ff317624 */ /* 0x000fe200078e00ff */
[----:B------:R-:W-:Y:S01]  /*0170*/  CS2R R10, SRZ ;  /* 0x00000000000a7805 */ /* 0x000fe2000001ff00 */
[----:B------:R-:W-:Y:S01]  /*0180*/  LOP3.LUT R5, R3, 0x7ffffffc, RZ, 0xc0, !PT ;  /* 0x7ffffffc03057812 */ /* 0x000fe200078ec0ff */
[----:B------:R-:W-:Y:S01]  /*0190*/  USHF.R.S32.HI UR5, URZ, 0x2, UR5 ;  /* 0x000000023f057899 */ /* 0x000fe20008011405 */
[----:B------:R-:W-:Y:S01]  /*01a0*/  SHF.R.S32.HI R46, RZ, 0x2, R3 ;  /* 0x00000002ff2e7819 */ /* 0x000fe20000011403 */
[----:B------:R-:W-:Y:S01]  /*01b0*/  IMAD.SHL.U32 R3, R4, 0x8, RZ ;  /* 0x0000000804037824 */ /* 0x000fe200078e00ff */
[----:B------:R-:W-:Y:S01]  /*01c0*/  CS2R R8, SRZ ;  /* 0x0000000000087805 */ /* 0x000fe2000001ff00 */
[----:B------:R-:W-:Y:S01]  /*01d0*/  IMAD.IADD R5, R0, 0x1, -R5 ;  /* 0x0000000100057824 */ /* 0x000fe200078e0a05 */
[----:B------:R-:W-:-:S03]  /*01e0*/  SHF.L.U32 R49, R49, 0x3, RZ ;  /* 0x0000000331317819 */ /* 0x000fc600000006ff */
[----:B------:R-:W-:Y:S01]  /*01f0*/  IMAD R2, R2, 0x200, R5 ;  /* 0x0000020002027824 */ /* 0x000fe200078e0205 */
[----:B------:R-:W-:-:S04]  /*0200*/  SHF.L.U32 R5, R4, 0x4, RZ ;  /* 0x0000000404057819 */ /* 0x000fc800000006ff */
[----:B------:R-:W-:Y:S01]  /*0210*/  LEA R2, R7, R2, 0x6 ;  /* 0x0000000207027211 */ /* 0x000fe200078e30ff */
[--C-:B-1----:R-:W-:Y:S01]  /*0220*/  IMAD R48, R13, 0x10, R46.reuse ;  /* 0x000000100d307824 */ /* 0x102fe200078e022e */
[----:B------:R-:W-:Y:S01]  /*0230*/  SHF.R.S32.HI R4, RZ, 0x1f, R5 ;  /* 0x0000001fff047819 */ /* 0x000fe20000011405 */
[----:B0-----:R-:W-:-:S03]  /*0240*/  IMAD R46, R47, 0x8, R46 ;  /* 0x000000082f2e7824 */ /* 0x001fc600078e022e */
[C---:B------:R-:W-:Y:S01]  /*0250*/  ISETP.GE.AND P0, PT, R48.reuse, c[0x0][0x180], PT ;  /* 0x0000600030007a0c */ /* 0x040fe20003f06270 */
[C---:B------:R-:W-:Y:S01]  /*0260*/  IMAD R53, R48.reuse, c[0x0][0x188], RZ ;  /* 0x0000620030357a24 */ /* 0x040fe200078e02ff */
[----:B------:R-:W-:Y:S01]  /*0270*/  SHF.L.U64.HI R4, R5, 0x1, R4 ;  /* 0x0000000105047819 */ /* 0x000fe20000010204 */
[----:B------:R-:W-:Y:S01]  /*0280*/  IMAD R47, R47, UR5, RZ ;  /* 0x000000052f2f7c24 */ /* 0x000fe2000f8e02ff */
[----:B------:R-:W-:Y:S01]  /*0290*/  IADD3 R48, R48, 0x8, RZ ;  /* 0x0000000830307810 */ /* 0x000fe20007ffe0ff */
[----:B------:R-:W-:-:S03]  /*02a0*/  IMAD.SHL.U32 R2, R2, 0x2, RZ ;  /* 0x0000000202027824 */ /* 0x000fc600078e00ff */
.L_x_29:
[----:B------:R-:W-:Y:S01]  /*02b0*/  SHF.R.S32.HI R7, RZ, 0x1f, R52 ;  /* 0x0000001fff077819 */ /* 0x000fe20000011434 */
[----:B------:R-:W-:Y:S01]  /*02c0*/  IMAD.MOV.U32 R6, RZ, RZ, 0x4 ;  /* 0x00000004ff067424 */ /* 0x000fe200078e00ff */
[----:B------:R-:W-:Y:S02]  /*02d0*/  SHF.R.S32.HI R14, RZ, 0x1f, R2 ;  /* 0x0000001fff0e7819 */ /* 0x000fe40000011402 */
[----:B------:R-:W-:Y:S02]  /*02e0*/  LEA.HI R7, R7, R52, RZ, 0x2 ;  /* 0x0000003407077211 */ /* 0x000fe400078f10ff */
[----:B------:R-:W-:-:S02]  /*02f0*/  IADD3 R16, P1, R53, R2, RZ ;  /* 0x0000000235107210 */ /* 0x000fc40007f3e0ff */
[----:B------:R-:W-:-:S04]  /*0300*/  SHF.R.S32.HI R12, RZ, 0x2, R7 ;  /* 0x00000002ff0c7819 */ /* 0x000fc80000011407 */
[----:B------:R-:W-:Y:S01]  /*0310*/  IADD3 R7, R47, R12, RZ ;  /* 0x0000000c2f077210 */ /* 0x000fe20007ffe0ff */
[----:B------:R-:W-:-:S04]  /*0320*/  IMAD R12, R12, R3, R46 ;  /* 0x000000030c0c7224 */ /* 0x000fc800078e022e */
[----:B------:R-:W-:-:S05]  /*0330*/  IMAD R7, R7, 0x20, R0 ;  /* 0x0000002007077824 */ /* 0x000fca00078e0200 */
[----:B------:R-:W-:-:S05]  /*0340*/  SHF.L.U32 R7, R7, 0x1, RZ ;  /* 0x0000000107077819 */ /* 0x000fca00000006ff */
[----:B------:R-:W-:Y:S01]  /*0350*/  IMAD.WIDE R6, R7, R6, c[0x0][0x168] ;  /* 0x00005a0007067625 */ /* 0x000fe200078e0206 */
[----:B------:R-:W-:-:S04]  /*0360*/  LEA.HI.X.SX32 R15, R53, R14, 0x1, P1 ;  /* 0x0000000e350f7211 */ /* 0x000fc800008f0eff */
[----:B------:R0:W2:Y:S01]  /*0370*/  LDG.E.64.CONSTANT R44, [R6.64] ;  /* 0x00000008062c7981 */ /* 0x0000a2000c1e9b00 */
[C---:B------:R-:W-:Y:S01]  /*0380*/  IADD3 R13, P1, R49.reuse, R16, RZ ;  /* 0x00000010310d7210 */ /* 0x040fe20007f3e0ff */
[----:B------:R-:W-:Y:S01]  /*0390*/  IMAD.MOV.U32 R21, RZ, RZ, 0x2 ;  /* 0x00000002ff157424 */ /* 0x000fe200078e00ff */
[----:B------:R-:W-:Y:S01]  /*03a0*/  LEA R50, P2, R16, c[0x0][0x160], 0x1 ;  /* 0x0000580010327a11 */ /* 0x000fe200078408ff */
[----:B------:R-:W-:Y:S01]  /*03b0*/  IMAD.SHL.U32 R12, R12, 0x2, RZ ;  /* 0x000000020c0c7824 */ /* 0x000fe200078e00ff */
[----:B------:R-:W-:Y:S01]  /*03c0*/  LEA.HI.X.SX32 R14, R49, R15, 0x1, P1 ;  /* 0x0000000f310e7211 */ /* 0x000fe200008f0eff */
[----:B------:R-:W-:Y:S01]  /*03d0*/  CS2R R36, SRZ ;  /* 0x0000000000247805 */ /* 0x000fe2000001ff00 */
[----:B------:R-:W-:Y:S01]  /*03e0*/  ISETP.GE.AND P1, PT, R48, c[0x0][0x180], PT ;  /* 0x0000600030007a0c */ /* 0x000fe20003f26270 */
[----:B------:R-:W-:Y:S01]  /*03f0*/  IMAD.WIDE R20, R12, R21, c[0x0][0x170] ;  /* 0x00005c000c147625 */ /* 0x000fe200078e0215 */
[C---:B------:R-:W-:Y:S01]  /*0400*/  LEA R58, P3, R13.reuse, c[0x0][0x160], 0x1 ;  /* 0x000058000d3a7a11 */ /* 0x040fe200078608ff */
[----:B------:R-:W-:Y:S01]  /*0410*/  CS2R R38, SRZ ;  /* 0x0000000000267805 */ /* 0x000fe2000001ff00 */
[----:B------:R-:W-:Y:S01]  /*0420*/  LEA.HI.X R51, R16, c[0x0][0x164], R15, 0x1, P2 ;  /* 0x0000590010337a11 */ /* 0x000fe200010f0c0f */
[----:B------:R-:W-:Y:S01]  /*0430*/  CS2R R40, SRZ ;  /* 0x0000000000287805 */ /* 0x000fe2000001ff00 */
[----:B------:R1:W3:Y:S01]  /*0440*/  LDG.E.CONSTANT R56, [R20.64] ;  /* 0x0000000814387981 */ /* 0x0002e2000c1e9900 */
[----:B------:R-:W-:-:S03]  /*0450*/  LEA.HI.X R59, R13, c[0x0][0x164], R14, 0x1, P3 ;  /* 0x000059000d3b7a11 */ /* 0x000fc600018f0c0e */
[----:B------:R4:W5:Y:S04]  /*0460*/  @!P0 LDG.E.CONSTANT R36, [R50.64] ;  /* 0x0000000832248981 */ /* 0x000968000c1e9900 */
[----:B------:R4:W5:Y:S04]  /*0470*/  @!P0 LDG.E.CONSTANT R38, [R50.64+0x10] ;  /* 0x0000100832268981 */ /* 0x000968000c1e9900 */
[----:B------:R-:W5:Y:S04]  /*0480*/  @!P1 LDG.E.CONSTANT R37, [R58.64] ;  /* 0x000000083a259981 */ /* 0x000f68000c1e9900 */
[----:B------:R-:W5:Y:S01]  /*0490*/  @!P1 LDG.E.CONSTANT R39, [R58.64+0x10] ;  /* 0x000010083a279981 */ /* 0x000f62000c1e9900 */
[----:B------:R-:W-:-:S03]  /*04a0*/  CS2R R42, SRZ ;  /* 0x00000000002a7805 */ /* 0x000fc6000001ff00 */
[----:B------:R4:W5:Y:S04]  /*04b0*/  @!P0 LDG.E.CONSTANT R40, [R50.64+0x20] ;  /* 0x0000200832288981 */ /* 0x000968000c1e9900 */
[----:B------:R4:W5:Y:S04]  /*04c0*/  @!P0 LDG.E.CONSTANT R42, [R50.64+0x30] ;  /* 0x00003008322a8981 */ /* 0x000968000c1e9900 */
[----:B------:R-:W5:Y:S04]  /*04d0*/  @!P1 LDG.E.CONSTANT R41, [R58.64+0x20] ;  /* 0x000020083a299981 */ /* 0x000f68000c1e9900 */
[----:B------:R-:W5:Y:S01]  /*04e0*/  @!P1 LDG.E.CONSTANT R43, [R58.64+0x30] ;  /* 0x000030083a2b9981 */ /* 0x000f62000c1e9900 */
[----:B------:R-:W-:Y:S01]  /*04f0*/  CS2R R12, SRZ ;  /* 0x00000000000c7805 */ /* 0x000fe2000001ff00 */
[----:B------:R-:W-:Y:S01]  /*0500*/  CS2R R14, SRZ ;  /* 0x00000000000e7805 */ /* 0x000fe2000001ff00 */
[----:B------:R-:W-:Y:S01]  /*0510*/  CS2R R18, SRZ ;  /* 0x0000000000127805 */ /* 0x000fe2000001ff00 */
[----:B0-----:R-:W5:Y:S04]  /*0520*/  LDG.E.64.CONSTANT R6, [R6.64+0x100] ;  /* 0x0001000806067981 */ /* 0x001f68000c1e9b00 */
[----:B------:R4:W5:Y:S04]  /*0530*/  @!P0 LDG.E.CONSTANT R12, [R50.64+0x40] ;  /* 0x00004008320c8981 */ /* 0x000968000c1e9900 */
[----:B------:R4:W5:Y:S04]  /*0540*/  @!P0 LDG.E.CONSTANT R14, [R50.64+0x50] ;  /* 0x00005008320e8981 */ /* 0x000968000c1e9900 */
[----:B------:R-:W5:Y:S04]  /*0550*/  @!P1 LDG.E.CONSTANT R13, [R58.64+0x40] ;  /* 0x000040083a0d9981 */ /* 0x000f68000c1e9900 */
[----:B------:R-:W5:Y:S01]  /*0560*/  @!P1 LDG.E.CONSTANT R15, [R58.64+0x50] ;  /* 0x000050083a0f9981 */ /* 0x000f62000c1e9900 */
[----:B------:R-:W-:Y:S01]  /*0570*/  CS2R R16, SRZ ;  /* 0x0000000000107805 */ /* 0x000fe2000001ff00 */
[----:B------:R-:W-:-:S02]  /*0580*/  LEA R54, P2, R5, R20, 0x1 ;  /* 0x0000001405367211 */ /* 0x000fc400078408ff */
[----:B------:R4:W5:Y:S04]  /*0590*/  @!P0 LDG.E.CONSTANT R18, [R50.64+0x70] ;  /* 0x0000700832128981 */ /* 0x000968000c1e9900 */
[----:B------:R4:W5:Y:S04]  /*05a0*/  @!P0 LDG.E.CONSTANT R16, [R50.64+0x60] ;  /* 0x0000600832108981 */ /* 0x000968000c1e9900 */
[----:B------:R-:W5:Y:S04]  /*05b0*/  @!P1 LDG.E.CONSTANT R17, [R58.64+0x60] ;  /* 0x000060083a119981 */ /* 0x000f68000c1e9900 */
[----:B------:R-:W5:Y:S01]  /*05c0*/  @!P1 LDG.E.CONSTANT R19, [R58.64+0x70] ;  /* 0x000070083a139981 */ /* 0x000f62000c1e9900 */
[----:B------:R-:W-:Y:S01]  /*05d0*/  IADD3.X R55, R21, R4, RZ, P2, !PT ;  /* 0x0000000415377210 */ /* 0x000fe200017fe4ff */
[----:B------:R-:W-:Y:S01]  /*05e0*/  CS2R R22, SRZ ;  /* 0x0000000000167805 */ /* 0x000fe2000001ff00 */
[----:B-1----:R-:W-:-:S03]  /*05f0*/  CS2R R20, SRZ ;  /* 0x0000000000147805 */ /* 0x002fc6000001ff00 */
        /* <DEDUP_REMOVED lines=23> */
[----:B0-----:R-:W-:-:S02]  /*0770*/  IMAD.MOV.U32 R55, RZ, RZ, 0x43004300 ;  /* 0x43004300ff377424 */ /* 0x001fc400078e00ff */
[----:B------:R-:W-:Y:S01]  /*0780*/  IMAD.MOV.U32 R57, RZ, RZ, 0x3f80 ;  /* 0x00003f80ff397424 */ /* 0x000fe200078e00ff */
[----:B------:R-:W-:Y:S01]  /*0790*/  WARPSYNC 0xffffffff ;  /* 0xffffffff00007948 */ /* 0x000fe20003800000 */
[----:B------:R-:W-:-:S04]  /*07a0*/  IADD3 R52, R52, 0x40, RZ ;  /* 0x0000004034347810 */ /* 0x000fc80007ffe0ff */
[----:B------:R-:W-:Y:S02]  /*07b0*/  ISETP.GE.AND P1, PT, R52, UR4, PT ;  /* 0x0000000434007c0c */ /* 0x000fe4000bf26270 */
[----:B--2---:R-:W-:-:S04]  /*07c0*/  SHF.R.U32.HI R60, RZ, 0x4, R44 ;  /* 0x00000004ff3c7819 */ /* 0x004fc8000001162c */
[--C-:B------:R-:W-:Y:S02]  /*07d0*/  LOP3.LUT R61, R60, 0xf000f, R55.reuse, 0xea, !PT ;  /* 0x000f000f3c3d7812 */ /* 0x100fe400078eea37 */
[----:B------:R-:W-:-:S03]  /*07e0*/  LOP3.LUT R60, R44, 0xf000f, R55, 0xea, !PT ;  /* 0x000f000f2c3c7812 */ /* 0x000fc600078eea37 */
[-C--:B----4-:R-:W-:Y:S02]  /*07f0*/  HFMA2.BF16_V2 R51, R61, R57.reuse.H0_H0, -136, -136 ;  /* 0xc308c3083d337431 */ /* 0x090fe40000240039 */
[----:B------:R-:W-:Y:S02]  /*0800*/  HFMA2.BF16_V2 R50, R60, R57.H0_H0, -136, -136 ;  /* 0xc308c3083c327431 */ /* 0x000fe40000240039 */
[-CC-:B---3--:R-:W-:Y:S02]  /*0810*/  HFMA2.BF16_V2 R51, R51, R56.reuse.H0_H0, R56.reuse.H1_H1 ;  /* 0x2000003833337231 */ /* 0x188fe40000260038 */
[----:B------:R-:W-:-:S07]  /*0820*/  HFMA2.BF16_V2 R50, R50, R56.H0_H0, R56.H1_H1 ;  /* 0x2000003832327231 */ /* 0x000fce0000260038 */
[----:B-----5:R-:W-:Y:S07]  /*0830*/  HMMA.16816.F32.BF16 R36, R36, R50, RZ ;  /* 0x000000322424723c */ /* 0x020fee00000418ff */
        /* <DEDUP_REMOVED lines=9> */
[----:B------:R-:W-:Y:S07]  /*08d0*/  HMMA.16816.F32.BF16 R40, R40, R50, RZ ;  /* 0x000000322828723c */ /* 0x000fee00000418ff */
        /* <DEDUP_REMOVED lines=28> */
[----:B------:R-:W-:Y:S01]  /*0aa0*/  HFMA2.BF16_V2 R6, R6, R57.H0_H0, -136, -136 ;  /* 0xc308c30806067431 */ /* 0x000fe20000240039 */
[----:B------:R-:W-:Y:S02]  /*0ab0*/  SHF.R.U32.HI R50, RZ, 0x4, R7 ;  /* 0x00000004ff327819 */ /* 0x000fe40000011607 */
[----:B------:R-:W-:Y:S02]  /*0ac0*/  HMMA.16816.F32.BF16 R20, R20, R44, RZ ;  /* 0x0000002c1414723c */ /* 0x000fe400000418ff */
[----:B------:R-:W-:-:S05]  /*0ad0*/  LOP3.LUT R50, R50, 0xf000f, R55, 0xea, !PT ;  /* 0x000f000f32327812 */ /* 0x000fca00078eea37 */
[-CC-:B------:R-:W-:Y:S02]  /*0ae0*/  HFMA2.BF16_V2 R44, R56, R54.reuse.H0_H0, R54.reuse.H1_H1 ;  /* 0x20000036382c7231 */ /* 0x180fe40000260036 */
[----:B------:R-:W-:Y:S01]  /*0af0*/  HFMA2.BF16_V2 R45, R6, R54.H0_H0, R54.H1_H1 ;  /* 0x20000036062d7231 */ /* 0x000fe20000260036 */
[----:B------:R-:W-:Y:S02]  /*0b00*/  LOP3.LUT R6, R7, 0xf000f, R55, 0xea, !PT ;  /* 0x000f000f07067812 */ /* 0x000fe400078eea37 */
[----:B------:R-:W-:-:S04]  /*0b10*/  SHF.R.U32.HI R56, RZ, 0xc, R7 ;  /* 0x0000000cff387819 */ /* 0x000fc80000011607 */
[----:B------:R-:W-:Y:S01]  /*0b20*/  HMMA.16816.F32.BF16 R24, R24, R44, RZ ;  /* 0x0000002c1818723c */ /* 0x000fe200000418ff */
[----:B------:R-:W-:Y:S01]  /*0b30*/  HFMA2.BF16_V2 R6, R6, R57.H0_H0, -136, -136 ;  /* 0xc308c30806067431 */ /* 0x000fe20000240039 */
[----:B------:R-:W-:-:S05]  /*0b40*/  LOP3.LUT R56, R56, 0xf000f, R55, 0xea, !PT ;  /* 0x000f000f38387812 */ /* 0x000fca00078eea37 */
[----:B------:R-:W-:Y:S01]  /*0b50*/  SHF.R.U32.HI R44, RZ, 0x8, R7 ;  /* 0x00000008ff2c7819 */ /* 0x000fe20000011607 */
[-C--:B------:R-:W-:Y:S02]  /*0b60*/  HFMA2.BF16_V2 R7, R50, R57.reuse.H0_H0, -136, -136 ;  /* 0xc308c30832077431 */ /* 0x080fe40000240039 */
[-CC-:B------:R-:W-:Y:S01]  /*0b70*/  HFMA2.BF16_V2 R6, R6, R54.reuse.H0_H0, R54.reuse.H1_H1 ;  /* 0x2000003606067231 */ /* 0x180fe20000260036 */
[----:B------:R-:W-:Y:S01]  /*0b80*/  LOP3.LUT R44, R44, 0xf000f, R55, 0xea, !PT ;  /* 0x000f000f2c2c7812 */ /* 0x000fe200078eea37 */
[----:B------:R-:W-:Y:S02]  /*0b90*/  HFMA2.BF16_V2 R7, R7, R54.H0_H0, R54.H1_H1 ;  /* 0x2000003607077231 */ /* 0x000fe40000260036 */
[-C--:B------:R-:W-:Y:S02]  /*0ba0*/  HFMA2.BF16_V2 R56, R56, R57.reuse.H0_H0, -136, -136 ;  /* 0xc308c30838387431 */ /* 0x080fe40000240039 */
[----:B------:R-:W-:Y:S01]  /*0bb0*/  HFMA2.BF16_V2 R44, R44, R57.H0_H0, -136, -136 ;  /* 0xc308c3082c2c7431 */ /* 0x000fe20000240039 */
[----:B------:R-:W-:-:S02]  /*0bc0*/  FADD.FTZ R45, R36, R8 ;  /* 0x00000008242d7221 */ /* 0x000fc40000010000 */
[----:B------:R-:W-:Y:S01]  /*0bd0*/  HMMA.16816.F32.BF16 R28, R28, R6, RZ ;  /* 0x000000061c1c723c */ /* 0x000fe200000418ff */
[----:B------:R-:W-:Y:S02]  /*0be0*/  FADD.FTZ R8, R37, R9 ;  /* 0x0000000925087221 */ /* 0x000fe40000010000 */
        /* <DEDUP_REMOVED lines=28> */
[----:B------:R-:W-:Y:S01]  /*0db0*/  FADD.FTZ R12, R10, R31 ;  /* 0x0000001f0a0c7221 */ /* 0x000fe20000010000 */
[----:B------:R-:W-:Y:S01]  /*0dc0*/  IADD3 R2, R2, 0x400, RZ ;  /* 0x0000040002027810 */ /* 0x000fe20007ffe0ff */
[----:B------:R-:W-:Y:S02]  /*0dd0*/  FADD.FTZ R8, R32, R45 ;  /* 0x0000002d20087221 */ /* 0x000fe40000010000 */
[----:B------:R-:W-:Y:S02]  /*0de0*/  FADD.FTZ R9, R33, R6 ;  /* 0x0000000621097221 */ /* 0x000fe40000010000 */
[----:B------:R-:W-:Y:S02]  /*0df0*/  FADD.FTZ R10, R34, R7 ;  /* 0x00000007220a7221 */ /* 0x000fe40000010000 */
[----:B------:R-:W-:Y:S01]  /*0e00*/  FADD.FTZ R11, R35, R12 ;  /* 0x0000000c230b7221 */ /* 0x000fe20000010000 */
[----:B------:R-:W-:Y:S05]  /*0e10*/  @!P1 BRA `(.L_x_29) ;  /* 0xfffff49000009947 */ /* 0x000fea000383ffff */
.L_x_28:
[----:B------:R-:W1:Y:S01]  /*0e20*/  S2R R5, SR_TID.Y ;  /* 0x0000000000057919 */ /* 0x000e620000002200 */
[----:B0-----:R-:W-:-:S02]  /*0e30*/  SHF.L.U32 R2, R0, 0x4, RZ ;  /* 0x0000000400027819 */ /* 0x001fc400000006ff */
[----:B-1----:R-:W-:-:S03]  /*0e40*/  LEA R3, R5, UR4, 0x2 ;  /* 0x0000000405037c11 */ /* 0x002fc6000f8e10ff */
[C---:B------:R-:W-:Y:S01]  /*0e50*/  IMAD R2, R5.reuse, 0x200, R2 ;  /* 0x0000020005027824 */ /* 0x040fe200078e0202 */
[----:B------:R-:W-:Y:S02]  /*0e60*/  ISETP.NE.AND P0, PT, R5, RZ, PT ;  /* 0x000000ff0500720c */ /* 0x000fe40003f05270 */
[----:B------:R-:W-:-:S13]  /*0e70*/  ISETP.GE.U32.AND P1, PT, R3, c[0x0][0x194], PT ;  /* 0x0000650003007a0c */ /* 0x000fda0003f26070 */
[----:B------:R-:W-:Y:S05]  /*0e80*/  @P1 BRA `(.L_x_30) ;  /* 0x0000079000001947 */ /* 0x000fea0003800000 */
[----:B------:R-:W0:Y:S01]  /*0e90*/  S2R R15, SR_CTAID.Y ;  /* 0x00000000000f7919 */ /* 0x000e220000002600 */
[----:B------:R-:W-:Y:S01]  /*0ea0*/  ULDC UR5, c[0x0][0x194] ;  /* 0x0000650000057ab9 */ /* 0x000fe20000000800 */
[----:B------:R-:W-:Y:S01]  /*0eb0*/  SHF.R.S32.HI R4, RZ, 0x1f, R3 ;  /* 0x0000001fff047819 */ /* 0x000fe20000011403 */
[----:B------:R-:W-:Y:S01]  /*0ec0*/  USHF.R.S32.HI UR6, URZ, 0x1f, UR5 ;  /* 0x0000001f3f067899 */ /* 0x000fe20008011405 */
[----:B------:R-:W1:Y:S01]  /*0ed0*/  S2R R7, SR_CTAID.Z ;  /* 0x0000000000077919 */ /* 0x000e620000002700 */
[----:B------:R-:W-:Y:S01]  /*0ee0*/  SHF.R.S32.HI R5, RZ, 0x1f, R0 ;  /* 0x0000001fff057819 */ /* 0x000fe20000011400 */
[----:B------:R-:W-:Y:S01]  /*0ef0*/  IMAD.MOV.U32 R24, RZ, RZ, 0x4 ;  /* 0x00000004ff187424 */ /* 0x000fe200078e00ff */
[----:B------:R-:W-:Y:S01]  /*0f00*/  ULEA.HI UR6, UR6, UR5, URZ, 0x2 ;  /* 0x0000000506067291 */ /* 0x000fe2000f8f103f */
[----:B------:R-:W-:Y:S02]  /*0f10*/  LEA.HI R4, R4, R3, RZ, 0x2 ;  /* 0x0000000304047211 */ /* 0x000fe400078f10ff */
[----:B------:R-:W-:Y:S01]  /*0f20*/  LEA.HI R5, R5, R0, RZ, 0x2 ;  /* 0x0000000005057211 */ /* 0x000fe200078f10ff */
[----:B------:R-:W-:Y:S01]  /*0f30*/  USHF.R.S32.HI UR6, URZ, 0x2, UR6 ;  /* 0x000000023f067899 */ /* 0x000fe20008011406 */
[----:B------:R-:W-:-:S02]  /*0f40*/  SHF.R.S32.HI R4, RZ, 0x2, R4 ;  /* 0x00000002ff047819 */ /* 0x000fc40000011404 */
[----:B------:R-:W-:Y:S02]  /*0f50*/  LOP3.LUT R13, R5, 0x7ffffffc, RZ, 0xc0, !PT ;  /* 0x7ffffffc050d7812 */ /* 0x000fe400078ec0ff */
[----:B------:R-:W-:Y:S02]  /*0f60*/  SHF.R.S32.HI R12, RZ, 0x2, R5 ;  /* 0x00000002ff0c7819 */ /* 0x000fe40000011405 */
[----:B------:R-:W-:Y:S01]  /*0f70*/  MOV R17, 0x2 ;  /* 0x0000000200117802 */ /* 0x000fe20000000f00 */
[----:B------:R-:W-:Y:S02]  /*0f80*/  IMAD.IADD R14, R0, 0x1, -R13 ;  /* 0x00000001000e7824 */ /* 0x000fe400078e0a0d */
[----:B0-----:R-:W-:-:S03]  /*0f90*/  IMAD R5, R15, UR6, R4 ;  /* 0x000000060f057c24 */ /* 0x001fc6000f8e0204 */
[----:B------:R-:W-:Y:S01]  /*0fa0*/  LEA R3, R3, R14, 0x3 ;  /* 0x0000000e03037211 */ /* 0x000fe200078e18ff */
[----:B------:R-:W-:Y:S02]  /*0fb0*/  IMAD R6, R4, c[0x0][0x190], R15 ;  /* 0x0000640004067a24 */ /* 0x000fe400078e020f */
[----:B-1----:R-:W-:Y:S01]  /*0fc0*/  IMAD R4, R7, 0x10, R12 ;  /* 0x0000001007047824 */ /* 0x002fe200078e020c */
[----:B------:R-:W-:Y:S01]  /*0fd0*/  LEA R5, R5, R0, 0x5 ;  /* 0x0000000005057211 */ /* 0x000fe200078e28ff */
[----:B------:R-:W-:Y:S01]  /*0fe0*/  IMAD.MOV.U32 R7, RZ, RZ, c[0x0][0x188] ;  /* 0x00006200ff077624 */ /* 0x000fe200078e00ff */
[----:B------:R-:W-:Y:S01]  /*0ff0*/  SHF.L.U32 R3, R3, 0x1, RZ ;  /* 0x0000000103037819 */ /* 0x000fe200000006ff */
[----:B------:R-:W-:Y:S01]  /*1000*/  IMAD R14, R4, c[0x0][0x188], RZ ;  /* 0x00006200040e7a24 */ /* 0x000fe200078e02ff */
[----:B------:R-:W-:Y:S01]  /*1010*/  LEA R6, R6, R12, 0x3 ;  /* 0x0000000c06067211 */ /* 0x000fe200078e18ff */
[----:B------:R-:W-:Y:S01]  /*1020*/  IMAD.SHL.U32 R5, R5, 0x2, RZ ;  /* 0x0000000205057824 */ /* 0x000fe200078e00ff */
[----:B------:R-:W-:Y:S01]  /*1030*/  ISETP.GE.AND P1, PT, R4, c[0x0][0x180], PT ;  /* 0x0000600004007a0c */ /* 0x000fe20003f26270 */
[----:B------:R-:W-:Y:S01]  /*1040*/  IMAD.SHL.U32 R15, R7, 0x8, RZ ;  /* 0x00000008070f7824 */ /* 0x000fe200078e00ff */
[----:B------:R-:W-:Y:S01]  /*1050*/  SHF.R.S32.HI R7, RZ, 0x1f, R3 ;  /* 0x0000001fff077819 */ /* 0x000fe20000011403 */
[----:B------:R-:W-:Y:S01]  /*1060*/  IMAD.WIDE R24, R5, R24, c[0x0][0x168] ;  /* 0x00005a0005187625 */ /* 0x000fe200078e0218 */
[----:B------:R-:W-:-:S02]  /*1070*/  IADD3 R12, P2, R14, R3, RZ ;  /* 0x000000030e0c7210 */ /* 0x000fc40007f5e0ff */
[----:B------:R-:W-:Y:S02]  /*1080*/  IADD3 R3, R4, 0x8, RZ ;  /* 0x0000000804037810 */ /* 0x000fe40007ffe0ff */
[----:B------:R-:W-:Y:S01]  /*1090*/  SHF.L.U32 R4, R6, 0x1, RZ ;  /* 0x0000000106047819 */ /* 0x000fe200000006ff */
[----:B------:R-:W2:Y:S01]  /*10a0*/  LDG.E.64.CONSTANT R24, [R24.64] ;  /* 0x0000000818187981 */ /* 0x000ea2000c1e9b00 */
[----:B------:R-:W-:Y:S02]  /*10b0*/  LEA.HI.X.SX32 R13, R14, R7, 0x1, P2 ;  /* 0x000000070e0d7211 */ /* 0x000fe400010f0eff */
[----:B------:R-:W-:Y:S01]  /*10c0*/  IADD3 R6, P4, R15, R12, RZ ;  /* 0x0000000c0f067210 */ /* 0x000fe20007f9e0ff */
[----:B------:R-:W-:Y:S01]  /*10d0*/  IMAD.WIDE R4, R4, R17, c[0x0][0x170] ;  /* 0x00005c0004047625 */ /* 0x000fe200078e0211 */
[----:B------:R-:W-:Y:S02]  /*10e0*/  ISETP.GE.AND P2, PT, R3, c[0x0][0x180], PT ;  /* 0x0000600003007a0c */ /* 0x000fe40003f46270 */
[----:B------:R-:W-:-:S02]  /*10f0*/  LEA.HI.X.SX32 R7, R15, R13, 0x1, P4 ;  /* 0x0000000d0f077211 */ /* 0x000fc400020f0eff */
[----:B------:R0:W3:Y:S01]  /*1100*/  LDG.E.CONSTANT R3, [R4.64] ;  /* 0x0000000804037981 */ /* 0x0000e2000c1e9900 */
[----:B------:R-:W-:Y:S02]  /*1110*/  LEA R28, P3, R12, c[0x0][0x160], 0x1 ;  /* 0x000058000c1c7a11 */ /* 0x000fe400078608ff */
        /* <DEDUP_REMOVED lines=13> */
[----:B0-----:R-:W-:-:S02]  /*11f0*/  CS2R R4, SRZ ;  /* 0x0000000000047805 */ /* 0x001fc4000001ff00 */
        /* <DEDUP_REMOVED lines=20> */
[----:B------:R-:W-:Y:S02]  /*1340*/  HFMA2.BF16_V2 R33, R33, R26.H0_H0, -136, -136 ;  /* 0xc308c30821217431 */ /* 0x000fe4000024001a */
[-CC-:B---3--:R-:W-:Y:S01]  /*1350*/  HFMA2.BF16_V2 R32, R27, R3.reuse.H0_H0, R3.reuse.H1_H1 ;  /* 0x200000031b207231 */ /* 0x188fe20000260003 */
[--C-:B------:R-:W-:Y:S01]  /*1360*/  SHF.R.U32.HI R27, RZ, 0x8, R24.reuse ;  /* 0x00000008ff1b7819 */ /* 0x100fe20000011618 */
[----:B------:R-:W-:Y:S01]  /*1370*/  HFMA2.BF16_V2 R33, R33, R3.H0_H0, R3.H1_H1 ;  /* 0x2000000321217231 */ /* 0x000fe20000260003 */
[----:B------:R-:W-:Y:S02]  /*1380*/  SHF.R.U32.HI R24, RZ, 0xc, R24 ;  /* 0x0000000cff187819 */ /* 0x000fe40000011618 */
[--C-:B------:R-:W-:Y:S02]  /*1390*/  LOP3.LUT R27, R27, 0xf000f, R35.reuse, 0xea, !PT ;  /* 0x000f000f1b1b7812 */ /* 0x100fe400078eea23 */
[----:B-1----:R-:W-:-:S02]  /*13a0*/  LOP3.LUT R29, R24, 0xf000f, R35, 0xea, !PT ;  /* 0x000f000f181d7812 */ /* 0x002fc400078eea23 */
[--C-:B------:R-:W-:Y:S01]  /*13b0*/  SHF.R.U32.HI R24, RZ, 0x4, R25.reuse ;  /* 0x00000004ff187819 */ /* 0x100fe20000011619 */
[-C--:B------:R-:W-:Y:S01]  /*13c0*/  HFMA2.BF16_V2 R27, R27, R26.reuse.H0_H0, -136, -136 ;  /* 0xc308c3081b1b7431 */ /* 0x080fe2000024001a */
[----:B-----5:R-:W-:Y:S01]  /*13d0*/  SHF.R.U32.HI R30, RZ, 0x8, R25 ;  /* 0x00000008ff1e7819 */ /* 0x020fe20000011619 */
[----:B------:R-:W-:Y:S01]  /*13e0*/  HFMA2.BF16_V2 R29, R29, R26.H0_H0, -136, -136 ;  /* 0xc308c3081d1d7431 */ /* 0x000fe2000024001a */
[----:B------:R-:W-:Y:S01]  /*13f0*/  LOP3.LUT R31, R25, 0xf000f, R35, 0xea, !PT ;  /* 0x000f000f191f7812 */ /* 0x000fe200078eea23 */
[-CC-:B------:R-:W-:Y:S01]  /*1400*/  HFMA2.BF16_V2 R28, R27, R3.reuse.H0_H0, R3.reuse.H1_H1 ;  /* 0x200000031b1c7231 */ /* 0x180fe20000260003 */
[----:B----4-:R-:W-:Y:S01]  /*1410*/  HMMA.16816.F32.BF16 R20, R20, R32, RZ ;  /* 0x000000201414723c */ /* 0x010fe200000418ff */
[----:B------:R-:W-:-:S06]  /*1420*/  HFMA2.BF16_V2 R29, R29, R3.H0_H0, R3.H1_H1 ;  /* 0x200000031d1d7231 */ /* 0x000fcc0000260003 */
[----:B------:R-:W-:Y:S02]  /*1430*/  LOP3.LUT R33, R24, 0xf000f, R35, 0xea, !PT ;  /* 0x000f000f18217812 */ /* 0x000fe400078eea23 */
[----:B------:R-:W-:Y:S02]  /*1440*/  SHF.R.U32.HI R24, RZ, 0xc, R25 ;  /* 0x0000000cff187819 */ /* 0x000fe40000011619 */
[--C-:B------:R-:W-:Y:S01]  /*1450*/  LOP3.LUT R25, R30, 0xf000f, R35.reuse, 0xea, !PT ;  /* 0x000f000f1e197812 */ /* 0x100fe200078eea23 */
[-C--:B------:R-:W-:Y:S01]  /*1460*/  HFMA2.BF16_V2 R31, R31, R26.reuse.H0_H0, -136, -136 ;  /* 0xc308c3081f1f7431 */ /* 0x080fe2000024001a */
[----:B------:R-:W-:Y:S01]  /*1470*/  LOP3.LUT R27, R24, 0xf000f, R35, 0xea, !PT ;  /* 0x000f000f181b7812 */ /* 0x000fe200078eea23 */
[-C--:B------:R-:W-:Y:S02]  /*1480*/  HFMA2.BF16_V2 R33, R33, R26.reuse.H0_H0, -136, -136 ;  /* 0xc308c30821217431 */ /* 0x080fe4000024001a */
[----:B------:R-:W-:Y:S02]  /*1490*/  HFMA2.BF16_V2 R25, R25, R26.H0_H0, -136, -136 ;  /* 0xc308c30819197431 */ /* 0x000fe4000024001a */
[----:B------:R-:W-:-:S02]  /*14a0*/  HFMA2.BF16_V2 R32, R31, R3.H0_H0, R3.H1_H1 ;  /* 0x200000031f207231 */ /* 0x000fc40000260003 */
[-CC-:B------:R-:W-:Y:S02]  /*14b0*/  HFMA2.BF16_V2 R33, R33, R3.reuse.H0_H0, R3.reuse.H1_H1 ;  /* 0x2000000321217231 */ /* 0x180fe40000260003 */
[----:B------:R-:W-:Y:S01]  /*14c0*/  HFMA2.BF16_V2 R26, R27, R26.H0_H0, -136, -136 ;  /* 0xc308c3081b1a7431 */ /* 0x000fe2000024001a */
[----:B------:R-:W-:Y:S01]  /*14d0*/  HMMA.16816.F32.BF16 R16, R16, R28, RZ ;  /* 0x0000001c1010723c */ /* 0x000fe200000418ff */
[-CC-:B------:R-:W-:Y:S02]  /*14e0*/  HFMA2.BF16_V2 R24, R25, R3.reuse.H0_H0, R3.reuse.H1_H1 ;  /* 0x2000000319187231 */ /* 0x180fe40000260003 */
[----:B------:R-:W-:-:S05]  /*14f0*/  HFMA2.BF16_V2 R25, R26, R3.H0_H0, R3.H1_H1 ;  /* 0x200000031a197231 */ /* 0x000fca0000260003 */
[----:B------:R-:W-:Y:S01]  /*1500*/  HMMA.16816.F32.BF16 R12, R12, R32, RZ ;  /* 0x000000200c0c723c */ /* 0x000fe200000418ff */
[----:B------:R-:W-:Y:S02]  /*1510*/  FADD.FTZ R3, R8, R20 ;  /* 0x0000001408037221 */ /* 0x000fe40000010000 */
[----:B------:R-:W-:-:S05]  /*1520*/  FADD.FTZ R8, R9, R21 ;  /* 0x0000001509087221 */ /* 0x000fca0000010000 */
[----:B------:R-:W-:Y:S01]  /*1530*/  HMMA.16816.F32.BF16 R4, R4, R24, RZ ;  /* 0x000000180404723c */ /* 0x000fe200000418ff */
[----:B------:R-:W-:Y:S02]  /*1540*/  FADD.FTZ R9, R10, R22 ;  /* 0x000000160a097221 */ /* 0x000fe40000010000 */
[----:B------:R-:W-:-:S05]  /*1550*/  FADD.FTZ R10, R11, R23 ;  /* 0x000000170b0a7221 */ /* 0x000fca0000010000 */
        /* <DEDUP_REMOVED lines=11> */
[----:B------:R-:W-:-:S05]  /*1610*/  FADD.FTZ R11, R7, R14 ;  /* 0x0000000e070b7221 */ /* 0x000fca0000010000 */
.L_x_30:
        /* <DEDUP_REMOVED lines=72> */
.L_x_31:
        /* <DEDUP_REMOVED lines=14> */
.L_x_58:


//--------------------- .text._ZN2at6native30tinygemm_m16n8k16_chunk_kernelINS0_10ALayout_RMILNS0_14KReductionTypeE0EEENS0_15BLayout_TC_int4ILi2ELi64EEES4_Li8ELi8EEEvPKvS8_S8_Pviiiiii --------------------------
	.section	.text._ZN2at6native30tinygemm_m16n8k16_chunk_kernelINS0_10ALayout_RMILNS0_14KReductionTypeE0EEENS0_15BLayout_TC_int4ILi2ELi64EEES4_Li8ELi8EEEvPKvS8_S8_Pviiiiii,"ax",@progbits
	.sectioninfo	@"SHI_REGISTERS=64"
	.align	128
        .global         _ZN2at6native30tinygemm_m16n8k16_chunk_kernelINS0_10ALayout_RMILNS0_14KReductionTypeE0EEENS0_15BLayout_TC_int4ILi2ELi64EEES4_Li8ELi8EEEvPKvS8_S8_Pviiiiii
        .type           _ZN2at6native30tinygemm_m16n8k16_chunk_kernelINS0_10ALayout_RMILNS0_14KReductionTypeE0EEENS0_15BLayout_TC_int4ILi2ELi64EEES4_Li8ELi8EEEvPKvS8_S8_Pviiiiii,@function
        .size           _ZN2at6native30tinygemm_m16n8k16_chunk_kernelINS0_10ALayout_RMILNS0_14KReductionTypeE0EEENS0_15BLayout_TC_int4ILi2ELi64EEES4_Li8ELi8EEEvPKvS8_S8_Pviiiiii,(.L_x_59 - _ZN2at6native30tinygemm_m16n8k16_chunk_kernelINS0_10ALayout_RMILNS0_14KReductionTypeE0EEENS0_15BLayout_TC_int4ILi2ELi64EEES4_Li8ELi8EEEvPKvS8_S8_Pviiiiii)
        .other          _ZN2at6native30tinygemm_m16n8k16_chunk_kernelINS0_10ALayout_RMILNS0_14KReductionTypeE0EEENS0_15BLayout_TC_int4ILi2ELi64EEES4_Li8ELi8EEEvPKvS8_S8_Pviiiiii,@"STO_CUDA_ENTRY STV_DEFAULT"
_ZN2at6native30tinygemm_m16n8k16_chunk_kernelINS0_10ALayout_RMILNS0_14KReductionTypeE0EEENS0_15BLayout_TC_int4ILi2ELi64EEES4_Li8ELi8EEEvPKvS8_S8_Pviiiiii:
.text._ZN2at6native30tinygemm_m16n8k16_chunk_kernelINS0_10ALayout_RMILNS0_14KReductionTypeE0EEENS0_15BLayout_TC_int4ILi2ELi64EEES4_Li8ELi8EEEvPKvS8_S8_Pviiiiii:
        /* <DEDUP_REMOVED lines=10> */
[----:B0-----:R-:W-:-:S04]  /*00a0*/  IMAD R0, R2, 0x8, R7 ;  /* 0x0000000802007824 */ /* 0x001fc800078e0207 */
[----:B------:R-:W-:Y:S02]  /*00b0*/  IMAD.SHL.U32 R46, R0, 0x8, RZ ;  /* 0x00000008002e7824 */ /* 0x000fe400078e00ff */
[----:B------:R-:W0:Y:S03]  /*00c0*/  S2R R0, SR_TID.X ;  /* 0x0000000000007919 */ /* 0x000e260000002100 */
[----:B------:R-:W-:-:S13]  /*00d0*/  ISETP.GE.AND P0, PT, R46, UR4, PT ;  /* 0x000000042e007c0c */ /* 0x000fda000bf06270 */
[----:B------:R-:W-:Y:S05]  /*00e0*/  @P0 BRA `(.L_x_32) ;  /* 0x00000d5000000947 */ /* 0x000fea0003800000 */
[----:B0-----:R-:W-:Y:S01]  /*00f0*/  SHF.R.S32.HI R3, RZ, 0x1f, R0 ;  /* 0x0000001fff037819 */ /* 0x001fe20000011400 */
[----:B------:R-:W0:Y:S01]  /*0100*/  S2R R44, SR_CTAID.Z ;  /* 0x00000000002c7919 */ /* 0x000e220000002700 */
[----:B------:R-:W-:Y:S01]  /*0110*/  MOV R4, c[0x0][0x190] ;  /* 0x0000640000047a02 */ /* 0x000fe20000000f00 */
[----:B------:R-:W-:Y:S01]  /*0120*/  ULDC UR5, c[0x0][0x194] ;  /* 0x0000650000057ab9 */ /* 0x000fe20000000800 */
[-C--:B------:R-:W-:Y:S01]  /*0130*/  LEA.HI R3, R3, R0.reuse, RZ, 0x2 ;  /* 0x0000000003037211 */ /* 0x080fe200078f10ff */
[----:B------:R-:W1:Y:S01]  /*0140*/  S2R R6, SR_CTAID.Y ;  /* 0x0000000000067919 */ /* 0x000e620000002600 */
[----:B------:R-:W-:Y:S01]  /*0150*/  ULEA.HI UR5, UR8, UR5, URZ, 0x1 ;  /* 0x0000000508057291 */ /* 0x000fe2000f8f083f */
[----:B------:R-:W-:Y:S01]  /*0160*/  IMAD.MOV.U32 R45, RZ, RZ, c[0x0][0x188] ;  /* 0x00006200ff2d7624 */ /* 0x000fe200078e00ff */
[----:B------:R-:W-:Y:S01]  /*0170*/  LOP3.LUT R5, R3, 0x7ffffffc, RZ, 0xc0, !PT ;  /* 0x7ffffffc03057812 */ /* 0x000fe200078ec0ff */
[----:B------:R-:W-:Y:S01]  /*0180*/  CS2R R14, SRZ ;  /* 0x00000000000e7805 */ /* 0x000fe2000001ff00 */
[----:B------:R-:W-:Y:S01]  /*0190*/  USHF.R.S32.HI UR5, URZ, 0x1, UR5 ;  /* 0x000000013f057899 */ /* 0x000fe20008011405 */
[----:B------:R-:W-:Y:S01]  /*01a0*/  CS2R R12, SRZ ;  /* 0x00000000000c7805 */ /* 0x000fe2000001ff00 */
[----:B------:R-:W-:Y:S01]  /*01b0*/  IADD3 R5, -R5, R0, RZ ;  /* 0x0000000005057210 */ /* 0x000fe20007ffe1ff */
[----:B------:R-:W-:-:S04]  /*01c0*/  IMAD.SHL.U32 R45, R45, 0x8, RZ ;  /* 0x000000082d2d7824 */ /* 0x000fc800078e00ff */
[----:B------:R-:W-:-:S04]  /*01d0*/  IMAD R2, R2, 0x200, R5 ;  /* 0x0000020002027824 */ /* 0x000fc800078e0205 */
[----:B------:R-:W-:Y:S01]  /*01e0*/  IMAD R2, R7, 0x40, R2 ;  /* 0x0000004007027824 */ /* 0x000fe200078e0202 */
[----:B------:R-:W-:Y:S01]  /*01f0*/  SHF.R.S32.HI R7, RZ, 0x2, R3 ;  /* 0x00000002ff077819 */ /* 0x000fe20000011403 */
[C---:B------:R-:W-:Y:S02]  /*0200*/  IMAD.SHL.U32 R3, R4.reuse, 0x10, RZ ;  /* 0x0000001004037824 */ /* 0x040fe400078e00ff */
[----:B------:R-:W-:Y:S01]  /*0210*/  IMAD.SHL.U32 R4, R4, 0x8, RZ ;  /* 0x0000000804047824 */ /* 0x000fe200078e00ff */
[-C--:B0-----:R-:W-:Y:S01]  /*0220*/  LEA R44, R44, R7.reuse, 0x4 ;  /* 0x000000072c2c7211 */ /* 0x081fe200078e20ff */
[----:B------:R-:W-:Y:S01]  /*0230*/  IMAD.SHL.U32 R2, R2, 0x2, RZ ;  /* 0x0000000202027824 */ /* 0x000fe200078e00ff */
[----:B------:R-:W-:Y:S02]  /*0240*/  SHF.R.S32.HI R8, RZ, 0x1f, R3 ;  /* 0x0000001fff087819 */ /* 0x000fe40000011403 */
[C---:B------:R-:W-:Y:S01]  /*0250*/  ISETP.GE.AND P0, PT, R44.reuse, c[0x0][0x180], PT ;  /* 0x000060002c007a0c */ /* 0x040fe20003f06270 */
[----:B------:R-:W-:Y:S01]  /*0260*/  IMAD R47, R44, c[0x0][0x188], RZ ;  /* 0x000062002c2f7a24 */ /* 0x000fe200078e02ff */
[C---:B-1----:R-:W-:Y:S01]  /*0270*/  LEA R7, R6.reuse, R7, 0x3 ;  /* 0x0000000706077211 */ /* 0x042fe200078e18ff */
[----:B------:R-:W-:Y:S01]  /*0280*/  IMAD R6, R6, UR5, RZ ;  /* 0x0000000506067c24 */ /* 0x000fe2000f8e02ff */
[----:B------:R-:W-:-:S02]  /*0290*/  SHF.L.U64.HI R5, R3, 0x1, R8 ;  /* 0x0000000103057819 */ /* 0x000fc40000010208 */
[----:B------:R-:W-:Y:S02]  /*02a0*/  IADD3 R44, R44, 0x8, RZ ;  /* 0x000000082c2c7810 */ /* 0x000fe40007ffe0ff */
.L_x_33:
[----:B------:R-:W-:Y:S01]  /*02b0*/  LEA.HI R9, R46, R46, RZ, 0x1 ;  /* 0x0000002e2e097211 */ /* 0x000fe200078f08ff */
[----:B------:R-:W-:Y:S01]  /*02c0*/  IMAD.MOV.U32 R22, RZ, RZ, 0x4 ;  /* 0x00000004ff167424 */ /* 0x000fe200078e00ff */
[----:B------:R-:W-:Y:S02]  /*02d0*/  SHF.R.S32.HI R11, RZ, 0x1f, R46 ;  /* 0x0000001fff0b7819 */ /* 0x000fe4000001142e */
[----:B------:R-:W-:Y:S02]  /*02e0*/  LEA.HI R9, R9, R6, RZ, 0x1f ;  /* 0x0000000609097211 */ /* 0x000fe400078ff8ff */
[----:B------:R-:W-:Y:S02]  /*02f0*/  LEA.HI R11, R11, R46, RZ, 0x2 ;  /* 0x0000002e0b0b7211 */ /* 0x000fe400078f10ff */
[----:B------:R-:W-:Y:S02]  /*0300*/  LEA R9, R9, R0, 0x5 ;  /* 0x0000000009097211 */ /* 0x000fe400078e28ff */
[----:B------:R-:W-:-:S02]  /*0310*/  SHF.R.S32.HI R11, RZ, 0x2, R11 ;  /* 0x00000002ff0b7819 */ /* 0x000fc4000001140b */
[----:B------:R-:W-:Y:S01]  /*0320*/  SHF.R.S32.HI R8, RZ, 0x1f, R2 ;  /* 0x0000001fff087819 */ /* 0x000fe20000011402 */
[----:B------:R-:W-:Y:S01]  /*0330*/  IMAD.WIDE R22, R9, R22, c[0x0][0x168] ;  /* 0x00005a0009167625 */ /* 0x000fe200078e0216 */
[----:B------:R-:W-:-:S03]  /*0340*/  IADD3 R10, P1, R47, R2, RZ ;  /* 0x000000022f0a7210 */ /* 0x000fc60007f3e0ff */
[----:B------:R-:W-:Y:S01]  /*0350*/  IMAD R11, R4, R11, R7 ;  /* 0x0000000b040b7224 */ /* 0x000fe200078e0207 */
[----:B------:R0:W2:Y:S01]  /*0360*/  LDG.E.CONSTANT R58, [R22.64] ;  /* 0x00000006163a7981 */ /* 0x0000a2000c1e9900 */
[----:B------:R-:W-:Y:S01]  /*0370*/  LEA.HI.X.SX32 R16, R47, R8, 0x1, P1 ;  /* 0x000000082f107211 */ /* 0x000fe200008f0eff */
[----:B------:R-:W-:Y:S01]  /*0380*/  IMAD.MOV.U32 R20, RZ, RZ, 0x2 ;  /* 0x00000002ff147424 */ /* 0x000fe200078e00ff */
[----:B------:R-:W-:Y:S01]  /*0390*/  IADD3 R8, P1, R45, R10, RZ ;  /* 0x0000000a2d087210 */ /* 0x000fe20007f3e0ff */
[----:B------:R-:W-:Y:S01]  /*03a0*/  IMAD.SHL.U32 R11, R11, 0x2, RZ ;  /* 0x000000020b0b7824 */ /* 0x000fe200078e00ff */
[----:B------:R-:W-:Y:S01]  /*03b0*/  LEA R48, P2, R10, c[0x0][0x160], 0x1 ;  /* 0x000058000a307a11 */ /* 0x000fe200078408ff */
[----:B------:R-:W-:Y:S01]  /*03c0*/  CS2R R24, SRZ ;  /* 0x0000000000187805 */ /* 0x000fe2000001ff00 */
[----:B------:R-:W-:Y:S01]  /*03d0*/  LEA.HI.X.SX32 R9, R45, R16, 0x1, P1 ;  /* 0x000000102d097211 */ /* 0x000fe200008f0eff */
[----:B------:R-:W-:Y:S01]  /*03e0*/  IMAD.WIDE R20, R11, R20, c[0x0][0x170] ;  /* 0x00005c000b147625 */ /* 0x000fe200078e0214 */
[----:B------:R-:W-:Y:S01]  /*03f0*/  ISETP.GE.AND P1, PT, R44, c[0x0][0x180], PT ;  /* 0x000060002c007a0c */ /* 0x000fe20003f26270 */
[----:B------:R-:W-:Y:S01]  /*0400*/  CS2R R26, SRZ ;  /* 0x00000000001a7805 */ /* 0x000fe2000001ff00 */
[----:B------:R-:W-:Y:S01]  /*0410*/  LEA R60, P3, R8, c[0x0][0x160], 0x1 ;  /* 0x00005800083c7a11 */ /* 0x000fe200078608ff */
[----:B------:R0:W3:Y:S01]  /*0420*/  LDG.E.CONSTANT R56, [R22.64+0x80] ;  /* 0x0000800616387981 */ /* 0x0000e2000c1e9900 */
[----:B------:R-:W-:-:S02]  /*0430*/  LEA.HI.X R49, R10, c[0x0][0x164], R16, 0x1, P2 ;  /* 0x000059000a317a11 */ /* 0x000fc400010f0c10 */
[----:B------:R-:W-:Y:S01]  /*0440*/  LEA.HI.X R61, R8, c[0x0][0x164], R9, 0x1, P3 ;  /* 0x00005900083d7a11 */ /* 0x000fe200018f0c09 */
[----:B------:R1:W4:Y:S01]  /*0450*/  LDG.E.CONSTANT R53, [R20.64] ;  /* 0x0000000614357981 */ /* 0x000322000c1e9900 */
[----:B------:R-:W-:Y:S01]  /*0460*/  CS2R R8, SRZ ;  /* 0x0000000000087805 */ /* 0x000fe2000001ff00 */
[----:B------:R-:W-:Y:S02]  /*0470*/  CS2R R10, SRZ ;  /* 0x00000000000a7805 */ /* 0x000fe4000001ff00 */
[----:B------:R5:W3:Y:S04]  /*0480*/  @!P0 LDG.E.CONSTANT R24, [R48.64+0x20] ;  /* 0x0000200630188981 */ /* 0x000ae8000c1e9900 */
[----:B------:R5:W3:Y:S04]  /*0490*/  @!P0 LDG.E.CONSTANT R8, [R48.64] ;  /* 0x0000000630088981 */ /* 0x000ae8000c1e9900 */
[----:B------:R5:W3:Y:S04]  /*04a0*/  @!P0 LDG.E.CONSTANT R10, [R48.64+0x10] ;  /* 0x00001006300a8981 */ /* 0x000ae8000c1e9900 */
[----:B------:R-:W3:Y:S04]  /*04b0*/  @!P1 LDG.E.CONSTANT R9, [R60.64] ;  /* 0x000000063c099981 */ /* 0x000ee8000c1e9900 */
[----:B------:R-:W3:Y:S04]  /*04c0*/  @!P1 LDG.E.CONSTANT R11, [R60.64+0x10] ;  /* 0x000010063c0b9981 */ /* 0x000ee8000c1e9900 */
[----:B------:R5:W3:Y:S04]  /*04d0*/  @!P0 LDG.E.CONSTANT R26, [R48.64+0x30] ;  /* 0x00003006301a8981 */ /* 0x000ae8000c1e9900 */
[----:B------:R-:W3:Y:S04]  /*04e0*/  @!P1 LDG.E.CONSTANT R25, [R60.64+0x20] ;  /* 0x000020063c199981 */ /* 0x000ee8000c1e9900 */
[----:B------:R-:W3:Y:S01]  /*04f0*/  @!P1 LDG.E.CONSTANT R27, [R60.64+0x30] ;  /* 0x000030063c1b9981 */ /* 0x000ee2000c1e9900 */
[----:B------:R-:W-:Y:S01]  /*0500*/  CS2R R16, SRZ ;  /* 0x0000000000107805 */ /* 0x000fe2000001ff00 */
[----:B------:R-:W-:Y:S01]  /*0510*/  CS2R R18, SRZ ;  /* 0x0000000000127805 */ /* 0x000fe2000001ff00 */
[----:B------:R-:W-:Y:S01]  /*0520*/  CS2R R40, SRZ ;  /* 0x0000000000287805 */ /* 0x000fe2000001ff00 */
[----:B------:R-:W-:Y:S01]  /*0530*/  CS2R R42, SRZ ;  /* 0x00000000002a7805 */ /* 0x000fe2000001ff00 */
[----:B------:R0:W3:Y:S04]  /*0540*/  LDG.E.CONSTANT R54, [R22.64+0x100] ;  /* 0x0001000616367981 */ /* 0x0000e8000c1e9900 */
[----:B------:R5:W3:Y:S04]  /*0550*/  @!P0 LDG.E.CONSTANT R16, [R48.64+0x40] ;  /* 0x0000400630108981 */ /* 0x000ae8000c1e9900 */
[----:B------:R5:W3:Y:S04]  /*0560*/  @!P0 LDG.E.CONSTANT R18, [R48.64+0x50] ;  /* 0x0000500630128981 */ /* 0x000ae8000c1e9900 */
[----:B------:R-:W3:Y:S04]  /*0570*/  @!P1 LDG.E.CONSTANT R17, [R60.64+0x40] ;  /* 0x000040063c119981 */ /* 0x000ee8000c1e9900 */
[----:B------:R-:W3:Y:S01]  /*0580*/  @!P1 LDG.E.CONSTANT R19, [R60.64+0x50] ;  /* 0x000050063c139981 */ /* 0x000ee2000c1e9900 */
[----:B------:R-:W-:-:S03]  /*0590*/  LEA R50, P2, R3, R20, 0x1 ;  /* 0x0000001403327211 */ /* 0x000fc600078408ff */
[----:B------:R5:W3:Y:S04]  /*05a0*/  @!P0 LDG.E.CONSTANT R40, [R48.64+0x60] ;  /* 0x0000600630288981 */ /* 0x000ae8000c1e9900 */
[----:B------:R5:W3:Y:S04]  /*05b0*/  @!P0 LDG.E.CONSTANT R42, [R48.64+0x70] ;  /* 0x00007006302a8981 */ /* 0x000ae8000c1e9900 */
[----:B------:R-:W3:Y:S04]  /*05c0*/  @!P1 LDG.E.CONSTANT R41, [R60.64+0x60] ;  /* 0x000060063c299981 */ /* 0x000ee8000c1e9900 */
[----:B------:R-:W3:Y:S01]  /*05d0*/  @!P1 LDG.E.CONSTANT R43, [R60.64+0x70] ;  /* 0x000070063c2b9981 */ /* 0x000ee2000c1e9900 */
[----:B------:R-:W-:Y:S01]  /*05e0*/  IADD3.X R51, R21, R5, RZ, P2, !PT ;  /* 0x0000000515337210 */ /* 0x000fe200017fe4ff */
[----:B------:R-:W-:Y:S01]  /*05f0*/  CS2R R36, SRZ ;  /* 0x0000000000247805 */ /* 0x000fe2000001ff00 */
[----:B------:R-:W-:Y:S01]  /*0600*/  CS2R R38, SRZ ;  /* 0x0000000000267805 */ /* 0x000fe2000001ff00 */
[----:B------:R-:W-:Y:S01]  /*0610*/  CS2R R32, SRZ ;  /* 0x0000000000207805 */ /* 0x000fe2000001ff00 */
[----:B------:R-:W-:Y:S01]  /*0620*/  CS2R R34, SRZ ;  /* 0x0000000000227805 */ /* 0x000fe2000001ff00 */
[----:B------:R0:W3:Y:S04]  /*0630*/  LDG.E.CONSTANT R50, [R50.64] ;  /* 0x0000000632327981 */ /* 0x0000e8000c1e9900 */
[----:B------:R5:W3:Y:S04]  /*0640*/  @!P0 LDG.E.CONSTANT R36, [R48.64+0x80] ;  /* 0x0000800630248981 */ /* 0x000ae8000c1e9900 */
[----:B------:R5:W3:Y:S04]  /*0650*/  @!P0 LDG.E.CONSTANT R38, [R48.64+0x90] ;  /* 0x0000900630268981 */ /* 0x000ae8000c1e9900 */
[----:B------:R-:W3:Y:S04]  /*0660*/  @!P1 LDG.E.CONSTANT R37, [R60.64+0x80] ;  /* 0x000080063c259981 */ /* 0x000ee8000c1e9900 */
[----:B------:R-:W3:Y:S04]  /*0670*/  @!P1 LDG.E.CONSTANT R39, [R60.64+0x90] ;  /* 0x000090063c279981 */ /* 0x000ee8000c1e9900 */
[----:B------:R0:W3:Y:S04]  /*0680*/  LDG.E.CONSTANT R52, [R22.64+0x180] ;  /* 0x0001800616347981 */ /* 0x0000e8000c1e9900 */
[----:B------:R5:W3:Y:S04]  /*0690*/  @!P0 LDG.E.CONSTANT R32, [R48.64+0xa0] ;  /* 0x0000a00630208981 */ /* 0x000ae8000c1e9900 */
[----:B------:R5:W3:Y:S04]  /*06a0*/  @!P0 LDG.E.CONSTANT R34, [R48.64+0xb0] ;  /* 0x0000b00630228981 */ /* 0x000ae8000c1e9900 */
[----:B------:R-:W3:Y:S04]  /*06b0*/  @!P1 LDG.E.CONSTANT R33, [R60.64+0xa0] ;  /* 0x0000a0063c219981 */ /* 0x000ee8000c1e9900 */
[----:B------:R-:W3:Y:S01]  /*06c0*/  @!P1 LDG.E.CONSTANT R35, [R60.64+0xb0] ;  /* 0x0000b0063c239981 */ /* 0x000ee2000c1e9900 */
[----:B------:R-:W-:Y:S01]  /*06d0*/  CS2R R28, SRZ ;  /* 0x00000000001c7805 */ /* 0x000fe2000001ff00 */
[----:B------:R-:W-:Y:S01]  /*06e0*/  CS2R R30, SRZ ;  /* 0x00000000001e7805 */ /* 0x000fe2000001ff00 */
[----:B-1----:R-:W-:Y:S01]  /*06f0*/  CS2R R20, SRZ ;  /* 0x0000000000147805 */ /* 0x002fe2000001ff00 */
[----:B0-----:R-:W-:-:S03]  /*0700*/  CS2R R22, SRZ ;  /* 0x0000000000167805 */ /* 0x001fc6000001ff00 */
[----:B------:R5:W3:Y:S04]  /*0710*/  @!P0 LDG.E.CONSTANT R28, [R48.64+0xc0] ;  /* 0x0000c006301c8981 */ /* 0x000ae8000c1e9900 */
[----:B------:R5:W3:Y:S04]  /*0720*/  @!P0 LDG.E.CONSTANT R30, [R48.64+0xd0] ;  /* 0x0000d006301e8981 */ /* 0x000ae8000c1e9900 */
[----:B------:R-:W3:Y:S04]  /*0730*/  @!P1 LDG.E.CONSTANT R29, [R60.64+0xc0] ;  /* 0x0000c0063c1d9981 */ /* 0x000ee8000c1e9900 */
[----:B------:R-:W3:Y:S04]  /*0740*/  @!P1 LDG.E.CONSTANT R31, [R60.64+0xd0] ;  /* 0x0000d0063c1f9981 */ /* 0x000ee8000c1e9900 */
[----:B------:R5:W3:Y:S04]  /*0750*/  @!P0 LDG.E.CONSTANT R20, [R48.64+0xe0] ;  /* 0x0000e00630148981 */ /* 0x000ae8000c1e9900 */
[----:B------:R5:W3:Y:S04]  /*0760*/  @!P0 LDG.E.CONSTANT R22, [R48.64+0xf0] ;  /* 0x0000f00630168981 */ /* 0x000ae8000c1e9900 */
[----:B------:R-:W3:Y:S04]  /*0770*/  @!P1 LDG.E.CONSTANT R21, [R60.64+0xe0] ;  /* 0x0000e0063c159981 */ /* 0x000ee8000c1e9900 */
[----:B------:R-:W3:Y:S01]  /*0780*/  @!P1 LDG.E.CONSTANT R23, [R60.64+0xf0] ;  /* 0x0000f0063c179981 */ /* 0x000ee2000c1e9900 */
[----:B------:R-:W-:-:S02]  /*0790*/  IMAD.MOV.U32 R51, RZ, RZ, 0x43004300 ;  /* 0x43004300ff337424 */ /* 0x000fc400078e00ff */
[----:B------:R-:W-:Y:S01]  /*07a0*/  IMAD.MOV.U32 R55, RZ, RZ, 0x3f80 ;  /* 0x00003f80ff377424 */ /* 0x000fe200078e00ff */
[----:B------:R-:W-:Y:S01]  /*07b0*/  WARPSYNC 0xffffffff ;  /* 0xffffffff00007948 */ /* 0x000fe20003800000 */
[----:B--2---:R-:W-:-:S04]  /*07c0*/  SHF.R.U32.HI R57, RZ, 0x4, R58 ;  /* 0x00000004ff397819 */ /* 0x004fc8000001163a */
[--C-:B------:R-:W-:Y:S02]  /*07d0*/  LOP3.LUT R59, R57, 0xf000f, R51.reuse, 0xea, !PT ;  /* 0x000f000f393b7812 */ /* 0x100fe400078eea33 */
[----:B------:R-:W-:-:S03]  /*07e0*/  LOP3.LUT R57, R58, 0xf000f, R51, 0xea, !PT ;  /* 0x000f000f3a397812 */ /* 0x000fc600078eea33 */
[-C--:B-----5:R-:W-:Y:S02]  /*07f0*/  HFMA2.BF16_V2 R49, R59, R55.reuse.H0_H0, -136, -136 ;  /* 0xc308c3083b317431 */ /* 0x0a0fe40000240037 */
[----:B------:R-:W-:-:S04]  /*0800*/  HFMA2.BF16_V2 R48, R57, R55.H0_H0, -136, -136 ;  /* 0xc308c30839307431 */ /* 0x000fc80000240037 */
[-CC-:B----4-:R-:W-:Y:S02]  /*0810*/  HFMA2.BF16_V2 R48, R48, R53.reuse.H0_H0, R53.reuse.H1_H1 ;  /* 0x2000003530307231 */ /* 0x190fe40000260035 */
[----:B------:R-:W-:-:S07]  /*0820*/  HFMA2.BF16_V2 R49, R49, R53.H0_H0, R53.H1_H1 ;  /* 0x2000003531317231 */ /* 0x000fce0000260035 */
[----:B---3--:R-:W-:Y:S07]  /*0830*/  HMMA.16816.F32.BF16 R8, R8, R48, RZ ;  /* 0x000000300808723c */ /* 0x008fee00000418ff */
[--C-:B------:R-:W-:Y:S02]  /*0840*/  SHF.R.U32.HI R48, RZ, 0x8, R58.reuse ;  /* 0x00000008ff307819 */ /* 0x100fe4000001163a */
[----:B------:R-:W-:Y:S02]  /*0850*/  SHF.R.U32.HI R58, RZ, 0xc, R58 ;  /* 0x0000000cff3a7819 */ /* 0x000fe4000001163a */
[----:B------:R-:W-:-:S02]  /*0860*/  LOP3.LUT R48, R48, 0xf000f, R51, 0xea, !PT ;  /* 0x000f000f30307812 */ /* 0x000fc400078eea33 */
[----:B------:R-:W-:-:S03]  /*0870*/  LOP3.LUT R58, R58, 0xf000f, R51, 0xea, !PT ;  /* 0x000f000f3a3a7812 */ /* 0x000fc600078eea33 */
[-C--:B------:R-:W-:Y:S02]  /*0880*/  HFMA2.BF16_V2 R48, R48, R55.reuse.H0_H0, -136, -136 ;  /* 0xc308c30830307431 */ /* 0x080fe40000240037 */
[----:B------:R-:W-:Y:S02]  /*0890*/  HFMA2.BF16_V2 R49, R58, R55.H0_H0, -136, -136 ;  /* 0xc308c3083a317431 */ /* 0x000fe40000240037 */
[-CC-:B------:R-:W-:Y:S02]  /*08a0*/  HFMA2.BF16_V2 R48, R48, R53.reuse.H0_H0, R53.reuse.H1_H1 ;  /* 0x2000003530307231 */ /* 0x180fe40000260035 */
[----:B------:R-:W-:-:S07]  /*08b0*/  HFMA2.BF16_V2 R49, R49, R53.H0_H0, R53.H1_H1 ;  /* 0x2000003531317231 */ /* 0x000fce0000260035 */
[----:B------:R-:W-:Y:S07]  /*08c0*/  HMMA.16816.F32.BF16 R24, R24, R48, RZ ;  /* 0x000000301818723c */ /* 0x000fee00000418ff */
[----:B------:R-:W-:-:S04]  /*08d0*/  SHF.R.U32.HI R48, RZ, 0x4, R56 ;  /* 0x00000004ff307819 */ /* 0x000fc80000011638 */
[--C-:B------:R-:W-:Y:S02]  /*08e0*/  LOP3.LUT R58, R48, 0xf000f, R51.reuse, 0xea, !PT ;  /* 0x000f000f303a7812 */ /* 0x100fe400078eea33 */
[----:B------:R-:W-:-:S03]  /*08f0*/  LOP3.LUT R48, R56, 0xf000f, R51, 0xea, !PT ;  /* 0x000f000f38307812 */ /* 0x000fc600078eea33 */
[-C--:B------:R-:W-:Y:S02]  /*0900*/  HFMA2.BF16_V2 R49, R58, R55.reuse.H0_H0, -136, -136 ;  /* 0xc308c3083a317431 */ /* 0x080fe40000240037 */
[----:B------:R-:W-:Y:S02]  /*0910*/  HFMA2.BF16_V2 R48, R48, R55.H0_H0, -136, -136 ;  /* 0xc308c30830307431 */ /* 0x000fe40000240037 */
[-CC-:B------:R-:W-:Y:S02]  /*0920*/  HFMA2.BF16_V2 R49, R49, R53.reuse.H0_H0, R53.reuse.H1_H1 ;  /* 0x2000003531317231 */ /* 0x180fe40000260035 */
[----:B------:R-:W-:-:S07]  /*0930*/  HFMA2.BF16_V2 R48, R48, R53.H0_H0, R53.H1_H1 ;  /* 0x2000003530307231 */ /* 0x000fce0000260035 */
[----:B------:R-:W-:Y:S07]  /*0940*/  HMMA.16816.F32.BF16 R16, R16, R48, RZ ;  /* 0x000000301010723c */ /* 0x000fee00000418ff */
        /* <DEDUP_REMOVED lines=39> */
[----:B------:R-:W-:Y:S02]  /*0bc0*/  FADD.FTZ R51, R8, R12 ;  /* 0x0000000c08337221 */ /* 0x000fe40000010000 */
        /* <DEDUP_REMOVED lines=10> */
[----:B------:R-:W-:Y:S01]  /*0c70*/  FADD.FTZ R10, R27, R10 ;  /* 0x0000000a1b0a7221 */ /* 0x000fe20000010000 */
[----:B------:R-:W-:Y:S01]  /*0c80*/  IADD3 R46, R46, 0x40, RZ ;  /* 0x000000402e2e7810 */ /* 0x000fe20007ffe0ff */
[----:B------:R-:W-:-:S02]  /*0c90*/  FADD.FTZ R51, R51, R16 ;  /* 0x0000001033337221 */ /* 0x000fc40000010000 */
[----:B------:R-:W-:Y:S02]  /*0ca0*/  FADD.FTZ R8, R8, R17 ;  /* 0x0000001108087221 */ /* 0x000fe40000010000 */
[----:B------:R-:W-:Y:S02]  /*0cb0*/  FADD.FTZ R9, R9, R18 ;  /* 0x0000001209097221 */ /* 0x000fe40000010000 */
[----:B------:R-:W-:Y:S01]  /*0cc0*/  FADD.FTZ R10, R10, R19 ;  /* 0x000000130a0a7221 */ /* 0x000fe20000010000 */
[----:B------:R-:W-:Y:S01]  /*0cd0*/  ISETP.GE.AND P1, PT, R46, UR4, PT ;  /* 0x000000042e007c0c */ /* 0x000fe2000bf26270 */
        /* <DEDUP_REMOVED lines=15> */
[----:B------:R-:W-:Y:S01]  /*0dd0*/  FADD.FTZ R10, R10, R31 ;  /* 0x0000001f0a0a7221 */ /* 0x000fe20000010000 */
[----:B------:R-:W-:Y:S01]  /*0de0*/  IADD3 R2, R2, 0x400, RZ ;  /* 0x0000040002027810 */ /* 0x000fe20007ffe0ff */
[----:B------:R-:W-:Y:S02]  /*0df0*/  FADD.FTZ R12, R20, R51 ;  /* 0x00000033140c7221 */ /* 0x000fe40000010000 */
[----:B------:R-:W-:Y:S02]  /*0e00*/  FADD.FTZ R13, R21, R8 ;  /* 0x00000008150d7221 */ /* 0x000fe40000010000 */
[----:B------:R-:W-:Y:S02]  /*0e10*/  FADD.FTZ R14, R22, R9 ;  /* 0x00000009160e7221 */ /* 0x000fe40000010000 */
[----:B------:R-:W-:Y:S01]  /*0e20*/  FADD.FTZ R15, R23, R10 ;  /* 0x0000000a170f7221 */ /* 0x000fe20000010000 */
[----:B------:R-:W-:Y:S05]  /*0e30*/  @!P1 BRA `(.L_x_33) ;  /* 0xfffff47000009947 */ /* 0x000fea000383ffff */
.L_x_32:
        /* <DEDUP_REMOVED lines=8> */
[----:B------:R-:W-:Y:S01]  /*0ec0*/  MOV R8, c[0x0][0x194] ;  /* 0x0000650000087a02 */ /* 0x000fe20000000f00 */
[----:B------:R-:W-:Y:S01]  /*0ed0*/  IMAD.MOV.U32 R19, RZ, RZ, 0x2 ;  /* 0x00000002ff137424 */ /* 0x000fe200078e00ff */
[----:B------:R-:W-:Y:S01]  /*0ee0*/  SHF.R.S32.HI R9, RZ, 0x1f, R0 ;  /* 0x0000001fff097819 */ /* 0x000fe20000011400 */
[----:B------:R-:W1:Y:S01]  /*0ef0*/  S2R R7, SR_CTAID.Z ;  /* 0x0000000000077919 */ /* 0x000e620000002700 */
[----:B------:R-:W-:Y:S01]  /*0f00*/  IMAD.MOV.U32 R4, RZ, RZ, RZ ;  /* 0x000000ffff047224 */ /* 0x000fe200078e00ff */
[----:B------:R-:W-:Y:S01]  /*0f10*/  SHF.R.S32.HI R6, RZ, 0x1f, R3 ;  /* 0x0000001fff067819 */ /* 0x000fe20000011403 */
[----:B------:R-:W-:Y:S01]  /*0f20*/  IMAD.MOV.U32 R5, RZ, RZ, c[0x0][0x194] ;  /* 0x00006500ff057624 */ /* 0x000fe200078e00ff */
[----:B------:R-:W-:Y:S01]  /*0f30*/  LEA.HI R9, R9, R0, RZ, 0x2 ;  /* 0x0000000009097211 */ /* 0x000fe200078f10ff */
[----:B------:R-:W-:Y:S01]  /*0f40*/  IMAD.MOV.U32 R10, RZ, RZ, 0x4 ;  /* 0x00000004ff0a7424 */ /* 0x000fe200078e00ff */
[-C--:B------:R-:W-:Y:S01]  /*0f50*/  LEA.HI R6, R6, R3.reuse, RZ, 0x2 ;  /* 0x0000000306067211 */ /* 0x080fe200078f10ff */
[----:B------:R-:W-:Y:S01]  /*0f60*/  IMAD.HI.U32 R4, R19, R8, R4 ;  /* 0x0000000813047227 */ /* 0x000fe200078e0004 */
[----:B------:R-:W-:-:S02]  /*0f70*/  LEA.HI R5, R3, R3, RZ, 0x1 ;  /* 0x0000000303057211 */ /* 0x000fc400078f08ff */
[----:B------:R-:W-:Y:S02]  /*0f80*/  LOP3.LUT R11, R9, 0x7ffffffc, RZ, 0xc0, !PT ;  /* 0x7ffffffc090b7812 */ /* 0x000fe400078ec0ff */
[----:B------:R-:W-:Y:S02]  /*0f90*/  SHF.R.S32.HI R5, RZ, 0x1, R5 ;  /* 0x00000001ff057819 */ /* 0x000fe40000011405 */
[----:B------:R-:W-:Y:S02]  /*0fa0*/  SHF.R.S32.HI R4, RZ, 0x1, R4 ;  /* 0x00000001ff047819 */ /* 0x000fe40000011404 */
[----:B------:R-:W-:Y:S02]  /*0fb0*/  IADD3 R8, -R11, R0, RZ ;  /* 0x000000000b087210 */ /* 0x000fe40007ffe1ff */
[----:B------:R-:W-:Y:S01]  /*0fc0*/  SHF.R.S32.HI R9, RZ, 0x2, R9 ;  /* 0x00000002ff097819 */ /* 0x000fe20000011409 */
[----:B0-----:R-:W-:Y:S01]  /*0fd0*/  IMAD R5, R4, R17, R5 ;  /* 0x0000001104057224 */ /* 0x001fe200078e0205 */
[----:B------:R-:W-:Y:S01]  /*0fe0*/  SHF.R.S32.HI R6, RZ, 0x2, R6 ;  /* 0x00000002ff067819 */ /* 0x000fe20000011406 */
[----:B------:R-:W-:-:S02]  /*0ff0*/  IMAD R3, R3, 0x8, R8 ;  /* 0x0000000803037824 */ /* 0x000fc400078e0208 */
[----:B-1----:R-:W-:Y:S01]  /*1000*/  IMAD R8, R7, 0x10, R9 ;  /* 0x0000001007087824 */ /* 0x002fe200078e0209 */
[----:B------:R-:W-:Y:S01]  /*1010*/  LEA R5, R5, R0, 0x5 ;  /* 0x0000000005057211 */ /* 0x000fe200078e28ff */
[----:B------:R-:W-:Y:S02]  /*1020*/  IMAD.MOV.U32 R4, RZ, RZ, c[0x0][0x188] ;  /* 0x00006200ff047624 */ /* 0x000fe400078e00ff */
[----:B------:R-:W-:Y:S01]  /*1030*/  IMAD R6, R6, c[0x0][0x190], R17 ;  /* 0x0000640006067a24 */ /* 0x000fe200078e0211 */
[C---:B------:R-:W-:Y:S01]  /*1040*/  ISETP.GE.AND P1, PT, R8.reuse, c[0x0][0x180], PT ;  /* 0x0000600008007a0c */ /* 0x040fe20003f26270 */
[----:B------:R-:W-:Y:S02]  /*1050*/  IMAD R16, R8, c[0x0][0x188], RZ ;  /* 0x0000620008107a24 */ /* 0x000fe400078e02ff */
[----:B------:R-:W-:Y:S01]  /*1060*/  IMAD.SHL.U32 R3, R3, 0x2, RZ ;  /* 0x0000000203037824 */ /* 0x000fe200078e00ff */
[----:B------:R-:W-:Y:S01]  /*1070*/  LEA R6, R6, R9, 0x3 ;  /* 0x0000000906067211 */ /* 0x000fe200078e18ff */
[----:B------:R-:W-:Y:S01]  /*1080*/  IMAD.SHL.U32 R17, R4, 0x8, RZ ;  /* 0x0000000804117824 */ /* 0x000fe200078e00ff */
[----:B------:R-:W-:Y:S01]  /*1090*/  IADD3 R9, R8, 0x8, RZ ;  /* 0x0000000808097810 */ /* 0x000fe20007ffe0ff */
[----:B------:R-:W-:Y:S01]  /*10a0*/  IMAD.WIDE R4, R5, R10, c[0x0][0x168] ;  /* 0x00005a0005047625 */ /* 0x000fe200078e020a */
[----:B------:R-:W-:-:S02]  /*10b0*/  SHF.R.S32.HI R7, RZ, 0x1f, R3 ;  /* 0x0000001fff077819 */ /* 0x000fc40000011403 */
[----:B------:R-:W-:Y:S02]  /*10c0*/  IADD3 R10, P2, R16, R3, RZ ;  /* 0x00000003100a7210 */ /* 0x000fe40007f5e0ff */
[----:B------:R0:W2:Y:S01]  /*10d0*/  LDG.E.CONSTANT R3, [R4.64] ;  /* 0x0000000604037981 */ /* 0x0000a2000c1e9900 */
[----:B------:R-:W-:Y:S02]  /*10e0*/  SHF.L.U32 R6, R6, 0x1, RZ ;  /* 0x0000000106067819 */ /* 0x000fe400000006ff */
[----:B------:R-:W-:Y:S02]  /*10f0*/  LEA.HI.X.SX32 R11, R16, R7, 0x1, P2 ;  /* 0x00000007100b7211 */ /* 0x000fe400010f0eff */
[----:B------:R-:W-:Y:S01]  /*1100*/  IADD3 R8, P4, R17, R10, RZ ;  /* 0x0000000a11087210 */ /* 0x000fe20007f9e0ff */
[----:B------:R-:W-:Y:S01]  /*1110*/  IMAD.WIDE R6, R6, R19, c[0x0][0x170] ;  /* 0x00005c0006067625 */ /* 0x000fe200078e0213 */
[----:B------:R-:W-:Y:S02]  /*1120*/  ISETP.GE.AND P2, PT, R9, c[0x0][0x180], PT ;  /* 0x0000600009007a0c */ /* 0x000fe40003f46270 */
[----:B------:R-:W-:-:S02]  /*1130*/  LEA.HI.X.SX32 R9, R17, R11, 0x1, P4 ;  /* 0x0000000b11097211 */ /* 0x000fc400020f0eff */
[----:B------:R-:W-:Y:S01]  /*1140*/  LEA R16, P3, R10, c[0x0][0x160], 0x1 ;  /* 0x000058000a107a11 */ /* 0x000fe200078608ff */
[----:B------:R1:W3:Y:S01]  /*1150*/  LDG.E.CONSTANT R23, [R6.64] ;  /* 0x0000000606177981 */ /* 0x0002e2000c1e9900 */
        /* <DEDUP_REMOVED lines=9> */
[----:B------:R-:W4:Y:S04]  /*11f0*/  @!P2 LDG.E.CONSTANT R9, [R18.64] ;  /* 0x000000061209a981 */ /* 0x000f28000c1e9900 */
[----:B------:R-:W4:Y:S04]  /*1200*/  @!P2 LDG.E.CONSTANT R11, [R18.64+0x10] ;  /* 0x00001006120ba981 */ /* 0x000f28000c1e9900 */
[----:B------:R0:W5:Y:S04]  /*1210*/  @!P1 LDG.E.CONSTANT R4, [R16.64+0x20] ;  /* 0x0000200610049981 */ /* 0x000168000c1e9900 */
[----:B------:R0:W5:Y:S04]  /*1220*/  @!P1 LDG.E.CONSTANT R6, [R16.64+0x30] ;  /* 0x0000300610069981 */ /* 0x000168000c1e9900 */
[----:B------:R-:W5:Y:S04]  /*1230*/  @!P2 LDG.E.CONSTANT R5, [R18.64+0x20] ;  /* 0x000020061205a981 */ /* 0x000f68000c1e9900 */
[----:B------:R-:W5:Y:S01]  /*1240*/  @!P2 LDG.E.CONSTANT R7, [R18.64+0x30] ;  /* 0x000030061207a981 */ /* 0x000f62000c1e9900 */
[----:B------:R-:W-:-:S02]  /*1250*/  IMAD.MOV.U32 R20, RZ, RZ, 0x3f80 ;  /* 0x00003f80ff147424 */ /* 0x000fc400078e00ff */
[----:B------:R-:W-:-:S03]  /*1260*/  IMAD.MOV.U32 R24, RZ, RZ, 0x43004300 ;  /* 0x43004300ff187424 */ /* 0x000fc600078e00ff */
[----:B0-----:R-:W-:Y:S01]  /*1270*/  PRMT R17, R20, 0x7610, R17 ;  /* 0x0000761014117816 */ /* 0x001fe20000000011 */
[----:B------:R-:W-:Y:S01]  /*1280*/  WARPSYNC 0xffffffff ;  /* 0xffffffff00007948 */ /* 0x000fe20003800000 */
[--C-:B--2---:R-:W-:Y:S02]  /*1290*/  SHF.R.U32.HI R21, RZ, 0x4, R3.reuse ;  /* 0x00000004ff157819 */ /* 0x104fe40000011603 */
[--C-:B------:R-:W-:Y:S02]  /*12a0*/  LOP3.LUT R20, R3, 0xf000f, R24.reuse, 0xea, !PT ;  /* 0x000f000f03147812 */ /* 0x100fe400078eea18 */
[--C-:B------:R-:W-:Y:S02]  /*12b0*/  LOP3.LUT R21, R21, 0xf000f, R24.reuse, 0xea, !PT ;  /* 0x000f000f15157812 */ /* 0x100fe400078eea18 */
[--C-:B------:R-:W-:Y:S02]  /*12c0*/  SHF.R.U32.HI R22, RZ, 0x8, R3.reuse ;  /* 0x00000008ff167819 */ /* 0x100fe40000011603 */
[----:B------:R-:W-:Y:S01]  /*12d0*/  SHF.R.U32.HI R3, RZ, 0xc, R3 ;  /* 0x0000000cff037819 */ /* 0x000fe20000011603 */
[-C--:B------:R-:W-:Y:S01]  /*12e0*/  HFMA2.BF16_V2 R20, R20, R17.reuse.H0_H0, -136, -136 ;  /* 0xc308c30814147431 */ /* 0x080fe20000240011 */
[--C-:B------:R-:W-:Y:S01]  /*12f0*/  LOP3.LUT R22, R22, 0xf000f, R24.reuse, 0xea, !PT ;  /* 0x000f000f16167812 */ /* 0x100fe200078eea18 */
[----:B------:R-:W-:Y:S01]  /*1300*/  HFMA2.BF16_V2 R21, R21, R17.H0_H0, -136, -136 ;  /* 0xc308c30815157431 */ /* 0x000fe20000240011 */
[----:B------:R-:W-:Y:S01]  /*1310*/  LOP3.LUT R3, R3, 0xf000f, R24, 0xea, !PT ;  /* 0x000f000f03037812 */ /* 0x000fe200078eea18 */
[----:B---3--:R-:W-:-:S02]  /*1320*/  HFMA2.BF16_V2 R20, R20, R23.H0_H0, R23.H1_H1 ;  /* 0x2000001714147231 */ /* 0x008fc40000260017 */
[--C-:B------:R-:W-:Y:S02]  /*1330*/  HFMA2.BF16_V2 R21, R21, R23.H0_H0, R23.reuse.H1_H1 ;  /* 0x2000001715157231 */ /* 0x100fe40000260017 */
[-C--:B------:R-:W-:Y:S02]  /*1340*/  HFMA2.BF16_V2 R22, R22, R17.reuse.H0_H0, -136, -136 ;  /* 0xc308c30816167431 */ /* 0x080fe40000240011 */
[----:B------:R-:W-:Y:S02]  /*1350*/  HFMA2.BF16_V2 R3, R3, R17.H0_H0, -136, -136 ;  /* 0xc308c30803037431 */ /* 0x000fe40000240011 */
[-CC-:B------:R-:W-:Y:S02]  /*1360*/  HFMA2.BF16_V2 R22, R22, R23.reuse.H0_H0, R23.reuse.H1_H1 ;  /* 0x2000001716167231 */ /* 0x180fe40000260017 */
[----:B------:R-:W-:Y:S01]  /*1370*/  HFMA2.BF16_V2 R23, R3, R23.H0_H0, R23.H1_H1 ;  /* 0x2000001703177231 */ /* 0x000fe20000260017 */
[----:B----4-:R-:W-:Y:S08]  /*1380*/  HMMA.16816.F32.BF16 R8, R8, R20, RZ ;  /* 0x000000140808723c */ /* 0x010ff000000418ff */
[----:B-----5:R-:W-:Y:S11]  /*1390*/  HMMA.16816.F32.BF16 R4, R4, R22, RZ ;  /* 0x000000160404723c */ /* 0x020ff600000418ff */
[----:B------:R-:W-:Y:S05]  /*13a0*/  @!UPT UIADD3 URZ, URZ, URZ, URZ ;  /* 0x0000003f3f3ff290 */ /* 0x000fea000fffe03f */
        /* <DEDUP_REMOVED lines=8> */
.L_x_34:
        /* <DEDUP_REMOVED lines=11> */
[----:B------:R-:W3:Y:S01]  /*14e0*/  LDS.128 R20, [R0.X16+0x600] ;  /* 0x0006000000147984 */ /* 0x000ee2000000cc00 */
[----:B------:R-:W-:-:S03]  /*14f0*/  IADD3 R37, -R13, R0, RZ ;  /* 0x000000000d257210 */ /* 0x000fc60007ffe1ff */
[----:B------:R-:W4:Y:S04]  /*1500*/  S2R R3, SR_CTAID.Z ;  /* 0x0000000000037919 */ /* 0x000f280000002700 */
[----:B------:R-:W5:Y:S04]  /*1510*/  S2R R36, SR_CTAID.Y ;  /* 0x0000000000247919 */ /* 0x000f680000002600 */
[----:B------:R-:W3:Y:S04]  /*1520*/  LDS.128 R16, [R0.X16+0x800] ;  /* 0x0008000000107984 */ /* 0x000ee8000000cc00 */
[----:B------:R-:W3:Y:S04]  /*1530*/  LDS.128 R8, [R0.X16+0xa00] ;  /* 0x000a000000087984 */ /* 0x000ee8000000cc00 */
[----:B------:R-:W3:Y:S04]  /*1540*/  LDS.128 R4, [R0.X16+0xc00] ;  /* 0x000c000000047984 */ /* 0x000ee8000000cc00 */
[----:B------:R0:W3:Y:S01]  /*1550*/  LDS.128 R12, [R0.X16+0xe00] ;  /* 0x000e0000000c7984 */ /* 0x0000e2000000cc00 */
[----:B----4-:R-:W-:-:S02]  /*1560*/  IMAD R3, R3, 0x10, R2 ;  /* 0x0000001003037824 */ /* 0x010fc400078e0202 */
        /* <DEDUP_REMOVED lines=52> */
.L_x_35:
        /* <DEDUP_REMOVED lines=13> */
.L_x_59:


//--------------------- .text._ZN2at6native30tinygemm_m16n8k16_chunk_kernelINS0_10ALayout_RMILNS0_14KReductionTypeE0EEENS0_15BLayout_TC_int4ILi8ELi32EEES4_Li8ELi8EEEvPKvS8_S8_Pviiiiii --------------------------
	.section	.text._ZN2at6native30tinygemm_m16n8k16_chunk_kernelINS0_10ALayout_RMILNS0_14KReductionTypeE0EEENS0_15BLayout_TC_int4ILi8ELi32EEES4_Li8ELi8EEEvPKvS8_S8_Pviiiiii,"ax",@progbits
	.sectioninfo	@"SHI_REGISTERS=64"
	.align	128
        .global         _ZN2at6native30tinygemm_m16n8k16_chunk_kernelINS0_10ALayout_RMILNS0_14KReductionTypeE0EEENS0_15BLayout_TC_int4ILi8ELi32EEES4_Li8ELi8EEEvPKvS8_S8_Pviiiiii
        .type           _ZN2at6native30tinygemm_m16n8k16_chunk_kernelINS0_10ALayout_RMILNS0_14KReductionTypeE0EEENS0_15BLayout_TC_int4ILi8ELi32EEES4_Li8ELi8EEEvPKvS8_S8_Pviiiiii,@function
        .size           _ZN2at6native30tinygemm_m16n8k16_chunk_kernelINS0_10ALayout_RMILNS0_14KReductionTypeE0EEENS0_15BLayout_TC_int4ILi8ELi32EEES4_Li8ELi8EEEvPKvS8_S8_Pviiiiii,(.L_x_60 - _ZN2at6native30tinygemm_m16n8k16_chunk_kernelINS0_10ALayout_RMILNS0_14KReductionTypeE0EEENS0_15BLayout_TC_int4ILi8ELi32EEES4_Li8ELi8EEEvPKvS8_S8_Pviiiiii)
        .other          _ZN2at6native30tinygemm_m16n8k16_chunk_kernelINS0_10ALayout_RMILNS0_14KReductionTypeE0EEENS0_15BLayout_TC_int4ILi8ELi32EEES4_Li8ELi8EEEvPKvS8_S8_Pviiiiii,@"STO_CUDA_ENTRY STV_DEFAULT"
_ZN2at6native30tinygemm_m16n8k16_chunk_kernelINS0_10ALayout_RMILNS0_14KReductionTypeE0EEENS0_15BLayout_TC_int4ILi8ELi32EEES4_Li8ELi8EEEvPKvS8_S8_Pviiiiii:
.text._ZN2at6native30tinygemm_m16n8k16_chunk_kernelINS0_10ALayout_RMILNS0_14KReductionTypeE0EEENS0_15BLayout_TC_int4ILi8ELi32EEES4_Li8ELi8EEEvPKvS8_S8_Pviiiiii:
        /* <DEDUP_REMOVED lines=17> */
[----:B------:R-:W-:Y:S01]  /*0110*/  USHF.R.S32.HI UR5, URZ, 0x3, UR4 ;  /* 0x000000033f057899 */ /* 0x000fe20008011404 */
[----:B------:R-:W-:Y:S01]  /*0120*/  IMAD.MOV.U32 R8, RZ, RZ, c[0x0][0x190] ;  /* 0x00006400ff087624 */ /* 0x000fe200078e00ff */
        /* <DEDUP_REMOVED lines=9> */
[----:B------:R-:W-:-:S05]  /*01c0*/  IMAD R2, R2, 0x200, R5 ;  /* 0x0000020002027824 */ /* 0x000fca00078e0205 */
[----:B------:R-:W-:Y:S02]  /*01d0*/  LEA R2, R7, R2, 0x6 ;  /* 0x0000000207027211 */ /* 0x000fe400078e30ff */
[----:B-1----:R-:W-:Y:S02]  /*01e0*/  LEA R7, R4, R3, 0x4 ;  /* 0x0000000304077211 */ /* 0x002fe400078e20ff */
[----:B------:R-:W-:Y:S01]  /*01f0*/  SHF.L.U32 R4, R8, 0x3, RZ ;  /* 0x0000000308047819 */ /* 0x000fe200000006ff */
[C---:B0-----:R-:W-:Y:S01]  /*0200*/  IMAD R5, R6.reuse, 0x8, R3 ;  /* 0x0000000806057824 */ /* 0x041fe200078e0203 */
[C---:B------:R-:W-:Y:S01]  /*0210*/  ISETP.GE.AND P0, PT, R7.reuse, c[0x0][0x180], PT ;  /* 0x0000600007007a0c */ /* 0x040fe20003f06270 */
[C---:B------:R-:W-:Y:S01]  /*0220*/  IMAD R49, R7.reuse, c[0x0][0x188], RZ ;  /* 0x0000620007317a24 */ /* 0x040fe200078e02ff */
[----:B------:R-:W-:Y:S01]  /*0230*/  IADD3 R7, R7, 0x8, RZ ;  /* 0x0000000807077810 */ /* 0x000fe20007ffe0ff */
[----:B------:R-:W-:Y:S01]  /*0240*/  IMAD R6, R6, UR5, RZ ;  /* 0x0000000506067c24 */ /* 0x000fe2000f8e02ff */
[----:B------:R-:W-:Y:S01]  /*0250*/  SHF.L.U32 R2, R2, 0x1, RZ ;  /* 0x0000000102027819 */ /* 0x000fe200000006ff */
[----:B------:R-:W-:-:S02]  /*0260*/  IMAD.SHL.U32 R3, R8, 0x10, RZ ;  /* 0x0000001008037824 */ /* 0x000fc400078e00ff */
.L_x_37:
[----:B------:R-:W-:Y:S02]  /*0270*/  SHF.R.S32.HI R9, RZ, 0x1f, R52 ;  /* 0x0000001fff097819 */ /* 0x000fe40000011434 */
[----:B------:R-:W-:-:S02]  /*0280*/  LEA.HI R8, R52, R52, RZ, 0x1 ;  /* 0x0000003434087211 */ /* 0x000fc400078f08ff */
[----:B------:R-:W-:Y:S02]  /*0290*/  LEA.HI R9, R9, R52, RZ, 0x3 ;  /* 0x0000003409097211 */ /* 0x000fe400078f18ff */
[----:B------:R-:W-:Y:S02]  /*02a0*/  MOV R12, 0x4 ;  /* 0x00000004000c7802 */ /* 0x000fe40000000f00 */
[----:B------:R-:W-:Y:S02]  /*02b0*/  LEA.HI R9, R9, R6, RZ, 0x1d ;  /* 0x0000000609097211 */ /* 0x000fe400078fe8ff */
[----:B------:R-:W-:Y:S02]  /*02c0*/  SHF.R.S32.HI R10, RZ, 0x1, R8 ;  /* 0x00000001ff0a7819 */ /* 0x000fe40000011408 */
[----:B------:R-:W-:Y:S01]  /*02d0*/  SHF.R.S32.HI R14, RZ, 0x1f, R2 ;  /* 0x0000001fff0e7819 */ /* 0x000fe20000011402 */
[----:B------:R-:W-:Y:S01]  /*02e0*/  IMAD R9, R9, 0x20, R0 ;  /* 0x0000002009097824 */ /* 0x000fe200078e0200 */
[----:B------:R-:W-:-:S03]  /*02f0*/  IADD3 R15, P1, R49, R2, RZ ;  /* 0x00000002310f7210 */ /* 0x000fc60007f3e0ff */
[----:B------:R-:W-:-:S04]  /*0300*/  IMAD.SHL.U32 R9, R9, 0x4, RZ ;  /* 0x0000000409097824 */ /* 0x000fc800078e00ff */
[----:B------:R-:W-:Y:S01]  /*0310*/  IMAD.WIDE R8, R9, R12, c[0x0][0x168] ;  /* 0x00005a0009087625 */ /* 0x000fe200078e020c */
[----:B------:R-:W-:-:S03]  /*0320*/  LEA.HI.X.SX32 R22, R49, R14, 0x1, P1 ;  /* 0x0000000e31167211 */ /* 0x000fc600008f0eff */
[----:B------:R-:W-:Y:S02]  /*0330*/  IMAD R12, R4, R10, R5 ;  /* 0x0000000a040c7224 */ /* 0x000fe400078e0205 */
[----:B------:R-:W2:Y:S01]  /*0340*/  LDG.E.128.CONSTANT R8, [R8.64] ;  /* 0x0000000808087981 */ /* 0x000ea2000c1e9d00 */
[----:B------:R-:W-:Y:S01]  /*0350*/  IADD3 R13, P1, R48, R15, RZ ;  /* 0x0000000f300d7210 */ /* 0x000fe20007f3e0ff */
[----:B------:R-:W-:Y:S01]  /*0360*/  IMAD.SHL.U32 R12, R12, 0x2, RZ ;  /* 0x000000020c0c7824 */ /* 0x000fe200078e00ff */
[----:B------:R-:W-:Y:S02]  /*0370*/  MOV R21, 0x2 ;  /* 0x0000000200157802 */ /* 0x000fe40000000f00 */
[----:B------:R-:W-:Y:S02]  /*0380*/  LEA.HI.X.SX32 R14, R48, R22, 0x1, P1 ;  /* 0x00000016300e7211 */ /* 0x000fe400008f0eff */
[----:B------:R-:W-:Y:S01]  /*0390*/  ISETP.GE.AND P1, PT, R7, c[0x0][0x180], PT ;  /* 0x0000600007007a0c */ /* 0x000fe20003f26270 */
[----:B------:R-:W-:Y:S01]  /*03a0*/  IMAD.WIDE R20, R12, R21, c[0x0][0x170] ;  /* 0x00005c000c147625 */ /* 0x000fe200078e0215 */
[----:B------:R-:W-:-:S02]  /*03b0*/  LEA R50, P2, R15, c[0x0][0x160], 0x1 ;  /* 0x000058000f327a11 */ /* 0x000fc400078408ff */
[----:B------:R-:W-:Y:S02]  /*03c0*/  LEA R58, P3, R13, c[0x0][0x160], 0x1 ;  /* 0x000058000d3a7a11 */ /* 0x000fe400078608ff */
[----:B------:R-:W-:Y:S01]  /*03d0*/  LEA.HI.X R51, R15, c[0x0][0x164], R22, 0x1, P2 ;  /* 0x000059000f337a11 */ /* 0x000fe200010f0c16 */
[----:B------:R0:W3:Y:S01]  /*03e0*/  LDG.E.CONSTANT R57, [R20.64] ;  /* 0x0000000814397981 */ /* 0x0000e2000c1e9900 */
[----:B------:R-:W-:Y:S02]  /*03f0*/  LEA.HI.X R59, R13, c[0x0][0x164], R14, 0x1, P3 ;  /* 0x000059000d3b7a11 */ /* 0x000fe400018f0c0e */
[----:B------:R-:W-:Y:S01]  /*0400*/  CS2R R12, SRZ ;  /* 0x00000000000c7805 */ /* 0x000fe2000001ff00 */
[----:B------:R-:W-:-:S05]  /*0410*/  CS2R R14, SRZ ;  /* 0x00000000000e7805 */ /* 0x000fca000001ff00 */
[----:B------:R2:W4:Y:S04]  /*0420*/  @!P0 LDG.E.CONSTANT R12, [R50.64] ;  /* 0x00000008320c8981 */ /* 0x000528000c1e9900 */
[----:B------:R2:W4:Y:S04]  /*0430*/  @!P0 LDG.E.CONSTANT R14, [R50.64+0x10] ;  /* 0x00001008320e8981 */ /* 0x000528000c1e9900 */
[----:B------:R1:W4:Y:S04]  /*0440*/  @!P1 LDG.E.CONSTANT R13, [R58.64] ;  /* 0x000000083a0d9981 */ /* 0x000328000c1e9900 */
[----:B------:R1:W4:Y:S01]  /*0450*/  @!P1 LDG.E.CONSTANT R15, [R58.64+0x10] ;  /* 0x000010083a0f9981 */ /* 0x000322000c1e9900 */
[----:B------:R-:W-:Y:S01]  /*0460*/  CS2R R32, SRZ ;  /* 0x0000000000207805 */ /* 0x000fe2000001ff00 */
[----:B------:R-:W-:-:S05]  /*0470*/  CS2R R34, SRZ ;  /* 0x0000000000227805 */ /* 0x000fca000001ff00 */
[----:B------:R2:W5:Y:S04]  /*0480*/  @!P0 LDG.E.CONSTANT R32, [R50.64+0x20] ;  /* 0x0000200832208981 */ /* 0x000568000c1e9900 */
[----:B------:R2:W5:Y:S04]  /*0490*/  @!P0 LDG.E.CONSTANT R34, [R50.64+0x30] ;  /* 0x0000300832228981 */ /* 0x000568000c1e9900 */
[----:B------:R1:W5:Y:S04]  /*04a0*/  @!P1 LDG.E.CONSTANT R33, [R58.64+0x20] ;  /* 0x000020083a219981 */ /* 0x000368000c1e9900 */
[----:B------:R1:W5:Y:S01]  /*04b0*/  @!P1 LDG.E.CONSTANT R35, [R58.64+0x30] ;  /* 0x000030083a239981 */ /* 0x000362000c1e9900 */
[----:B0-----:R-:W-:Y:S01]  /*04c0*/  IMAD.WIDE R20, R3, 0x2, R20 ;  /* 0x0000000203147825 */ /* 0x001fe200078e0214 */
[----:B------:R-:W-:Y:S01]  /*04d0*/  CS2R R44, SRZ ;  /* 0x00000000002c7805 */ /* 0x000fe2000001ff00 */
[----:B------:R-:W-:-:S03]  /*04e0*/  CS2R R46, SRZ ;  /* 0x00000000002e7805 */ /* 0x000fc6000001ff00 */
[----:B------:R0:W5:Y:S04]  /*04f0*/  LDG.E.CONSTANT R56, [R20.64] ;  /* 0x0000000814387981 */ /* 0x000168000c1e9900 */
        /* <DEDUP_REMOVED lines=10> */
[----:B------:R-:W-:Y:S01]  /*05a0*/  IMAD.WIDE R28, R3, 0x2, R20 ;  /* 0x00000002031c7825 */ /* 0x000fe200078e0214 */
[----:B------:R-:W-:Y:S01]  /*05b0*/  CS2R R24, SRZ ;  /* 0x0000000000187805 */ /* 0x000fe2000001ff00 */
[----:B------:R-:W-:-:S03]  /*05c0*/  CS2R R26, SRZ ;  /* 0x00000000001a7805 */ /* 0x000fc6000001ff00 */
[----:B------:R0:W5:Y:S04]  /*05d0*/  LDG.E.CONSTANT R55, [R28.64] ;  /* 0x000000081c377981 */ /* 0x000168000c1e9900 */
[----:B------:R2:W5:Y:S04]  /*05e0*/  @!P0 LDG.E.CONSTANT R24, [R50.64+0x80] ;  /* 0x0000800832188981 */ /* 0x000568000c1e9900 */
[----:B------:R2:W5:Y:S04]  /*05f0*/  @!P0 LDG.E.CONSTANT R26, [R50.64+0x90] ;  /* 0x00009008321a8981 */ /* 0x000568000c1e9900 */
[----:B------:R1:W5:Y:S04]  /*0600*/  @!P1 LDG.E.CONSTANT R25, [R58.64+0x80] ;  /* 0x000080083a199981 */ /* 0x000368000c1e9900 */
[----:B------:R1:W5:Y:S01]  /*0610*/  @!P1 LDG.E.CONSTANT R27, [R58.64+0x90] ;  /* 0x000090083a1b9981 */ /* 0x000362000c1e9900 */
[----:B0-----:R-:W-:Y:S01]  /*0620*/  CS2R R20, SRZ ;  /* 0x0000000000147805 */ /* 0x001fe2000001ff00 */
[----:B------:R-:W-:Y:S01]  /*0630*/  CS2R R22, SRZ ;  /* 0x0000000000167805 */ /* 0x000fe2000001ff00 */
[----:B------:R-:W-:Y:S01]  /*0640*/  IMAD.WIDE R30, R3, 0x2, R28 ;  /* 0x00000002031e7825 */ /* 0x000fe200078e021c */
[----:B------:R-:W-:Y:S01]  /*0650*/  CS2R R36, SRZ ;  /* 0x0000000000247805 */ /* 0x000fe2000001ff00 */
[----:B------:R-:W-:-:S02]  /*0660*/  CS2R R38, SRZ ;  /* 0x0000000000267805 */ /* 0x000fc4000001ff00 */
[----:B------:R2:W5:Y:S04]  /*0670*/  @!P0 LDG.E.CONSTANT R20, [R50.64+0xa0] ;  /* 0x0000a00832148981 */ /* 0x000568000c1e9900 */
[----:B------:R2:W5:Y:S04]  /*0680*/  @!P0 LDG.E.CONSTANT R22, [R50.64+0xb0] ;  /* 0x0000b00832168981 */ /* 0x000568000c1e9900 */
[----:B------:R1:W5:Y:S04]  /*0690*/  @!P1 LDG.E.CONSTANT R21, [R58.64+0xa0] ;  /* 0x0000a0083a159981 */ /* 0x000368000c1e9900 */
[----:B------:R1:W5:Y:S04]  /*06a0*/  @!P1 LDG.E.CONSTANT R23, [R58.64+0xb0] ;  /* 0x0000b0083a179981 */ /* 0x000368000c1e9900 */
[----:B------:R0:W5:Y:S01]  /*06b0*/  LDG.E.CONSTANT R53, [R30.64] ;  /* 0x000000081e357981 */ /* 0x000162000c1e9900 */
[----:B------:R-:W-:-:S03]  /*06c0*/  CS2R R28, SRZ ;  /* 0x00000000001c7805 */ /* 0x000fc6000001ff00 */
[----:B------:R2:W5:Y:S04]  /*06d0*/  @!P0 LDG.E.CONSTANT R36, [R50.64+0xc0] ;  /* 0x0000c00832248981 */ /* 0x000568000c1e9900 */
[----:B------:R2:W5:Y:S01]  /*06e0*/  @!P0 LDG.E.CONSTANT R38, [R50.64+0xd0] ;  /* 0x0000d00832268981 */ /* 0x000562000c1e9900 */
[----:B0-----:R-:W-:-:S03]  /*06f0*/  CS2R R30, SRZ ;  /* 0x00000000001e7805 */ /* 0x001fc6000001ff00 */
[----:B------:R1:W5:Y:S04]  /*0700*/  @!P1 LDG.E.CONSTANT R37, [R58.64+0xc0] ;  /* 0x0000c0083a259981 */ /* 0x000368000c1e9900 */
[----:B------:R1:W5:Y:S04]  /*0710*/  @!P1 LDG.E.CONSTANT R39, [R58.64+0xd0] ;  /* 0x0000d0083a279981 */ /* 0x000368000c1e9900 */
[----:B------:R2:W5:Y:S04]  /*0720*/  @!P0 LDG.E.CONSTANT R28, [R50.64+0xe0] ;  /* 0x0000e008321c8981 */ /* 0x000568000c1e9900 */
[----:B------:R2:W5:Y:S04]  /*0730*/  @!P0 LDG.E.CONSTANT R30, [R50.64+0xf0] ;  /* 0x0000f008321e8981 */ /* 0x000568000c1e9900 */
[----:B------:R1:W5:Y:S04]  /*0740*/  @!P1 LDG.E.CONSTANT R29, [R58.64+0xe0] ;  /* 0x0000e0083a1d9981 */ /* 0x000368000c1e9900 */
[----:B------:R1:W5:Y:S01]  /*0750*/  @!P1 LDG.E.CONSTANT R31, [R58.64+0xf0] ;  /* 0x0000f0083a1f9981 */ /* 0x000362000c1e9900 */
[----:B------:R-:W-:Y:S01]  /*0760*/  MOV R60, 0x3f80 ;  /* 0x00003f80003c7802 */ /* 0x000fe20000000f00 */
[----:B------:R-:W-:-:S03]  /*0770*/  IMAD.MOV.U32 R54, RZ, RZ, 0x43004300 ;  /* 0x43004300ff367424 */ /* 0x000fc600078e00ff */
[----:B-1----:R-:W-:Y:S01]  /*0780*/  PRMT R59, R60, 0x7610, R59 ;  /* 0x000076103c3b7816 */ /* 0x002fe2000000003b */
[----:B------:R-:W-:Y:S01]  /*0790*/  WARPSYNC 0xffffffff ;  /* 0xffffffff00007948 */ /* 0x000fe20003800000 */
[----:B--2---:R-:W-:Y:S02]  /*07a0*/  SHF.R.U32.HI R51, RZ, 0x4, R8 ;  /* 0x00000004ff337819 */ /* 0x004fe40000011608 */
[--C-:B------:R-:W-:Y:S02]  /*07b0*/  LOP3.LUT R50, R8, 0xf000f, R54.reuse, 0xea, !PT ;  /* 0x000f000f08327812 */ /* 0x100fe400078eea36 */
[----:B------:R-:W-:-:S03]  /*07c0*/  LOP3.LUT R60, R51, 0xf000f, R54, 0xea, !PT ;  /* 0x000f000f333c7812 */ /* 0x000fc600078eea36 */
[-C--:B------:R-:W-:Y:S02]  /*07d0*/  HFMA2.BF16_V2 R50, R50, R59.reuse.H0_H0, -136, -136 ;  /* 0xc308c30832327431 */ /* 0x080fe4000024003b */
[----:B------:R-:W-:Y:S02]  /*07e0*/  HFMA2.BF16_V2 R51, R60, R59.H0_H0, -136, -136 ;  /* 0xc308c3083c337431 */ /* 0x000fe4000024003b */
[-CC-:B---3--:R-:W-:Y:S02]  /*07f0*/  HFMA2.BF16_V2 R50, R50, R57.reuse.H0_H0, R57.reuse.H1_H1 ;  /* 0x2000003932327231 */ /* 0x188fe40000260039 */
[----:B------:R-:W-:Y:S01]  /*0800*/  HFMA2.BF16_V2 R51, R51, R57.H0_H0, R57.H1_H1 ;  /* 0x2000003933337231 */ /* 0x000fe20000260039 */
[----:B------:R-:W-:-:S06]  /*0810*/  SHF.R.U32.HI R61, RZ, 0xc, R8 ;  /* 0x0000000cff3d7819 */ /* 0x000fcc0000011608 */
[----:B----4-:R-:W-:Y:S07]  /*0820*/  HMMA.16816.F32.BF16 R12, R12, R50, RZ ;  /* 0x000000320c0c723c */ /* 0x010fee00000418ff */
[----:B------:R-:W-:Y:S02]  /*0830*/  SHF.R.U32.HI R51, RZ, 0x8, R8 ;  /* 0x00000008ff337819 */ /* 0x000fe40000011608 */
[--C-:B------:R-:W-:Y:S02]  /*0840*/  LOP3.LUT R50, R61, 0xf000f, R54.reuse, 0xea, !PT ;  /* 0x000f000f3d327812 */ /* 0x100fe400078eea36 */
[----:B------:R-:W-:-:S03]  /*0850*/  LOP3.LUT R8, R51, 0xf000f, R54, 0xea, !PT ;  /* 0x000f000f33087812 */ /* 0x000fc600078eea36 */
[-C--:B------:R-:W-:Y:S02]  /*0860*/  HFMA2.BF16_V2 R51, R50, R59.reuse.H0_H0, -136, -136 ;  /* 0xc308c30832337431 */ /* 0x080fe4000024003b */
[----:B------:R-:W-:Y:S02]  /*0870*/  HFMA2.BF16_V2 R8, R8, R59.H0_H0, -136, -136 ;  /* 0xc308c30808087431 */ /* 0x000fe4000024003b */
[-CC-:B------:R-:W-:Y:S02]  /*0880*/  HFMA2.BF16_V2 R51, R51, R57.reuse.H0_H0, R57.reuse.H1_H1 ;  /* 0x2000003933337231 */ /* 0x180fe40000260039 */
[----:B------:R-:W-:Y:S01]  /*0890*/  HFMA2.BF16_V2 R50, R8, R57.H0_H0, R57.H1_H1 ;  /* 0x2000003908327231 */ /* 0x000fe20000260039 */
[----:B------:R-:W-:-:S06]  /*08a0*/  LOP3.LUT R8, R9, 0xf000f, R54, 0xea, !PT ;  /* 0x000f000f09087812 */ /* 0x000fcc00078eea36 */
[----:B-----5:R-:W-:Y:S07]  /*08b0*/  HMMA.16816.F32.BF16 R32, R32, R50, RZ ;  /* 0x000000322020723c */ /* 0x020fee00000418ff */
[----:B------:R-:W-:-:S04]  /*08c0*/  SHF.R.U32.HI R51, RZ, 0x4, R9 ;  /* 0x00000004ff337819 */ /* 0x000fc80000011609 */
[----:B------:R-:W-:Y:S01]  /*08d0*/  LOP3.LUT R50, R51, 0xf000f, R54, 0xea, !PT ;  /* 0x000f000f33327812 */ /* 0x000fe200078eea36 */
[----:B------:R-:W-:-:S04]  /*08e0*/  HFMA2.BF16_V2 R8, R8, R59.H0_H0, -136, -136 ;  /* 0xc308c30808087431 */ /* 0x000fc8000024003b */
        /* <DEDUP_REMOVED lines=14> */
[----:B------:R-:W-:Y:S02]  /*09d0*/  SHF.R.U32.HI R9, RZ, 0x4, R10 ;  /* 0x00000004ff097819 */ /* 0x000fe4000001160a */
[--C-:B------:R-:W-:Y:S02]  /*09e0*/  LOP3.LUT R8, R10, 0xf000f, R54.reuse, 0xea, !PT ;  /* 0x000f000f0a087812 */ /* 0x100fe400078eea36 */
[----:B------:R-:W-:-:S02]  /*09f0*/  LOP3.LUT R50, R9, 0xf000f, R54, 0xea, !PT ;  /* 0x000f000f09327812 */ /* 0x000fc400078eea36 */
[----:B------:R-:W-:Y:S02]  /*0a00*/  SHF.R.U32.HI R9, RZ, 0xc, R10 ;  /* 0x0000000cff097819 */ /* 0x000fe4000001160a */
[--C-:B------:R-:W-:Y:S01]  /*0a10*/  LOP3.LUT R10, R51, 0xf000f, R54.reuse, 0xea, !PT ;  /* 0x000f000f330a7812 */ /* 0x100fe200078eea36 */
[-C--:B------:R-:W-:Y:S02]  /*0a20*/  HFMA2.BF16_V2 R51, R8, R59.reuse.H0_H0, -136, -136 ;  /* 0xc308c30808337431 */ /* 0x080fe4000024003b */
[----:B------:R-:W-:Y:S02]  /*0a30*/  HFMA2.BF16_V2 R56, R50, R59.H0_H0, -136, -136 ;  /* 0xc308c30832387431 */ /* 0x000fe4000024003b */
[-CC-:B------:R-:W-:Y:S02]  /*0a40*/  HFMA2.BF16_V2 R50, R51, R55.reuse.H0_H0, R55.reuse.H1_H1 ;  /* 0x2000003733327231 */ /* 0x180fe40000260037 */
[----:B------:R-:W-:Y:S01]  /*0a50*/  HFMA2.BF16_V2 R51, R56, R55.H0_H0, R55.H1_H1 ;  /* 0x2000003738337231 */ /* 0x000fe20000260037 */
[----:B------:R-:W-:Y:S01]  /*0a60*/  LOP3.LUT R8, R9, 0xf000f, R54, 0xea, !PT ;  /* 0x000f000f09087812 */ /* 0x000fe200078eea36 */
[----:B------:R-:W-:-:S05]  /*0a70*/  HFMA2.BF16_V2 R10, R10, R59.H0_H0, -136, -136 ;  /* 0xc308c3080a0a7431 */ /* 0x000fca000024003b */
[----:B------:R-:W-:Y:S01]  /*0a80*/  HMMA.16816.F32.BF16 R24, R24, R50, RZ ;  /* 0x000000321818723c */ /* 0x000fe200000418ff */
[----:B------:R-:W-:-:S06]  /*0a90*/  HFMA2.BF16_V2 R9, R8, R59.H0_H0, -136, -136 ;  /* 0xc308c30808097431 */ /* 0x000fcc000024003b */
[--C-:B------:R-:W-:Y:S01]  /*0aa0*/  SHF.R.U32.HI R51, RZ, 0x4, R11.reuse ;  /* 0x00000004ff337819 */ /* 0x100fe2000001160b */
[-CC-:B------:R-:W-:Y:S01]  /*0ab0*/  HFMA2.BF16_V2 R8, R10, R55.reuse.H0_H0, R55.reuse.H1_H1 ;  /* 0x200000370a087231 */ /* 0x180fe20000260037 */
[--C-:B------:R-:W-:Y:S01]  /*0ac0*/  LOP3.LUT R50, R11, 0xf000f, R54.reuse, 0xea, !PT ;  /* 0x000f000f0b327812 */ /* 0x100fe200078eea36 */
[----:B------:R-:W-:Y:S01]  /*0ad0*/  HFMA2.BF16_V2 R9, R9, R55.H0_H0, R55.H1_H1 ;  /* 0x2000003709097231 */ /* 0x000fe20000260037 */
[--C-:B------:R-:W-:Y:S02]  /*0ae0*/  LOP3.LUT R56, R51, 0xf000f, R54.reuse, 0xea, !PT ;  /* 0x000f000f33387812 */ /* 0x100fe400078eea36 */
[--C-:B------:R-:W-:Y:S01]  /*0af0*/  SHF.R.U32.HI R55, RZ, 0x8, R11.reuse ;  /* 0x00000008ff377819 */ /* 0x100fe2000001160b */
[-C--:B------:R-:W-:Y:S01]  /*0b00*/  HFMA2.BF16_V2 R50, R50, R59.reuse.H0_H0, -136, -136 ;  /* 0xc308c30832327431 */ /* 0x080fe2000024003b */
[----:B------:R-:W-:Y:S01]  /*0b10*/  SHF.R.U32.HI R11, RZ, 0xc, R11 ;  /* 0x0000000cff0b7819 */ /* 0x000fe2000001160b */
[----:B------:R-:W-:Y:S01]  /*0b20*/  HFMA2.BF16_V2 R56, R56, R59.H0_H0, -136, -136 ;  /* 0xc308c30838387431 */ /* 0x000fe2000024003b */
[--C-:B------:R-:W-:Y:S01]  /*0b30*/  LOP3.LUT R10, R55, 0xf000f, R54.reuse, 0xea, !PT ;  /* 0x000f000f370a7812 */ /* 0x100fe200078eea36 */
[----:B------:R-:W-:Y:S01]  /*0b40*/  HMMA.16816.F32.BF16 R20, R20, R8, RZ ;  /* 0x000000081414723c */ /* 0x000fe200000418ff */
[----:B------:R-:W-:-:S06]  /*0b50*/  LOP3.LUT R54, R11, 0xf000f, R54, 0xea, !PT ;  /* 0x000f000f0b367812 */ /* 0x000fcc00078eea36 */
[-CC-:B------:R-:W-:Y:S02]  /*0b60*/  HFMA2.BF16_V2 R8, R50, R53.reuse.H0_H0, R53.reuse.H1_H1 ;  /* 0x2000003532087231 */ /* 0x180fe40000260035 */
[----:B------:R-:W-:Y:S02]  /*0b70*/  HFMA2.BF16_V2 R9, R56, R53.H0_H0, R53.H1_H1 ;  /* 0x2000003538097231 */ /* 0x000fe40000260035 */
[-C--:B------:R-:W-:Y:S02]  /*0b80*/  HFMA2.BF16_V2 R10, R10, R59.reuse.H0_H0, -136, -136 ;  /* 0xc308c3080a0a7431 */ /* 0x080fe4000024003b */
[----:B------:R-:W-:-:S03]  /*0b90*/  HFMA2.BF16_V2 R54, R54, R59.H0_H0, -136, -136 ;  /* 0xc308c30836367431 */ /* 0x000fc6000024003b */
        /* <DEDUP_REMOVED lines=11> */
[----:B------:R-:W-:Y:S01]  /*0c50*/  FADD.FTZ R12, R35, R12 ;  /* 0x0000000c230c7221 */ /* 0x000fe20000010000 */
[----:B------:R-:W-:Y:S01]  /*0c60*/  IADD3 R52, R52, 0x40, RZ ;  /* 0x0000004034347810 */ /* 0x000fe20007ffe0ff */
[----:B------:R-:W-:Y:S02]  /*0c70*/  FADD.FTZ R11, R11, R44 ;  /* 0x0000002c0b0b7221 */ /* 0x000fe40000010000 */
[----:B------:R-:W-:Y:S02]  /*0c80*/  FADD.FTZ R10, R10, R45 ;  /* 0x0000002d0a0a7221 */ /* 0x000fe40000010000 */
[----:B------:R-:W-:Y:S02]  /*0c90*/  FADD.FTZ R13, R13, R46 ;  /* 0x0000002e0d0d7221 */ /* 0x000fe40000010000 */
[----:B------:R-:W-:Y:S01]  /*0ca0*/  FADD.FTZ R12, R12, R47 ;  /* 0x0000002f0c0c7221 */ /* 0x000fe20000010000 */
[----:B------:R-:W-:Y:S01]  /*0cb0*/  ISETP.GE.AND P1, PT, R52, UR7, PT ;  /* 0x0000000734007c0c */ /* 0x000fe2000bf26270 */
        /* <DEDUP_REMOVED lines=15> */
[----:B------:R-:W-:Y:S01]  /*0db0*/  FADD.FTZ R12, R12, R39 ;  /* 0x000000270c0c7221 */ /* 0x000fe20000010000 */
[----:B------:R-:W-:Y:S01]  /*0dc0*/  IADD3 R2, R2, 0x400, RZ ;  /* 0x0000040002027810 */ /* 0x000fe20007ffe0ff */
[----:B------:R-:W-:Y:S02]  /*0dd0*/  FADD.FTZ R16, R28, R11 ;  /* 0x0000000b1c107221 */ /* 0x000fe40000010000 */
[----:B------:R-:W-:Y:S02]  /*0de0*/  FADD.FTZ R17, R29, R10 ;  /* 0x0000000a1d117221 */ /* 0x000fe40000010000 */
[----:B------:R-:W-:-:S02]  /*0df0*/  FADD.FTZ R18, R30, R13 ;  /* 0x0000000d1e127221 */ /* 0x000fc40000010000 */
[----:B------:R-:W-:Y:S01]  /*0e00*/  FADD.FTZ R19, R31, R12 ;  /* 0x0000000c1f137221 */ /* 0x000fe20000010000 */
[----:B------:R-:W-:Y:S05]  /*0e10*/  @!P1 BRA `(.L_x_37) ;  /* 0xfffff45000009947 */ /* 0x000fea000383ffff */
.L_x_36:
[----:B------:R-:W1:Y:S01]  /*0e20*/  S2R R5, SR_TID.Y ;  /* 0x0000000000057919 */ /* 0x000e620000002200 */
[----:B0-----:R-:W-:Y:S02]  /*0e30*/  SHF.L.U32 R2, R0, 0x4, RZ ;  /* 0x0000000400027819 */ /* 0x001fe400000006ff */
[----:B-1----:R-:W-:-:S03]  /*0e40*/  LEA R3, R5, UR7, 0x3 ;  /* 0x0000000705037c11 */ /* 0x002fc6000f8e18ff */
[C---:B------:R-:W-:Y:S01]  /*0e50*/  IMAD R2, R5.reuse, 0x200, R2 ;  /* 0x0000020005027824 */ /* 0x040fe200078e0202 */
[----:B------:R-:W-:Y:S02]  /*0e60*/  ISETP.NE.AND P0, PT, R5, RZ, PT ;  /* 0x000000ff0500720c */ /* 0x000fe40003f05270 */
[----:B------:R-:W-:-:S13]  /*0e70*/  ISETP.GE.U32.AND P1, PT, R3, c[0x0][0x194], PT ;  /* 0x0000650003007a0c */ /* 0x000fda0003f26070 */
[----:B------:R-:W-:Y:S05]  /*0e80*/  @P1 BRA `(.L_x_38) ;  /* 0x00000ce000001947 */ /* 0x000fea0003800000 */
[----:B------:R-:W0:Y:S01]  /*0e90*/  S2R R11, SR_CTAID.Y ;  /* 0x00000000000b7919 */ /* 0x000e220000002600 */
[----:B------:R-:W-:Y:S01]  /*0ea0*/  SHF.R.S32.HI R5, RZ, 0x1f, R0 ;  /* 0x0000001fff057819 */ /* 0x000fe20000011400 */
[----:B------:R-:W-:Y:S01]  /*0eb0*/  ULDC UR5, c[0x0][0x194] ;  /* 0x0000650000057ab9 */ /* 0x000fe20000000800 */
[----:B------:R-:W-:Y:S01]  /*0ec0*/  SHF.R.S32.HI R4, RZ, 0x1f, R3 ;  /* 0x0000001fff047819 */ /* 0x000fe20000011403 */
[----:B------:R-:W1:Y:S01]  /*0ed0*/  S2R R7, SR_CTAID.Z ;  /* 0x0000000000077919 */ /* 0x000e620000002700 */
[-C--:B------:R-:W-:Y:S01]  /*0ee0*/  LEA.HI R5, R5, R0.reuse, RZ, 0x2 ;  /* 0x0000000005057211 */ /* 0x080fe200078f10ff */
[----:B------:R-:W-:Y:S01]  /*0ef0*/  USHF.R.S32.HI UR6, URZ, 0x1f, UR5 ;  /* 0x0000001f3f067899 */ /* 0x000fe20008011405 */
[----:B------:R-:W-:Y:S01]  /*0f00*/  LEA.HI R4, R4, R3, RZ, 0x3 ;  /* 0x0000000304047211 */ /* 0x000fe200078f18ff */
[----:B------:R-:W-:Y:S01]  /*0f10*/  IMAD.MOV.U32 R20, RZ, RZ, c[0x0][0x190] ;  /* 0x00006400ff147624 */ /* 0x000fe200078e00ff */
[----:B------:R-:W-:Y:S01]  /*0f20*/  LOP3.LUT R9, R5, 0x7ffffffc, RZ, 0xc0, !PT ;  /* 0x7ffffffc05097812 */ /* 0x000fe200078ec0ff */
[----:B------:R-:W-:Y:S01]  /*0f30*/  ULEA.HI UR6, UR6, UR5, URZ, 0x3 ;  /* 0x0000000506067291 */ /* 0x000fe2000f8f183f */
[----:B------:R-:W-:Y:S01]  /*0f40*/  SHF.R.S32.HI R4, RZ, 0x3, R4 ;  /* 0x00000003ff047819 */ /* 0x000fe20000011404 */
[----:B------:R-:W-:Y:S01]  /*0f50*/  IMAD.MOV.U32 R15, RZ, RZ, 0x4 ;  /* 0x00000004ff0f7424 */ /* 0x000fe200078e00ff */
[----:B------:R-:W-:Y:S01]  /*0f60*/  IADD3 R6, -R9, R0, RZ ;  /* 0x0000000009067210 */ /* 0x000fe20007ffe1ff */
[----:B------:R-:W-:Y:S01]  /*0f70*/  USHF.R.S32.HI UR6, URZ, 0x3, UR6 ;  /* 0x000000033f067899 */ /* 0x000fe20008011406 */
[----:B------:R-:W-:-:S02]  /*0f80*/  SHF.R.S32.HI R8, RZ, 0x2, R5 ;  /* 0x00000002ff087819 */ /* 0x000fc40000011405 */
[C---:B------:R-:W-:Y:S01]  /*0f90*/  LEA.HI R5, R3.reuse, R3, RZ, 0x1 ;  /* 0x0000000303057211 */ /* 0x040fe200078f08ff */
[----:B------:R-:W-:Y:S01]  /*0fa0*/  IMAD R6, R3, 0x8, R6 ;  /* 0x0000000803067824 */ /* 0x000fe200078e0206 */
[----:B------:R-:W-:Y:S02]  /*0fb0*/  SHF.L.U32 R10, R20, 0x3, RZ ;  /* 0x00000003140a7819 */ /* 0x000fe400000006ff */
[----:B------:R-:W-:Y:S01]  /*0fc0*/  SHF.R.S32.HI R5, RZ, 0x1, R5 ;  /* 0x00000001ff057819 */ /* 0x000fe20000011405 */
[----:B0-----:R-:W-:Y:S01]  /*0fd0*/  IMAD R3, R11, UR6, R4 ;  /* 0x000000060b037c24 */ /* 0x001fe2000f8e0204 */
[----:B-1----:R-:W-:Y:S01]  /*0fe0*/  LEA R9, R7, R8, 0x4 ;  /* 0x0000000807097211 */ /* 0x002fe200078e20ff */
[----:B------:R-:W-:-:S03]  /*0ff0*/  IMAD R8, R11, 0x8, R8 ;  /* 0x000000080b087824 */ /* 0x000fc600078e0208 */
[----:B------:R-:W-:Y:S01]  /*1000*/  LEA R4, R3, R0, 0x5 ;  /* 0x0000000003047211 */ /* 0x000fe200078e28ff */
[----:B------:R-:W-:Y:S01]  /*1010*/  IMAD.SHL.U32 R3, R6, 0x2, RZ ;  /* 0x0000000206037824 */ /* 0x000fe200078e00ff */
[----:B------:R-:W-:Y:S01]  /*1020*/  MOV R7, c[0x0][0x188] ;  /* 0x0000620000077a02 */ /* 0x000fe20000000f00 */
[----:B------:R-:W-:Y:S01]  /*1030*/  IMAD R13, R9, c[0x0][0x188], RZ ;  /* 0x00006200090d7a24 */ /* 0x000fe200078e02ff */
[----:B------:R-:W-:Y:S02]  /*1040*/  SHF.L.U32 R4, R4, 0x2, RZ ;  /* 0x0000000204047819 */ /* 0x000fe400000006ff */
[----:B------:R-:W-:Y:S01]  /*1050*/  SHF.R.S32.HI R6, RZ, 0x1f, R3 ;  /* 0x0000001fff067819 */ /* 0x000fe20000011403 */
[----:B------:R-:W-:Y:S01]  /*1060*/  IMAD.SHL.U32 R11, R7, 0x8, RZ ;  /* 0x00000008070b7824 */ /* 0x000fe200078e00ff */
[C---:B------:R-:W-:Y:S01]  /*1070*/  IADD3 R12, P1, R13.reuse, R3, RZ ;  /* 0x000000030d0c7210 */ /* 0x040fe20007f3e0ff */
[----:B------:R-:W-:Y:S01]  /*1080*/  IMAD R3, R10, R5, R8 ;  /* 0x000000050a037224 */ /* 0x000fe200078e0208 */
[----:B------:R-:W-:Y:S01]  /*1090*/  MOV R8, 0x2 ;  /* 0x0000000200087802 */ /* 0x000fe20000000f00 */
[----:B------:R-:W-:Y:S01]  /*10a0*/  IMAD.WIDE R4, R4, R15, c[0x0][0x168] ;  /* 0x00005a0004047625 */ /* 0x000fe200078e020f */
[----:B------:R-:W-:-:S02]  /*10b0*/  LEA.HI.X.SX32 R13, R13, R6, 0x1, P1 ;  /* 0x000000060d0d7211 */ /* 0x000fc400008f0eff */
[----:B------:R-:W-:Y:S01]  /*10c0*/  IADD3 R14, R9, 0x8, RZ ;  /* 0x00000008090e7810 */ /* 0x000fe20007ffe0ff */
[----:B------:R-:W-:Y:S01]  /*10d0*/  IMAD.SHL.U32 R3, R3, 0x2, RZ ;  /* 0x0000000203037824 */ /* 0x000fe200078e00ff */
[----:B------:R-:W-:Y:S01]  /*10e0*/  IADD3 R10, P3, R11, R12, RZ ;  /* 0x0000000c0b0a7210 */ /* 0x000fe20007f7e0ff */
[----:B------:R-:W2:Y:S01]  /*10f0*/  LDG.E.128.CONSTANT R4, [R4.64] ;  /* 0x0000000804047981 */ /* 0x000ea2000c1e9d00 */
[----:B------:R-:W-:Y:S01]  /*1100*/  ISETP.GE.AND P1, PT, R9, c[0x0][0x180], PT ;  /* 0x0000600009007a0c */ /* 0x000fe20003f26270 */
[----:B------:R-:W-:Y:S01]  /*1110*/  IMAD.WIDE R8, R3, R8, c[0x0][0x170] ;  /* 0x00005c0003087625 */ /* 0x000fe200078e0208 */
[----:B------:R-:W-:Y:S02]  /*1120*/  ISETP.GE.AND P4, PT, R14, c[0x0][0x180], PT ;  /* 0x000060000e007a0c */ /* 0x000fe40003f86270 */
[----:B------:R-:W-:Y:S02]  /*1130*/  LEA.HI.X.SX32 R11, R11, R13, 0x1, P3 ;  /* 0x0000000d0b0b7211 */ /* 0x000fe400018f0eff */
[----:B------:R-:W-:Y:S01]  /*1140*/  LEA R48, P2, R12, c[0x0][0x160], 0x1 ;  /* 0x000058000c307a11 */ /* 0x000fe200078408ff */
[----:B------:R0:W3:Y:S01]  /*1150*/  LDG.E.CONSTANT R52, [R8.64] ;  /* 0x0000000808347981 */ /* 0x0000e2000c1e9900 */
[----:B------:R-:W-:Y:S01]  /*1160*/  LEA R50, P3, R10, c[0x0][0x160], 0x1 ;  /* 0x000058000a327a11 */ /* 0x000fe200078608ff */
[----:B------:R-:W-:Y:S01]  /*1170*/  CS2R R32, SRZ ;  /* 0x0000000000207805 */ /* 0x000fe2000001ff00 */
[----:B------:R-:W-:Y:S01]  /*1180*/  CS2R R34, SRZ ;  /* 0x0000000000227805 */ /* 0x000fe2000001ff00 */
[----:B------:R-:W-:-:S02]  /*1190*/  LEA.HI.X R49, R12, c[0x0][0x164], R13, 0x1, P2 ;  /* 0x000059000c317a11 */ /* 0x000fc400010f0c0d */
[----:B------:R-:W-:Y:S02]  /*11a0*/  LEA.HI.X R51, R10, c[0x0][0x164], R11, 0x1, P3 ;  /* 0x000059000a337a11 */ /* 0x000fe400018f0c0b */
[----:B------:R-:W-:Y:S01]  /*11b0*/  SHF.L.U32 R15, R20, 0x4, RZ ;  /* 0x00000004140f7819 */ /* 0x000fe200000006ff */
[----:B------:R1:W4:Y:S04]  /*11c0*/  @!P1 LDG.E.CONSTANT R32, [R48.64] ;  /* 0x0000000830209981 */ /* 0x000328000c1e9900 */
[----:B------:R1:W4:Y:S04]  /*11d0*/  @!P1 LDG.E.CONSTANT R34, [R48.64+0x10] ;  /* 0x0000100830229981 */ /* 0x000328000c1e9900 */
[----:B------:R5:W4:Y:S04]  /*11e0*/  @!P4 LDG.E.CONSTANT R33, [R50.64] ;  /* 0x000000083221c981 */ /* 0x000b28000c1e9900 */
[----:B------:R5:W4:Y:S01]  /*11f0*/  @!P4 LDG.E.CONSTANT R35, [R50.64+0x10] ;  /* 0x000010083223c981 */ /* 0x000b22000c1e9900 */
[----:B0-----:R-:W-:Y:S01]  /*1200*/  IMAD.WIDE R8, R15, 0x2, R8 ;  /* 0x000000020f087825 */ /* 0x001fe200078e0208 */
[----:B------:R-:W-:Y:S01]  /*1210*/  CS2R R40, SRZ ;  /* 0x0000000000287805 */ /* 0x000fe2000001ff00 */
[----:B------:R-:W-:Y:S01]  /*1220*/  CS2R R42, SRZ ;  /* 0x00000000002a7805 */ /* 0x000fe2000001ff00 */
[----:B------:R-:W-:-:S02]  /*1230*/  CS2R R36, SRZ ;  /* 0x0000000000247805 */ /* 0x000fc4000001ff00 */
[----:B------:R0:W4:Y:S01]  /*1240*/  LDG.E.CONSTANT R47, [R8.64] ;  /* 0x00000008082f7981 */ /* 0x000122000c1e9900 */
        /* <DEDUP_REMOVED lines=9> */
[C---:B------:R-:W-:Y:S01]  /*12e0*/  IMAD.WIDE R12, R15.reuse, 0x2, R8 ;  /* 0x000000020f0c7825 */ /* 0x040fe200078e0208 */
[----:B------:R-:W-:Y:S01]  /*12f0*/  CS2R R28, SRZ ;  /* 0x00000000001c7805 */ /* 0x000fe2000001ff00 */
[----:B------:R-:W-:Y:S01]  /*1300*/  CS2R R30, SRZ ;  /* 0x00000000001e7805 */ /* 0x000fe2000001ff00 */
[----:B------:R-:W-:Y:S01]  /*1310*/  CS2R R24, SRZ ;  /* 0x0000000000187805 */ /* 0x000fe2000001ff00 */
[----:B------:R-:W-:Y:S01]  /*1320*/  CS2R R26, SRZ ;  /* 0x00000000001a7805 */ /* 0x000fe2000001ff00 */
[----:B------:R0:W4:Y:S04]  /*1330*/  LDG.E.CONSTANT R45, [R12.64] ;  /* 0x000000080c2d7981 */ /* 0x000128000c1e9900 */
        /* <DEDUP_REMOVED lines=9> */
[----:B0-----:R-:W-:Y:S01]  /*13d0*/  CS2R R8, SRZ ;  /* 0x0000000000087805 */ /* 0x001fe2000001ff00 */
[----:B------:R-:W-:Y:S01]  /*13e0*/  CS2R R10, SRZ ;  /* 0x00000000000a7805 */ /* 0x000fe2000001ff00 */
[----:B------:R-:W-:-:S02]  /*13f0*/  CS2R R20, SRZ ;  /* 0x0000000000147805 */ /* 0x000fc4000001ff00 */
[----:B------:R0:W4:Y:S01]  /*1400*/  LDG.E.CONSTANT R44, [R14.64] ;  /* 0x000000080e2c7981 */ /* 0x000122000c1e9900 */
[----:B------:R-:W-:Y:S01]  /*1410*/  CS2R R22, SRZ ;  /* 0x0000000000167805 */ /* 0x000fe2000001ff00 */
[----:B------:R-:W-:Y:S02]  /*1420*/  CS2R R12, SRZ ;  /* 0x00000000000c7805 */ /* 0x000fe4000001ff00 */
[----:B------:R1:W4:Y:S04]  /*1430*/  @!P1 LDG.E.CONSTANT R8, [R48.64+0xa0] ;  /* 0x0000a00830089981 */ /* 0x000328000c1e9900 */
[----:B------:R1:W4:Y:S01]  /*1440*/  @!P1 LDG.E.CONSTANT R10, [R48.64+0xb0] ;  /* 0x0000b008300a9981 */ /* 0x000322000c1e9900 */
[----:B0-----:R-:W-:-:S03]  /*1450*/  CS2R R14, SRZ ;  /* 0x00000000000e7805 */ /* 0x001fc6000001ff00 */
        /* <DEDUP_REMOVED lines=15> */
[--C-:B------:R-:W-:Y:S02]  /*1550*/  SHF.R.U32.HI R56, RZ, 0x8, R4.reuse ;  /* 0x00000008ff387819 */ /* 0x100fe40000011604 */
[----:B------:R-:W-:Y:S02]  /*1560*/  SHF.R.U32.HI R4, RZ, 0xc, R4 ;  /* 0x0000000cff047819 */ /* 0x000fe40000011604 */
[--C-:B------:R-:W-:Y:S02]  /*1570*/  LOP3.LUT R55, R54, 0xf000f, R3.reuse, 0xea, !PT ;  /* 0x000f000f36377812 */ /* 0x100fe400078eea03 */
[--C-:B-1----:R-:W-:Y:S02]  /*1580*/  LOP3.LUT R49, R56, 0xf000f, R3.reuse, 0xea, !PT ;  /* 0x000f000f38317812 */ /* 0x102fe400078eea03 */
[----:B-----5:R-:W-:Y:S01]  /*1590*/  LOP3.LUT R51, R4, 0xf000f, R3, 0xea, !PT ;  /* 0x000f000f04337812 */ /* 0x020fe200078eea03 */
[----:B------:R-:W-:-:S02]  /*15a0*/  HFMA2.BF16_V2 R53, R53, R46.H0_H0, -136, -136 ;  /* 0xc308c30835357431 */ /* 0x000fc4000024002e */
[-C--:B------:R-:W-:Y:S02]  /*15b0*/  HFMA2.BF16_V2 R55, R55, R46.reuse.H0_H0, -136, -136 ;  /* 0xc308c30837377431 */ /* 0x080fe4000024002e */
[-C--:B------:R-:W-:Y:S02]  /*15c0*/  HFMA2.BF16_V2 R48, R49, R46.reuse.H0_H0, -136, -136 ;  /* 0xc308c30831307431 */ /* 0x080fe4000024002e */
[----:B------:R-:W-:Y:S02]  /*15d0*/  HFMA2.BF16_V2 R49, R51, R46.H0_H0, -136, -136 ;  /* 0xc308c30833317431 */ /* 0x000fe4000024002e */
[-CC-:B---3--:R-:W-:Y:S02]  /*15e0*/  HFMA2.BF16_V2 R50, R53, R52.reuse.H0_H0, R52.reuse.H1_H1 ;  /* 0x2000003435327231 */ /* 0x188fe40000260034 */
[----:B------:R-:W-:Y:S01]  /*15f0*/  HFMA2.BF16_V2 R51, R55, R52.H0_H0, R52.H1_H1 ;  /* 0x2000003437337231 */ /* 0x000fe20000260034 */
[----:B------:R-:W-:-:S04]  /*1600*/  SHF.R.U32.HI R4, RZ, 0x4, R5 ;  /* 0x00000004ff047819 */ /* 0x000fc80000011605 */
[----:B------:R-:W-:Y:S02]  /*1610*/  LOP3.LUT R53, R4, 0xf000f, R3, 0xea, !PT ;  /* 0x000f000f04357812 */ /* 0x000fe400078eea03 */
[----:B----4-:R-:W-:Y:S01]  /*1620*/  HMMA.16816.F32.BF16 R32, R32, R50, RZ ;  /* 0x000000322020723c */ /* 0x010fe200000418ff */
[----:B------:R-:W-:-:S06]  /*1630*/  SHF.R.U32.HI R4, RZ, 0xc, R5 ;  /* 0x0000000cff047819 */ /* 0x000fcc0000011605 */
[----:B------:R-:W-:Y:S02]  /*1640*/  LOP3.LUT R51, R5, 0xf000f, R3, 0xea, !PT ;  /* 0x000f000f05337812 */ /* 0x000fe400078eea03 */
[----:B------:R-:W-:Y:S01]  /*1650*/  SHF.R.U32.HI R50, RZ, 0x8, R5 ;  /* 0x00000008ff327819 */ /* 0x000fe20000011605 */
[-C--:B------:R-:W-:Y:S02]  /*1660*/  HFMA2.BF16_V2 R53, R53, R46.reuse.H0_H0, -136, -136 ;  /* 0xc308c30835357431 */ /* 0x080fe4000024002e */
[----:B------:R-:W-:Y:S01]  /*1670*/  HFMA2.BF16_V2 R5, R51, R46.H0_H0, -136, -136 ;  /* 0xc308c30833057431 */ /* 0x000fe2000024002e */
[----:B------:R-:W-:Y:S01]  /*1680*/  LOP3.LUT R51, R4, 0xf000f, R3, 0xea, !PT ;  /* 0x000f000f04337812 */ /* 0x000fe200078eea03 */
[-CC-:B------:R-:W-:Y:S02]  /*1690*/  HFMA2.BF16_V2 R48, R48, R52.reuse.H0_H0, R52.reuse.H1_H1 ;  /* 0x2000003430307231 */ /* 0x180fe40000260034 */
[----:B------:R-:W-:Y:S02]  /*16a0*/  HFMA2.BF16_V2 R49, R49, R52.H0_H0, R52.H1_H1 ;  /* 0x2000003431317231 */ /* 0x000fe40000260034 */
[----:B------:R-:W-:-:S02]  /*16b0*/  HFMA2.BF16_V2 R4, R5, R47.H0_H0, R47.H1_H1 ;  /* 0x2000002f05047231 */ /* 0x000fc4000026002f */
[----:B------:R-:W-:Y:S01]  /*16c0*/  HFMA2.BF16_V2 R5, R53, R47.H0_H0, R47.H1_H1 ;  /* 0x2000002f35057231 */ /* 0x000fe2000026002f */
[----:B------:R-:W-:Y:S02]  /*16d0*/  LOP3.LUT R55, R50, 0xf000f, R3, 0xea, !PT ;  /* 0x000f000f32377812 */ /* 0x000fe400078eea03 */
[----:B------:R-:W-:Y:S07]  /*16e0*/  HMMA.16816.F32.BF16 R40, R40, R48, RZ ;  /* 0x000000302828723c */ /* 0x000fee00000418ff */
[----:B------:R-:W-:-:S02]  /*16f0*/  HFMA2.BF16_V2 R48, R55, R46.H0_H0, -136, -136 ;  /* 0xc308c30837307431 */ /* 0x000fc4000024002e */
[----:B------:R-:W-:Y:S01]  /*1700*/  HFMA2.BF16_V2 R49, R51, R46.H0_H0, -136, -136 ;  /* 0xc308c30833317431 */ /* 0x000fe2000024002e */
[----:B------:R-:W-:Y:S01]  /*1710*/  HMMA.16816.F32.BF16 R36, R36, R4, RZ ;  /* 0x000000042424723c */ /* 0x000fe200000418ff */
[-CC-:B------:R-:W-:Y:S02]  /*1720*/  HFMA2.BF16_V2 R48, R48, R47.reuse.H0_H0, R47.reuse.H1_H1 ;  /* 0x2000002f30307231 */ /* 0x180fe4000026002f */
[----:B------:R-:W-:-:S04]  /*1730*/  HFMA2.BF16_V2 R49, R49, R47.H0_H0, R47.H1_H1 ;  /* 0x2000002f31317231 */ /* 0x000fc8000026002f */
[--C-:B------:R-:W-:Y:S02]  /*1740*/  SHF.R.U32.HI R4, RZ, 0x4, R6.reuse ;  /* 0x00000004ff047819 */ /* 0x100fe40000011606 */
[--C-:B------:R-:W-:Y:S02]  /*1750*/  LOP3.LUT R5, R6, 0xf000f, R3.reuse, 0xea, !PT ;  /* 0x000f000f06057812 */ /* 0x100fe400078eea03 */
[--C-:B------:R-:W-:Y:S02]  /*1760*/  LOP3.LUT R47, R4, 0xf000f, R3.reuse, 0xea, !PT ;  /* 0x000f000f042f7812 */ /* 0x100fe400078eea03 */
[--C-:B------:R-:W-:Y:S01]  /*1770*/  SHF.R.U32.HI R50, RZ, 0x8, R6.reuse ;  /* 0x00000008ff327819 */ /* 0x100fe20000011606 */
[-C--:B------:R-:W-:Y:S01]  /*1780*/  HFMA2.BF16_V2 R4, R5, R46.reuse.H0_H0, -136, -136 ;  /* 0xc308c30805047431 */ /* 0x080fe2000024002e */
[----:B------:R-:W-:Y:S01]  /*1790*/  SHF.R.U32.HI R6, RZ, 0xc, R6 ;  /* 0x0000000cff067819 */ /* 0x000fe20000011606 */
[----:B------:R-:W-:Y:S01]  /*17a0*/  HFMA2.BF16_V2 R5, R47, R46.H0_H0, -136, -136 ;  /* 0xc308c3082f057431 */ /* 0x000fe2000024002e */
[--C-:B------:R-:W-:Y:S01]  /*17b0*/  LOP3.LUT R51, R50, 0xf000f, R3.reuse, 0xea, !PT ;  /* 0x000f000f32337812 */ /* 0x100fe200078eea03 */
[-CC-:B------:R-:W-:Y:S01]  /*17c0*/  HFMA2.BF16_V2 R4, R4, R45.reuse.H0_H0, R45.reuse.H1_H1 ;  /* 0x2000002d04047231 */ /* 0x180fe2000026002d */
[----:B------:R-:W-:Y:S01]  /*17d0*/  LOP3.LUT R53, R6, 0xf000f, R3, 0xea, !PT ;  /* 0x000f000f06357812 */ /* 0x000fe200078eea03 */
[----:B------:R-:W-:Y:S01]  /*17e0*/  HFMA2.BF16_V2 R5, R5, R45.H0_H0, R45.H1_H1 ;  /* 0x2000002d05057231 */ /* 0x000fe2000026002d */
[----:B------:R-:W-:Y:S01]  /*17f0*/  HMMA.16816.F32.BF16 R28, R28, R48, RZ ;  /* 0x000000301c1c723c */ /* 0x000fe200000418ff */
[----:B------:R-:W-:-:S06]  /*1800*/  SHF.R.U32.HI R6, RZ, 0x4, R7 ;  /* 0x00000004ff067819 */ /* 0x000fcc0000011607 */
[-C--:B------:R-:W-:Y:S02]  /*1810*/  HFMA2.BF16_V2 R48, R51, R46.reuse.H0_H0, -136, -136 ;  /* 0xc308c30833307431 */ /* 0x080fe4000024002e */
[----:B------:R-:W-:Y:S02]  /*1820*/  HFMA2.BF16_V2 R49, R53, R46.H0_H0, -136, -136 ;  /* 0xc308c30835317431 */ /* 0x000fe4000024002e */
[-CC-:B------:R-:W-:Y:S02]  /*1830*/  HFMA2.BF16_V2 R48, R48, R45.reuse.H0_H0, R45.reuse.H1_H1 ;  /* 0x2000002d30307231 */ /* 0x180fe4000026002d */
[----:B------:R-:W-:Y:S01]  /*1840*/  HFMA2.BF16_V2 R49, R49, R45.H0_H0, R45.H1_H1 ;  /* 0x2000002d31317231 */ /* 0x000fe2000026002d */
[----:B------:R-:W-:Y:S01]  /*1850*/  LOP3.LUT R45, R6, 0xf000f, R3, 0xea, !PT ;  /* 0x000f000f062d7812 */ /* 0x000fe200078eea03 */
[----:B------:R-:W-:Y:S01]  /*1860*/  HMMA.16816.F32.BF16 R24, R24, R4, RZ ;  /* 0x000000041818723c */ /* 0x000fe200000418ff */
[----:B------:R-:W-:-:S06]  /*1870*/  SHF.R.U32.HI R6, RZ, 0xc, R7 ;  /* 0x0000000cff067819 */ /* 0x000fcc0000011607 */
[----:B------:R-:W-:Y:S02]  /*1880*/  LOP3.LUT R5, R7, 0xf000f, R3, 0xea, !PT ;  /* 0x000f000f07057812 */ /* 0x000fe400078eea03 */
[----:B------:R-:W-:Y:S01]  /*1890*/  SHF.R.U32.HI R4, RZ, 0x8, R7 ;  /* 0x00000008ff047819 */ /* 0x000fe20000011607 */
[-C--:B------:R-:W-:Y:S02]  /*18a0*/  HFMA2.BF16_V2 R45, R45, R46.reuse.H0_H0, -136, -136 ;  /* 0xc308c3082d2d7431 */ /* 0x080fe4000024002e */
[----:B------:R-:W-:Y:S01]  /*18b0*/  HFMA2.BF16_V2 R5, R5, R46.H0_H0, -136, -136 ;  /* 0xc308c30805057431 */ /* 0x000fe2000024002e */
[--C-:B------:R-:W-:Y:S02]  /*18c0*/  LOP3.LUT R7, R4, 0xf000f, R3.reuse, 0xea, !PT ;  /* 0x000f000f04077812 */ /* 0x100fe400078eea03 */
[----:B------:R-:W-:Y:S01]  /*18d0*/  LOP3.LUT R3, R6, 0xf000f, R3, 0xea, !PT ;  /* 0x000f000f06037812 */ /* 0x000fe200078eea03 */
[-CC-:B------:R-:W-:Y:S02]  /*18e0*/  HFMA2.BF16_V2 R4, R5, R44.reuse.H0_H0, R44.reuse.H1_H1 ;  /* 0x2000002c05047231 */ /* 0x180fe4000026002c */
[----:B------:R-:W-:-:S02]  /*18f0*/  HFMA2.BF16_V2 R5, R45, R44.H0_H0, R44.H1_H1 ;  /* 0x2000002c2d057231 */ /* 0x000fc4000026002c */
[-C--:B------:R-:W-:Y:S02]  /*1900*/  HFMA2.BF16_V2 R7, R7, R46.reuse.H0_H0, -136, -136 ;  /* 0xc308c30807077431 */ /* 0x080fe4000024002e */
[----:B------:R-:W-:Y:S01]  /*1910*/  HFMA2.BF16_V2 R3, R3, R46.H0_H0, -136, -136 ;  /* 0xc308c30803037431 */ /* 0x000fe2000024002e */
[----:B------:R-:W-:Y:S01]  /*1920*/  HMMA.16816.F32.BF16 R8, R8, R48, RZ ;  /* 0x000000300808723c */ /* 0x000fe200000418ff */
[----:B------:R-:W-:-:S04]  /*1930*/  FADD.FTZ R6, R17, R33 ;  /* 0x0000002111067221 */ /* 0x000fc80000010000 */
[----:B------:R-:W-:-:S03]  /*1940*/  FADD.FTZ R6, R41, R6 ;  /* 0x0000000629067221 */ /* 0x000fc60000010000 */
[----:B------:R-:W-:Y:S07]  /*1950*/  HMMA.16816.F32.BF16 R20, R20, R4, RZ ;  /* 0x000000041414723c */ /* 0x000fee00000418ff */
[-CC-:B------:R-:W-:Y:S02]  /*1960*/  HFMA2.BF16_V2 R4, R7, R44.reuse.H0_H0, R44.reuse.H1_H1 ;  /* 0x2000002c07047231 */ /* 0x180fe4000026002c */
[----:B------:R-:W-:Y:S01]  /*1970*/  HFMA2.BF16_V2 R5, R3, R44.H0_H0, R44.H1_H1 ;  /* 0x2000002c03057231 */ /* 0x000fe2000026002c */
[----:B------:R-:W-:-:S02]  /*1980*/  FADD.FTZ R3, R16, R32 ;  /* 0x0000002010037221 */ /* 0x000fc40000010000 */
        /* <DEDUP_REMOVED lines=29> */
[----:B------:R-:W-:-:S05]  /*1b60*/  FADD.FTZ R19, R15, R4 ;  /* 0x000000040f137221 */ /* 0x000fca0000010000 */
.L_x_38:
        /* <DEDUP_REMOVED lines=72> */
.L_x_39:
        /* <DEDUP_REMOVED lines=9> */
.L_x_60:


//--------------------- .text._ZN2at6native30tinygemm_m16n8k16_chunk_kernelINS0_10ALayout_RMILNS0_14KReductionTypeE0EEENS0_15BLayout_TC_int4ILi4ELi32EEES4_Li8ELi8EEEvPKvS8_S8_Pviiiiii --------------------------
	.section	.text._ZN2at6native30tinygemm_m16n8k16_chunk_kernelINS0_10ALayout_RMILNS0_14KReductionTypeE0EEENS0_15BLayout_TC_int4ILi4ELi32EEES4_Li8ELi8EEEvPKvS8_S8_Pviiiiii,"ax",@progbits
	.sectioninfo	@"SHI_REGISTERS=64"
	.align	128
        .global         _ZN2at6native30tinygemm_m16n8k16_chunk_kernelINS0_10ALayout_RMILNS0_14KReductionTypeE0EEENS0_15BLayout_TC_int4ILi4ELi32EEES4_Li8ELi8EEEvPKvS8_S8_Pviiiiii
        .type           _ZN2at6native30tinygemm_m16n8k16_chunk_kernelINS0_10ALayout_RMILNS0_14KReductionTypeE0EEENS0_15BLayout_TC_int4ILi4ELi32EEES4_Li8ELi8EEEvPKvS8_S8_Pviiiiii,@function
        .size           _ZN2at6native30tinygemm_m16n8k16_chunk_kernelINS0_10ALayout_RMILNS0_14KReductionTypeE0EEENS0_15BLayout_TC_int4ILi4ELi32EEES4_Li8ELi8EEEvPKvS8_S8_Pviiiiii,(.L_x_61 - _ZN2at6native30tinygemm_m16n8k16_chunk_kernelINS0_10ALayout_RMILNS0_14KReductionTypeE0EEENS0_15BLayout_TC_int4ILi4ELi32EEES4_Li8ELi8EEEvPKvS8_S8_Pviiiiii)
        .other          _ZN2at6native30tinygemm_m16n8k16_chunk_kernelINS0_10ALayout_RMILNS0_14KReductionTypeE0EEENS0_15BLayout_TC_int4ILi4ELi32EEES4_Li8ELi8EEEvPKvS8_S8_Pviiiiii,@"STO_CUDA_ENTRY STV_DEFAULT"
_ZN2at6native30tinygemm_m16n8k16_chunk_kernelINS0_10ALayout_RMILNS0_14KReductionTypeE0EEENS0_15BLayout_TC_int4ILi4ELi32EEES4_Li8ELi8EEEvPKvS8_S8_Pviiiiii:
.text._ZN2at6native30tinygemm_m16n8k16_chunk_kernelINS0_10ALayout_RMILNS0_14KReductionTypeE0EEENS0_15BLayout_TC_int4ILi4ELi32EEES4_Li8ELi8EEEvPKvS8_S8_Pviiiiii:
        /* <DEDUP_REMOVED lines=17> */
[----:B------:R-:W-:Y:S01]  /*0110*/  ULDC UR5, c[0x0][0x194] ;  /* 0x0000650000057ab9 */ /* 0x000fe20000000800 */
[----:B------:R-:W-:Y:S01]  /*0120*/  IMAD.MOV.U32 R48, RZ, RZ, c[0x0][0x188] ;  /* 0x00006200ff307624 */ /* 0x000fe200078e00ff */
[----:B------:R-:W0:Y:S01]  /*0130*/  S2R R46, SR_CTAID.Y ;  /* 0x00000000002e7919 */ /* 0x000e220000002600 */
[----:B------:R-:W-:Y:S01]  /*0140*/  LEA.HI R3, R3, R0, RZ, 0x2 ;  /* 0x0000000003037211 */ /* 0x000fe200078f10ff */
[----:B------:R-:W-:Y:S01]  /*0150*/  ULEA.HI UR5, UR7, UR5, URZ, 0x2 ;  /* 0x0000000507057291 */ /* 0x000fe2000f8f103f */
[----:B------:R-:W-:Y:S01]  /*0160*/  IMAD.MOV.U32 R6, RZ, RZ, c[0x0][0x190] ;  /* 0x00006400ff067624 */ /* 0x000fe200078e00ff */
[----:B------:R-:W-:Y:S01]  /*0170*/  CS2R R10, SRZ ;  /* 0x00000000000a7805 */ /* 0x000fe2000001ff00 */
[----:B------:R-:W-:Y:S01]  /*0180*/  LOP3.LUT R5, R3, 0x7ffffffc, RZ, 0xc0, !PT ;  /* 0x7ffffffc03057812 */ /* 0x000fe200078ec0ff */
[----:B------:R-:W-:Y:S01]  /*0190*/  USHF.R.S32.HI UR5, URZ, 0x2, UR5 ;  /* 0x000000023f057899 */ /* 0x000fe20008011405 */
[----:B------:R-:W-:Y:S01]  /*01a0*/  CS2R R8, SRZ ;  /* 0x0000000000087805 */ /* 0x000fe2000001ff00 */
[----:B------:R-:W-:-:S02]  /*01b0*/  SHF.L.U32 R48, R48, 0x3, RZ ;  /* 0x0000000330307819 */ /* 0x000fc400000006ff */
[----:B------:R-:W-:-:S04]  /*01c0*/  IMAD.IADD R5, R0, 0x1, -R5 ;  /* 0x0000000100057824 */ /* 0x000fc800078e0a05 */
[----:B------:R-:W-:Y:S01]  /*01d0*/  IMAD R2, R2, 0x200, R5 ;  /* 0x0000020002027824 */ /* 0x000fe200078e0205 */
[----:B------:R-:W-:Y:S01]  /*01e0*/  SHF.R.S32.HI R5, RZ, 0x2, R3 ;  /* 0x00000002ff057819 */ /* 0x000fe20000011403 */
[----:B------:R-:W-:-:S03]  /*01f0*/  IMAD.SHL.U32 R3, R6, 0x10, RZ ;  /* 0x0000001006037824 */ /* 0x000fc600078e00ff */
[----:B------:R-:W-:Y:S02]  /*0200*/  LEA R2, R7, R2, 0x6 ;  /* 0x0000000207027211 */ /* 0x000fe400078e30ff */
[----:B-1----:R-:W-:Y:S01]  /*0210*/  LEA R47, R4, R5, 0x4 ;  /* 0x00000005042f7211 */ /* 0x002fe200078e20ff */
[----:B------:R-:W-:Y:S02]  /*0220*/  IMAD.SHL.U32 R4, R6, 0x8, RZ ;  /* 0x0000000806047824 */ /* 0x000fe400078e00ff */
[C---:B0-----:R-:W-:Y:S01]  /*0230*/  IMAD R5, R46.reuse, 0x8, R5 ;  /* 0x000000082e057824 */ /* 0x041fe200078e0205 */
[C---:B------:R-:W-:Y:S01]  /*0240*/  ISETP.GE.AND P0, PT, R47.reuse, c[0x0][0x180], PT ;  /* 0x000060002f007a0c */ /* 0x040fe20003f06270 */
[C---:B------:R-:W-:Y:S01]  /*0250*/  IMAD R49, R47.reuse, c[0x0][0x188], RZ ;  /* 0x000062002f317a24 */ /* 0x040fe200078e02ff */
[----:B------:R-:W-:Y:S01]  /*0260*/  IADD3 R47, R47, 0x8, RZ ;  /* 0x000000082f2f7810 */ /* 0x000fe20007ffe0ff */
[----:B------:R-:W-:Y:S02]  /*0270*/  IMAD R46, R46, UR5, RZ ;  /* 0x000000052e2e7c24 */ /* 0x000fe4000f8e02ff */
[----:B------:R-:W-:-:S02]  /*0280*/  IMAD.SHL.U32 R2, R2, 0x2, RZ ;  /* 0x0000000202027824 */ /* 0x000fc400078e00ff */
.L_x_41:
[----:B------:R-:W-:Y:S01]  /*0290*/  SHF.R.S32.HI R7, RZ, 0x1f, R52 ;  /* 0x0000001fff077819 */ /* 0x000fe20000011434 */
[----:B------:R-:W-:Y:S01]  /*02a0*/  IMAD.MOV.U32 R14, RZ, RZ, 0x4 ;  /* 0x00000004ff0e7424 */ /* 0x000fe200078e00ff */
[----:B------:R-:W-:-:S02]  /*02b0*/  LEA.HI R6, R52, R52, RZ, 0x1 ;  /* 0x0000003434067211 */ /* 0x000fc400078f08ff */
[----:B------:R-:W-:Y:S02]  /*02c0*/  LEA.HI R7, R7, R52, RZ, 0x2 ;  /* 0x0000003407077211 */ /* 0x000fe400078f10ff */
[----:B------:R-:W-:Y:S02]  /*02d0*/  SHF.R.S32.HI R12, RZ, 0x1, R6 ;  /* 0x00000001ff0c7819 */ /* 0x000fe40000011406 */
[----:B------:R-:W-:Y:S02]  /*02e0*/  LEA.HI R7, R7, R46, RZ, 0x1e ;  /* 0x0000002e07077211 */ /* 0x000fe400078ff0ff */
[----:B------:R-:W-:Y:S01]  /*02f0*/  IADD3 R17, P1, R49, R2, RZ ;  /* 0x0000000231117210 */ /* 0x000fe20007f3e0ff */
[----:B------:R-:W-:Y:S01]  /*0300*/  IMAD R12, R4, R12, R5 ;  /* 0x0000000c040c7224 */ /* 0x000fe200078e0205 */
[----:B------:R-:W-:-:S05]  /*0310*/  LEA R7, R7, R0, 0x5 ;  /* 0x0000000007077211 */ /* 0x000fca00078e28ff */
[----:B------:R-:W-:-:S04]  /*0320*/  IMAD.SHL.U32 R7, R7, 0x2, RZ ;  /* 0x0000000207077824 */ /* 0x000fc800078e00ff */
[----:B------:R-:W-:Y:S01]  /*0330*/  IMAD.WIDE R6, R7, R14, c[0x0][0x168] ;  /* 0x00005a0007067625 */ /* 0x000fe200078e020e */
[----:B------:R-:W-:-:S04]  /*0340*/  SHF.R.S32.HI R14, RZ, 0x1f, R2 ;  /* 0x0000001fff0e7819 */ /* 0x000fc80000011402 */
[----:B------:R0:W2:Y:S01]  /*0350*/  LDG.E.64.CONSTANT R44, [R6.64] ;  /* 0x00000008062c7981 */ /* 0x0000a2000c1e9b00 */
[----:B------:R-:W-:Y:S01]  /*0360*/  LEA.HI.X.SX32 R16, R49, R14, 0x1, P1 ;  /* 0x0000000e31107211 */ /* 0x000fe200008f0eff */
[----:B------:R-:W-:Y:S01]  /*0370*/  IMAD.SHL.U32 R12, R12, 0x2, RZ ;  /* 0x000000020c0c7824 */ /* 0x000fe200078e00ff */
[C---:B------:R-:W-:Y:S01]  /*0380*/  IADD3 R14, P1, R48.reuse, R17, RZ ;  /* 0x00000011300e7210 */ /* 0x040fe20007f3e0ff */
[----:B------:R-:W-:Y:S01]  /*0390*/  CS2R R36, SRZ ;  /* 0x0000000000247805 */ /* 0x000fe2000001ff00 */
[----:B------:R-:W-:Y:S01]  /*03a0*/  MOV R13, 0x2 ;  /* 0x00000002000d7802 */ /* 0x000fe20000000f00 */
[----:B------:R-:W-:Y:S01]  /*03b0*/  CS2R R38, SRZ ;  /* 0x0000000000267805 */ /* 0x000fe2000001ff00 */
[----:B------:R-:W-:Y:S02]  /*03c0*/  LEA.HI.X.SX32 R15, R48, R16, 0x1, P1 ;  /* 0x00000010300f7211 */ /* 0x000fe400008f0eff */
[----:B------:R-:W-:Y:S01]  /*03d0*/  ISETP.GE.AND P1, PT, R47, c[0x0][0x180], PT ;  /* 0x000060002f007a0c */ /* 0x000fe20003f26270 */
[----:B------:R-:W-:Y:S01]  /*03e0*/  IMAD.WIDE R12, R12, R13, c[0x0][0x170] ;  /* 0x00005c000c0c7625 */ /* 0x000fe200078e020d */
[C---:B------:R-:W-:Y:S01]  /*03f0*/  LEA R50, P2, R17.reuse, c[0x0][0x160], 0x1 ;  /* 0x0000580011327a11 */ /* 0x040fe200078408ff */
[----:B------:R-:W-:Y:S01]  /*0400*/  CS2R R40, SRZ ;  /* 0x0000000000287805 */ /* 0x000fe2000001ff00 */
[----:B------:R-:W-:Y:S01]  /*0410*/  LEA R58, P3, R14, c[0x0][0x160], 0x1 ;  /* 0x000058000e3a7a11 */ /* 0x000fe200078608ff */
[----:B------:R-:W-:Y:S01]  /*0420*/  CS2R R42, SRZ ;  /* 0x00000000002a7805 */ /* 0x000fe2000001ff00 */
[----:B------:R1:W3:Y:S01]  /*0430*/  LDG.E.CONSTANT R57, [R12.64] ;  /* 0x000000080c397981 */ /* 0x0002e2000c1e9900 */
[----:B------:R-:W-:-:S02]  /*0440*/  LEA.HI.X R51, R17, c[0x0][0x164], R16, 0x1, P2 ;  /* 0x0000590011337a11 */ /* 0x000fc400010f0c10 */
[----:B------:R-:W-:Y:S01]  /*0450*/  LEA.HI.X R59, R14, c[0x0][0x164], R15, 0x1, P3 ;  /* 0x000059000e3b7a11 */ /* 0x000fe200018f0c0f */
[----:B------:R-:W-:Y:S01]  /*0460*/  CS2R R18, SRZ ;  /* 0x0000000000127805 */ /* 0x000fe2000001ff00 */
[----:B0-----:R-:W4:Y:S04]  /*0470*/  LDG.E.64.CONSTANT R6, [R6.64+0x100] ;  /* 0x0001000806067981 */ /* 0x001f28000c1e9b00 */
[----:B------:R2:W5:Y:S04]  /*0480*/  @!P0 LDG.E.CONSTANT R36, [R50.64] ;  /* 0x0000000832248981 */ /* 0x000568000c1e9900 */
[----:B------:R2:W5:Y:S04]  /*0490*/  @!P0 LDG.E.CONSTANT R38, [R50.64+0x10] ;  /* 0x0000100832268981 */ /* 0x000568000c1e9900 */
[----:B------:R0:W5:Y:S04]  /*04a0*/  @!P1 LDG.E.CONSTANT R37, [R58.64] ;  /* 0x000000083a259981 */ /* 0x000168000c1e9900 */
[----:B------:R0:W5:Y:S04]  /*04b0*/  @!P1 LDG.E.CONSTANT R39, [R58.64+0x10] ;  /* 0x000010083a279981 */ /* 0x000168000c1e9900 */
[----:B------:R2:W4:Y:S04]  /*04c0*/  @!P0 LDG.E.CONSTANT R40, [R50.64+0x20] ;  /* 0x0000200832288981 */ /* 0x000528000c1e9900 */
[----:B------:R2:W4:Y:S04]  /*04d0*/  @!P0 LDG.E.CONSTANT R42, [R50.64+0x30] ;  /* 0x00003008322a8981 */ /* 0x000528000c1e9900 */
[----:B------:R0:W4:Y:S04]  /*04e0*/  @!P1 LDG.E.CONSTANT R41, [R58.64+0x20] ;  /* 0x000020083a299981 */ /* 0x000128000c1e9900 */
[----:B------:R0:W4:Y:S01]  /*04f0*/  @!P1 LDG.E.CONSTANT R43, [R58.64+0x30] ;  /* 0x000030083a2b9981 */ /* 0x000122000c1e9900 */
[C---:B------:R-:W-:Y:S01]  /*0500*/  IMAD.WIDE R20, R3.reuse, 0x2, R12 ;  /* 0x0000000203147825 */ /* 0x040fe200078e020c */
[----:B------:R-:W-:Y:S01]  /*0510*/  CS2R R14, SRZ ;  /* 0x00000000000e7805 */ /* 0x000fe2000001ff00 */
[----:B-1----:R-:W-:Y:S01]  /*0520*/  CS2R R12, SRZ ;  /* 0x00000000000c7805 */ /* 0x002fe2000001ff00 */
[----:B------:R-:W-:Y:S01]  /*0530*/  CS2R R16, SRZ ;  /* 0x0000000000107805 */ /* 0x000fe2000001ff00 */
[----:B------:R2:W4:Y:S04]  /*0540*/  @!P0 LDG.E.CONSTANT R18, [R50.64+0x70] ;  /* 0x0000700832128981 */ /* 0x000528000c1e9900 */
[----:B------:R1:W4:Y:S04]  /*0550*/  LDG.E.CONSTANT R56, [R20.64] ;  /* 0x0000000814387981 */ /* 0x000328000c1e9900 */
        /* <DEDUP_REMOVED lines=9> */
[----:B-1----:R-:W-:-:S03]  /*05f0*/  CS2R R20, SRZ ;  /* 0x0000000000147805 */ /* 0x002fc6000001ff00 */
[----:B------:R1:W4:Y:S04]  /*0600*/  LDG.E.CONSTANT R55, [R28.64] ;  /* 0x000000081c377981 */ /* 0x000328000c1e9900 */
[----:B------:R2:W4:Y:S04]  /*0610*/  @!P0 LDG.E.CONSTANT R20, [R50.64+0x80] ;  /* 0x0000800832148981 */ /* 0x000528000c1e9900 */
[----:B------:R2:W4:Y:S04]  /*0620*/  @!P0 LDG.E.CONSTANT R22, [R50.64+0x90] ;  /* 0x0000900832168981 */ /* 0x000528000c1e9900 */
[----:B------:R0:W4:Y:S04]  /*0630*/  @!P1 LDG.E.CONSTANT R21, [R58.64+0x80] ;  /* 0x000080083a159981 */ /* 0x000128000c1e9900 */
[----:B------:R0:W4:Y:S01]  /*0640*/  @!P1 LDG.E.CONSTANT R23, [R58.64+0x90] ;  /* 0x000090083a179981 */ /* 0x000122000c1e9900 */
[----:B------:R-:W-:Y:S01]  /*0650*/  IMAD.WIDE R30, R3, 0x2, R28 ;  /* 0x00000002031e7825 */ /* 0x000fe200078e021c */
[----:B------:R-:W-:Y:S01]  /*0660*/  CS2R R24, SRZ ;  /* 0x0000000000187805 */ /* 0x000fe2000001ff00 */
[----:B------:R-:W-:Y:S01]  /*0670*/  CS2R R26, SRZ ;  /* 0x00000000001a7805 */ /* 0x000fe2000001ff00 */
[----:B-1----:R-:W-:-:S02]  /*0680*/  CS2R R28, SRZ ;  /* 0x00000000001c7805 */ /* 0x002fc4000001ff00 */
[----:B------:R1:W4:Y:S01]  /*0690*/  LDG.E.CONSTANT R53, [R30.64] ;  /* 0x000000081e357981 */ /* 0x000322000c1e9900 */
[----:B------:R-:W-:Y:S01]  /*06a0*/  CS2R R32, SRZ ;  /* 0x0000000000207805 */ /* 0x000fe2000001ff00 */
[----:B------:R-:W-:Y:S02]  /*06b0*/  CS2R R34, SRZ ;  /* 0x0000000000227805 */ /* 0x000fe4000001ff00 */
[----:B------:R2:W4:Y:S04]  /*06c0*/  @!P0 LDG.E.CONSTANT R24, [R50.64+0xa0] ;  /* 0x0000a00832188981 */ /* 0x000528000c1e9900 */
[----:B------:R2:W4:Y:S01]  /*06d0*/  @!P0 LDG.E.CONSTANT R26, [R50.64+0xb0] ;  /* 0x0000b008321a8981 */ /* 0x000522000c1e9900 */
[----:B-1----:R-:W-:-:S03]  /*06e0*/  CS2R R30, SRZ ;  /* 0x00000000001e7805 */ /* 0x002fc6000001ff00 */
        /* <DEDUP_REMOVED lines=11> */
[----:B------:R-:W-:-:S04]  /*07a0*/  MOV R54, 0x43004300 ;  /* 0x4300430000367802 */ /* 0x000fc80000000f00 */
[----:B0-----:R-:W-:Y:S01]  /*07b0*/  PRMT R59, R60, 0x7610, R59 ;  /* 0x000076103c3b7816 */ /* 0x001fe2000000003b */
        /* <DEDUP_REMOVED lines=9> */
[----:B-----5:R-:W-:Y:S07]  /*0850*/  HMMA.16816.F32.BF16 R36, R36, R50, RZ ;  /* 0x000000322424723c */ /* 0x020fee00000418ff */
        /* <DEDUP_REMOVED lines=8> */
[----:B----4-:R-:W-:Y:S07]  /*08e0*/  HMMA.16816.F32.BF16 R40, R40, R50, RZ ;  /* 0x000000322828723c */ /* 0x010fee00000418ff */
        /* <DEDUP_REMOVED lines=24> */
[-CC-:B------:R-:W-:Y:S01]  /*0a70*/  HFMA2.BF16_V2 R50, R51, R55.reuse.H0_H0, R55.reuse.H1_H1 ;  /* 0x2000003733327231 */ /* 0x180fe20000260037 */
[----:B------:R-:W-:Y:S01]  /*0a80*/  LOP3.LUT R44, R45, 0xf000f, R54, 0xea, !PT ;  /* 0x000f000f2d2c7812 */ /* 0x000fe200078eea36 */
[----:B------:R-:W-:Y:S02]  /*0a90*/  HFMA2.BF16_V2 R51, R56, R55.H0_H0, R55.H1_H1 ;  /* 0x2000003738337231 */ /* 0x000fe40000260037 */
[----:B------:R-:W-:-:S02]  /*0aa0*/  HFMA2.BF16_V2 R6, R6, R59.H0_H0, -136, -136 ;  /* 0xc308c30806067431 */ /* 0x000fc4000024003b */
[----:B------:R-:W-:-:S03]  /*0ab0*/  HFMA2.BF16_V2 R45, R44, R59.H0_H0, -136, -136 ;  /* 0xc308c3082c2d7431 */ /* 0x000fc6000024003b */
[----:B------:R-:W-:Y:S01]  /*0ac0*/  HMMA.16816.F32.BF16 R20, R20, R50, RZ ;  /* 0x000000321414723c */ /* 0x000fe200000418ff */
[-CC-:B------:R-:W-:Y:S01]  /*0ad0*/  HFMA2.BF16_V2 R44, R6, R55.reuse.H0_H0, R55.reuse.H1_H1 ;  /* 0x20000037062c7231 */ /* 0x180fe20000260037 */
[----:B------:R-:W-:Y:S01]  /*0ae0*/  LOP3.LUT R6, R7, 0xf000f, R54, 0xea, !PT ;  /* 0x000f000f07067812 */ /* 0x000fe200078eea36 */
[----:B------:R-:W-:Y:S01]  /*0af0*/  HFMA2.BF16_V2 R45, R45, R55.H0_H0, R55.H1_H1 ;  /* 0x200000372d2d7231 */ /* 0x000fe20000260037 */
[----:B------:R-:W-:-:S03]  /*0b00*/  SHF.R.U32.HI R55, RZ, 0x8, R7 ;  /* 0x00000008ff377819 */ /* 0x000fc60000011607 */
[--C-:B------:R-:W-:Y:S02]  /*0b10*/  SHF.R.U32.HI R51, RZ, 0x4, R7.reuse ;  /* 0x00000004ff337819 */ /* 0x100fe40000011607 */
[----:B------:R-:W-:Y:S02]  /*0b20*/  SHF.R.U32.HI R7, RZ, 0xc, R7 ;  /* 0x0000000cff077819 */ /* 0x000fe40000011607 */
[--C-:B------:R-:W-:Y:S02]  /*0b30*/  LOP3.LUT R56, R51, 0xf000f, R54.reuse, 0xea, !PT ;  /* 0x000f000f33387812 */ /* 0x100fe400078eea36 */
[--C-:B------:R-:W-:Y:S01]  /*0b40*/  LOP3.LUT R50, R55, 0xf000f, R54.reuse, 0xea, !PT ;  /* 0x000f000f37327812 */ /* 0x100fe200078eea36 */
[-C--:B------:R-:W-:Y:S01]  /*0b50*/  HFMA2.BF16_V2 R6, R6, R59.reuse.H0_H0, -136, -136 ;  /* 0xc308c30806067431 */ /* 0x080fe2000024003b */
[----:B------:R-:W-:Y:S01]  /*0b60*/  LOP3.LUT R54, R7, 0xf000f, R54, 0xea, !PT ;  /* 0x000f000f07367812 */ /* 0x000fe200078eea36 */
[----:B------:R-:W-:Y:S02]  /*0b70*/  HFMA2.BF16_V2 R7, R56, R59.H0_H0, -136, -136 ;  /* 0xc308c30838077431 */ /* 0x000fe4000024003b */
[----:B------:R-:W-:-:S02]  /*0b80*/  HFMA2.BF16_V2 R6, R6, R53.H0_H0, R53.H1_H1 ;  /* 0x2000003506067231 */ /* 0x000fc40000260035 */
        /* <DEDUP_REMOVED lines=44> */
.L_x_40:
[----:B------:R-:W1:Y:S01]  /*0e50*/  S2R R5, SR_TID.Y ;  /* 0x0000000000057919 */ /* 0x000e620000002200 */
[----:B0-----:R-:W-:Y:S01]  /*0e60*/  IMAD.SHL.U32 R2, R0, 0x10, RZ ;  /* 0x0000001000027824 */ /* 0x001fe200078e00ff */
        /* <DEDUP_REMOVED lines=10> */
[----:B------:R-:W-:Y:S01]  /*0f10*/  LEA.HI R5, R5, R0, RZ, 0x2 ;  /* 0x0000000005057211 */ /* 0x000fe200078f10ff */
[----:B------:R-:W-:Y:S01]  /*0f20*/  USHF.R.S32.HI UR6, URZ, 0x1f, UR5 ;  /* 0x0000001f3f067899 */ /* 0x000fe20008011405 */
[----:B------:R-:W-:Y:S01]  /*0f30*/  LEA.HI R4, R4, R3, RZ, 0x2 ;  /* 0x0000000304047211 */ /* 0x000fe200078f10ff */
[----:B------:R-:W-:Y:S01]  /*0f40*/  IMAD.MOV.U32 R25, RZ, RZ, 0x4 ;  /* 0x00000004ff197424 */ /* 0x000fe200078e00ff */
[----:B------:R-:W-:Y:S01]  /*0f50*/  LOP3.LUT R13, R5, 0x7ffffffc, RZ, 0xc0, !PT ;  /* 0x7ffffffc050d7812 */ /* 0x000fe200078ec0ff */
[----:B------:R-:W-:Y:S01]  /*0f60*/  ULEA.HI UR6, UR6, UR5, URZ, 0x2 ;  /* 0x0000000506067291 */ /* 0x000fe2000f8f103f */
[----:B------:R-:W-:-:S02]  /*0f70*/  SHF.R.S32.HI R4, RZ, 0x2, R4 ;  /* 0x00000002ff047819 */ /* 0x000fc40000011404 */
[----:B------:R-:W-:Y:S01]  /*0f80*/  IADD3 R6, -R13, R0, RZ ;  /* 0x000000000d067210 */ /* 0x000fe20007ffe1ff */
[----:B------:R-:W-:Y:S01]  /*0f90*/  USHF.R.S32.HI UR6, URZ, 0x2, UR6 ;  /* 0x000000023f067899 */ /* 0x000fe20008011406 */
[----:B------:R-:W-:Y:S02]  /*0fa0*/  SHF.R.S32.HI R12, RZ, 0x2, R5 ;  /* 0x00000002ff0c7819 */ /* 0x000fe40000011405 */
[C---:B------:R-:W-:Y:S01]  /*0fb0*/  LEA.HI R5, R3.reuse, R3, RZ, 0x1 ;  /* 0x0000000303057211 */ /* 0x040fe200078f08ff */
[----:B------:R-:W-:Y:S01]  /*0fc0*/  IMAD R6, R3, 0x8, R6 ;  /* 0x0000000803067824 */ /* 0x000fe200078e0206 */
[----:B------:R-:W-:Y:S02]  /*0fd0*/  MOV R14, c[0x0][0x188] ;  /* 0x00006200000e7a02 */ /* 0x000fe40000000f00 */
[----:B------:R-:W-:Y:S01]  /*0fe0*/  SHF.R.S32.HI R5, RZ, 0x1, R5 ;  /* 0x00000001ff057819 */ /* 0x000fe20000011405 */
[C---:B0-----:R-:W-:Y:S02]  /*0ff0*/  IMAD R3, R15.reuse, UR6, R4 ;  /* 0x000000060f037c24 */ /* 0x041fe4000f8e0204 */
[----:B------:R-:W-:-:S02]  /*1000*/  IMAD R16, R15, 0x8, R12 ;  /* 0x000000080f107824 */ /* 0x000fc400078e020c */
[----:B------:R-:W-:Y:S01]  /*1010*/  IMAD.MOV.U32 R15, RZ, RZ, c[0x0][0x190] ;  /* 0x00006400ff0f7624 */ /* 0x000fe200078e00ff */
[----:B------:R-:W-:Y:S01]  /*1020*/  LEA R4, R3, R0, 0x5 ;  /* 0x0000000003047211 */ /* 0x000fe200078e28ff */
[----:B------:R-:W-:Y:S01]  /*1030*/  IMAD.SHL.U32 R3, R6, 0x2, RZ ;  /* 0x0000000206037824 */ /* 0x000fe200078e00ff */
[----:B-1----:R-:W-:Y:S01]  /*1040*/  LEA R13, R7, R12, 0x4 ;  /* 0x0000000c070d7211 */ /* 0x002fe200078e20ff */
[----:B------:R-:W-:Y:S01]  /*1050*/  IMAD.SHL.U32 R14, R14, 0x8, RZ ;  /* 0x000000080e0e7824 */ /* 0x000fe200078e00ff */
[----:B------:R-:W-:Y:S02]  /*1060*/  SHF.L.U32 R4, R4, 0x1, RZ ;  /* 0x0000000104047819 */ /* 0x000fe400000006ff */
[----:B------:R-:W-:Y:S01]  /*1070*/  SHF.L.U32 R17, R15, 0x3, RZ ;  /* 0x000000030f117819 */ /* 0x000fe200000006ff */
[----:B------:R-:W-:Y:S01]  /*1080*/  IMAD R12, R13, c[0x0][0x188], RZ ;  /* 0x000062000d0c7a24 */ /* 0x000fe200078e02ff */
[----:B------:R-:W-:Y:S01]  /*1090*/  SHF.R.S32.HI R6, RZ, 0x1f, R3 ;  /* 0x0000001fff067819 */ /* 0x000fe20000011403 */
[----:B------:R-:W-:Y:S01]  /*10a0*/  IMAD.WIDE R24, R4, R25, c[0x0][0x168] ;  /* 0x00005a0004187625 */ /* 0x000fe200078e0219 */
[----:B------:R-:W-:-:S02]  /*10b0*/  MOV R4, 0x2 ;  /* 0x0000000200047802 */ /* 0x000fc40000000f00 */
[C---:B------:R-:W-:Y:S01]  /*10c0*/  IADD3 R7, P1, R12.reuse, R3, RZ ;  /* 0x000000030c077210 */ /* 0x040fe20007f3e0ff */
[----:B------:R-:W-:Y:S02]  /*10d0*/  IMAD R5, R17, R5, R16 ;  /* 0x0000000511057224 */ /* 0x000fe400078e0210 */
[----:B------:R-:W2:Y:S01]  /*10e0*/  LDG.E.64.CONSTANT R24, [R24.64] ;  /* 0x0000000818187981 */ /* 0x000ea2000c1e9b00 */
[----:B------:R-:W-:Y:S01]  /*10f0*/  LEA.HI.X.SX32 R12, R12, R6, 0x1, P1 ;  /* 0x000000060c0c7211 */ /* 0x000fe200008f0eff */
[----:B------:R-:W-:Y:S01]  /*1100*/  IMAD.SHL.U32 R5, R5, 0x2, RZ ;  /* 0x0000000205057824 */ /* 0x000fe200078e00ff */
[C---:B------:R-:W-:Y:S02]  /*1110*/  ISETP.GE.AND P1, PT, R13.reuse, c[0x0][0x180], PT ;  /* 0x000060000d007a0c */ /* 0x040fe40003f26270 */
[----:B------:R-:W-:Y:S01]  /*1120*/  IADD3 R13, R13, 0x8, RZ ;  /* 0x000000080d0d7810 */ /* 0x000fe20007ffe0ff */
[----:B------:R-:W-:Y:S01]  /*1130*/  IMAD.WIDE R4, R5, R4, c[0x0][0x170] ;  /* 0x00005c0005047625 */ /* 0x000fe200078e0204 */
[----:B------:R-:W-:-:S02]  /*1140*/  IADD3 R3, P3, R14, R7, RZ ;  /* 0x000000070e037210 */ /* 0x000fc40007f7e0ff */
[----:B------:R-:W-:Y:S02]  /*1150*/  ISETP.GE.AND P4, PT, R13, c[0x0][0x180], PT ;  /* 0x000060000d007a0c */ /* 0x000fe40003f86270 */
[----:B------:R-:W-:Y:S01]  /*1160*/  LEA R28, P2, R7, c[0x0][0x160], 0x1 ;  /* 0x00005800071c7a11 */ /* 0x000fe200078408ff */
[----:B------:R0:W3:Y:S01]  /*1170*/  LDG.E.CONSTANT R35, [R4.64] ;  /* 0x0000000804237981 */ /* 0x0000e2000c1e9900 */
[----:B------:R-:W-:Y:S02]  /*1180*/  LEA.HI.X.SX32 R6, R14, R12, 0x1, P3 ;  /* 0x0000000c0e067211 */ /* 0x000fe400018f0eff */
[----:B------:R-:W-:Y:S02]  /*1190*/  LEA R30, P3, R3, c[0x0][0x160], 0x1 ;  /* 0x00005800031e7a11 */ /* 0x000fe400078608ff */
[----:B------:R-:W-:Y:S01]  /*11a0*/  LEA.HI.X R29, R7, c[0x0][0x164], R12, 0x1, P2 ;  /* 0x00005900071d7a11 */ /* 0x000fe200010f0c0c */
[----:B------:R-:W-:Y:S01]  /*11b0*/  CS2R R16, SRZ ;  /* 0x0000000000107805 */ /* 0x000fe2000001ff00 */
[----:B------:R-:W-:Y:S01]  /*11c0*/  SHF.L.U32 R7, R15, 0x4, RZ ;  /* 0x000000040f077819 */ /* 0x000fe200000006ff */
[----:B------:R-:W-:Y:S01]  /*11d0*/  CS2R R18, SRZ ;  /* 0x0000000000127805 */ /* 0x000fe2000001ff00 */
[----:B------:R-:W-:Y:S01]  /*11e0*/  LEA.HI.X R31, R3, c[0x0][0x164], R6, 0x1, P3 ;  /* 0x00005900031f7a11 */ /* 0x000fe200018f0c06 */
[----:B------:R-:W-:-:S02]  /*11f0*/  CS2R R20, SRZ ;  /* 0x0000000000147805 */ /* 0x000fc4000001ff00 */
[----:B------:R-:W-:Y:S01]  /*1200*/  IMAD.WIDE R6, R7, 0x2, R4 ;  /* 0x0000000207067825 */ /* 0x000fe200078e0204 */
[----:B------:R1:W4:Y:S01]  /*1210*/  @!P1 LDG.E.CONSTANT R16, [R28.64] ;  /* 0x000000081c109981 */ /* 0x000322000c1e9900 */
[----:B------:R-:W-:-:S03]  /*1220*/  CS2R R22, SRZ ;  /* 0x0000000000167805 */ /* 0x000fc6000001ff00 */
[----:B------:R1:W4:Y:S04]  /*1230*/  @!P1 LDG.E.CONSTANT R18, [R28.64+0x10] ;  /* 0x000010081c129981 */ /* 0x000328000c1e9900 */
[----:B------:R5:W4:Y:S04]  /*1240*/  @!P4 LDG.E.CONSTANT R17, [R30.64] ;  /* 0x000000081e11c981 */ /* 0x000b28000c1e9900 */
[----:B------:R5:W4:Y:S01]  /*1250*/  @!P4 LDG.E.CONSTANT R19, [R30.64+0x10] ;  /* 0x000010081e13c981 */ /* 0x000b22000c1e9900 */
[----:B------:R-:W-:Y:S01]  /*1260*/  CS2R R12, SRZ ;  /* 0x00000000000c7805 */ /* 0x000fe2000001ff00 */
[----:B------:R-:W-:-:S02]  /*1270*/  CS2R R14, SRZ ;  /* 0x00000000000e7805 */ /* 0x000fc4000001ff00 */
[----:B------:R1:W4:Y:S01]  /*1280*/  LDG.E.CONSTANT R3, [R6.64] ;  /* 0x0000000806037981 */ /* 0x000322000c1e9900 */
[----:B0-----:R-:W-:-:S03]  /*1290*/  CS2R R4, SRZ ;  /* 0x0000000000047805 */ /* 0x001fc6000001ff00 */
        /* <DEDUP_REMOVED lines=15> */
[----:B------:R-:W-:Y:S02]  /*1390*/  WARPSYNC 0xffffffff ;  /* 0xffffffff00007948 */ /* 0x000fe40003800000 */
[----:B--2---:R-:W-:-:S02]  /*13a0*/  LOP3.LUT R27, R24, 0xf000f, R37, 0xea, !PT ;  /* 0x000f000f181b7812 */ /* 0x004fc400078eea25 */
[--C-:B------:R-:W-:Y:S02]  /*13b0*/  SHF.R.U32.HI R32, RZ, 0x4, R24.reuse ;  /* 0x00000004ff207819 */ /* 0x100fe40000011618 */
[--C-:B------:R-:W-:Y:S02]  /*13c0*/  SHF.R.U32.HI R34, RZ, 0x8, R24.reuse ;  /* 0x00000008ff227819 */ /* 0x100fe40000011618 */
[----:B------:R-:W-:Y:S01]  /*13d0*/  SHF.R.U32.HI R24, RZ, 0xc, R24 ;  /* 0x0000000cff187819 */ /* 0x000fe20000011618 */
[-C--:B0-----:R-:W-:Y:S01]  /*13e0*/  HFMA2.BF16_V2 R28, R27, R26.reuse.H0_H0, -136, -136 ;  /* 0xc308c3081b1c7431 */ /* 0x081fe2000024001a */
[--C-:B------:R-:W-:Y:S02]  /*13f0*/  LOP3.LUT R33, R32, 0xf000f, R37.reuse, 0xea, !PT ;  /* 0x000f000f20217812 */ /* 0x100fe400078eea25 */
[--C-:B------:R-:W-:Y:S02]  /*1400*/  LOP3.LUT R29, R34, 0xf000f, R37.reuse, 0xea, !PT ;  /* 0x000f000f221d7812 */ /* 0x100fe400078eea25 */
[----:B------:R-:W-:Y:S01]  /*1410*/  LOP3.LUT R27, R24, 0xf000f, R37, 0xea, !PT ;  /* 0x000f000f181b7812 */ /* 0x000fe200078eea25 */
[----:B------:R-:W-:Y:S01]  /*1420*/  HFMA2.BF16_V2 R33, R33, R26.H0_H0, -136, -136 ;  /* 0xc308c30821217431 */ /* 0x000fe2000024001a */
[----:B------:R-:W-:Y:S01]  /*1430*/  SHF.R.U32.HI R24, RZ, 0x4, R25 ;  /* 0x00000004ff187819 */ /* 0x000fe20000011619 */
[----:B---3--:R-:W-:-:S02]  /*1440*/  HFMA2.BF16_V2 R32, R28, R35.H0_H0, R35.H1_H1 ;  /* 0x200000231c207231 */ /* 0x008fc40000260023 */
[-C--:B------:R-:W-:Y:S01]  /*1450*/  HFMA2.BF16_V2 R28, R29, R26.reuse.H0_H0, -136, -136 ;  /* 0xc308c3081d1c7431 */ /* 0x080fe2000024001a */
[----:B-----5:R-:W-:Y:S01]  /*1460*/  SHF.R.U32.HI R30, RZ, 0x8, R25 ;  /* 0x00000008ff1e7819 */ /* 0x020fe20000011619 */
[-C--:B------:R-:W-:Y:S01]  /*1470*/  HFMA2.BF16_V2 R29, R27, R26.reuse.H0_H0, -136, -136 ;  /* 0xc308c3081b1d7431 */ /* 0x080fe2000024001a */
[--C-:B------:R-:W-:Y:S01]  /*1480*/  LOP3.LUT R27, R25, 0xf000f, R37.reuse, 0xea, !PT ;  /* 0x000f000f191b7812 */ /* 0x100fe200078eea25 */
[-CC-:B------:R-:W-:Y:S01]  /*1490*/  HFMA2.BF16_V2 R33, R33, R35.reuse.H0_H0, R35.reuse.H1_H1 ;  /* 0x2000002321217231 */ /* 0x180fe20000260023 */
[----:B------:R-:W-:Y:S02]  /*14a0*/  LOP3.LUT R31, R24, 0xf000f, R37, 0xea, !PT ;  /* 0x000f000f181f7812 */ /* 0x000fe400078eea25 */
[----:B------:R-:W-:Y:S02]  /*14b0*/  SHF.R.U32.HI R24, RZ, 0xc, R25 ;  /* 0x0000000cff187819 */ /* 0x000fe40000011619 */
[--C-:B------:R-:W-:Y:S01]  /*14c0*/  LOP3.LUT R25, R30, 0xf000f, R37.reuse, 0xea, !PT ;  /* 0x000f000f1e197812 */ /* 0x100fe200078eea25 */
[----:B------:R-:W-:Y:S01]  /*14d0*/  HFMA2.BF16_V2 R30, R27, R26.H0_H0, -136, -136 ;  /* 0xc308c3081b1e7431 */ /* 0x000fe2000024001a */
[----:B------:R-:W-:Y:S01]  /*14e0*/  LOP3.LUT R27, R24, 0xf000f, R37, 0xea, !PT ;  /* 0x000f000f181b7812 */ /* 0x000fe200078eea25 */
[----:B------:R-:W-:-:S02]  /*14f0*/  HFMA2.BF16_V2 R28, R28, R35.H0_H0, R35.H1_H1 ;  /* 0x200000231c1c7231 */ /* 0x000fc40000260023 */
[----:B------:R-:W-:Y:S02]  /*1500*/  HFMA2.BF16_V2 R29, R29, R35.H0_H0, R35.H1_H1 ;  /* 0x200000231d1d7231 */ /* 0x000fe40000260023 */
[-C--:B------:R-:W-:Y:S02]  /*1510*/  HFMA2.BF16_V2 R31, R31, R26.reuse.H0_H0, -136, -136 ;  /* 0xc308c3081f1f7431 */ /* 0x080fe4000024001a */
[-C--:B------:R-:W-:Y:S01]  /*1520*/  HFMA2.BF16_V2 R25, R25, R26.reuse.H0_H0, -136, -136 ;  /* 0xc308c30819197431 */ /* 0x080fe2000024001a */
[----:B----4-:R-:W-:Y:S01]  /*1530*/  HMMA.16816.F32.BF16 R16, R16, R32, RZ ;  /* 0x000000201010723c */ /* 0x010fe200000418ff */
[----:B------:R-:W-:Y:S02]  /*1540*/  HFMA2.BF16_V2 R26, R27, R26.H0_H0, -136, -136 ;  /* 0xc308c3081b1a7431 */ /* 0x000fe4000024001a */
[-CC-:B------:R-:W-:Y:S02]  /*1550*/  HFMA2.BF16_V2 R30, R30, R3.reuse.H0_H0, R3.reuse.H1_H1 ;  /* 0x200000031e1e7231 */ /* 0x180fe40000260003 */
[----:B------:R-:W-:-:S02]  /*1560*/  HFMA2.BF16_V2 R31, R31, R3.H0_H0, R3.H1_H1 ;  /* 0x200000031f1f7231 */ /* 0x000fc40000260003 */
[-CC-:B------:R-:W-:Y:S02]  /*1570*/  HFMA2.BF16_V2 R24, R25, R3.reuse.H0_H0, R3.reuse.H1_H1 ;  /* 0x2000000319187231 */ /* 0x180fe40000260003 */
[----:B------:R-:W-:Y:S01]  /*1580*/  HFMA2.BF16_V2 R25, R26, R3.H0_H0, R3.H1_H1 ;  /* 0x200000031a197231 */ /* 0x000fe20000260003 */
[----:B------:R-:W-:Y:S08]  /*1590*/  HMMA.16816.F32.BF16 R20, R20, R28, RZ ;  /* 0x0000001c1414723c */ /* 0x000ff000000418ff */
[----:B------:R-:W-:Y:S06]  /*15a0*/  HMMA.16816.F32.BF16 R12, R12, R30, RZ ;  /* 0x0000001e0c0c723c */ /* 0x000fec00000418ff */
[----:B------:R-:W-:-:S02]  /*15b0*/  FADD.FTZ R3, R8, R16 ;  /* 0x0000001008037221 */ /* 0x000fc40000010000 */
[----:B------:R-:W-:Y:S01]  /*15c0*/  FADD.FTZ R8, R9, R17 ;  /* 0x0000001109087221 */ /* 0x000fe20000010000 */
[----:B------:R-:W-:Y:S01]  /*15d0*/  HMMA.16816.F32.BF16 R4, R4, R24, RZ ;  /* 0x000000180404723c */ /* 0x000fe200000418ff */
[----:B------:R-:W-:Y:S02]  /*15e0*/  FADD.FTZ R9, R10, R18 ;  /* 0x000000120a097221 */ /* 0x000fe40000010000 */
        /* <DEDUP_REMOVED lines=8> */
[----:B------:R-:W-:-:S03]  /*1670*/  FADD.FTZ R14, R10, R15 ;  /* 0x0000000f0a0e7221 */ /* 0x000fc60000010000 */
[----:B------:R-:W-:Y:S02]  /*1680*/  FADD.FTZ R10, R6, R11 ;  /* 0x0000000b060a7221 */ /* 0x000fe40000010000 */
[----:B------:R-:W-:Y:S02]  /*1690*/  FADD.FTZ R8, R4, R3 ;  /* 0x0000000304087221 */ /* 0x000fe40000010000 */
[----:B------:R-:W-:Y:S02]  /*16a0*/  FADD.FTZ R9, R5, R12 ;  /* 0x0000000c05097221 */ /* 0x000fe40000010000 */
[----:B------:R-:W-:-:S05]  /*16b0*/  FADD.FTZ R11, R7, R14 ;  /* 0x0000000e070b7221 */ /* 0x000fca0000010000 */
.L_x_42:
        /* <DEDUP_REMOVED lines=72> */
.L_x_43:
        /* <DEDUP_REMOVED lines=12> */
.L_x_61:


//--------------------- .text._ZN2at6native30tinygemm_m16n8k16_chunk_kernelINS0_10ALayout_RMILNS0_14KReductionTypeE0EEENS0_15BLayout_TC_int4ILi2ELi32EEES4_Li8ELi8EEEvPKvS8_S8_Pviiiiii --------------------------
	.section	.text._ZN2at6native30tinygemm_m16n8k16_chunk_kernelINS0_10ALayout_RMILNS0_14KReductionTypeE0EEENS0_15BLayout_TC_int4ILi2ELi32EEES4_Li8ELi8EEEvPKvS8_S8_Pviiiiii,"ax",@progbits
	.sectioninfo	@"SHI_REGISTERS=63"
	.align	128
        .global         _ZN2at6native30tinygemm_m16n8k16_chunk_kernelINS0_10ALayout_RMILNS0_14KReductionTypeE0EEENS0_15BLayout_TC_int4ILi2ELi32EEES4_Li8ELi8EEEvPKvS8_S8_Pviiiiii
        .type           _ZN2at6native30tinygemm_m16n8k16_chunk_kernelINS0_10ALayout_RMILNS0_14KReductionTypeE0EEENS0_15BLayout_TC_int4ILi2ELi32EEES4_Li8ELi8EEEvPKvS8_S8_Pviiiiii,@function
        .size           _ZN2at6native30tinygemm_m16n8k16_chunk_kernelINS0_10ALayout_RMILNS0_14KReductionTypeE0EEENS0_15BLayout_TC_int4ILi2ELi32EEES4_Li8ELi8EEEvPKvS8_S8_Pviiiiii,(.L_x_62 - _ZN2at6native30tinygemm_m16n8k16_chunk_kernelINS0_10ALayout_RMILNS0_14KReductionTypeE0EEENS0_15BLayout_TC_int4ILi2ELi32EEES4_Li8ELi8EEEvPKvS8_S8_Pviiiiii)
        .other          _ZN2at6native30tinygemm_m16n8k16_chunk_kernelINS0_10ALayout_RMILNS0_14KReductionTypeE0EEENS0_15BLayout_TC_int4ILi2ELi32EEES4_Li8ELi8EEEvPKvS8_S8_Pviiiiii,@"STO_CUDA_ENTRY STV_DEFAULT"
_ZN2at6native30tinygemm_m16n8k16_chunk_kernelINS0_10ALayout_RMILNS0_14KReductionTypeE0EEENS0_15BLayout_TC_int4ILi2ELi32EEES4_Li8ELi8EEEvPKvS8_S8_Pviiiiii:
.text._ZN2at6native30tinygemm_m16n8k16_chunk_kernelINS0_10ALayout_RMILNS0_14KReductionTypeE0EEENS0_15BLayout_TC_int4ILi2ELi32EEES4_Li8ELi8EEEvPKvS8_S8_Pviiiiii:
        /* <DEDUP_REMOVED lines=40> */
[----:B------:R-:W-:-:S03]  /*0280*/  IMAD.SHL.U32 R2, R2, 0x2, RZ ;  /* 0x0000000202027824 */ /* 0x000fc600078e00ff */
.L_x_45:
[----:B------:R-:W-:Y:S01]  /*0290*/  LEA.HI R8, R48, R48, RZ, 0x1 ;  /* 0x0000003030087211 */ /* 0x000fe200078f08ff */
[----:B------:R-:W-:Y:S01]  /*02a0*/  IMAD.MOV.U32 R32, RZ, RZ, 0x4 ;  /* 0x00000004ff207424 */ /* 0x000fe200078e00ff */
[----:B------:R-:W-:-:S02]  /*02b0*/  IADD3 R19, P1, R45, R2, RZ ;  /* 0x000000022d137210 */ /* 0x000fc40007f3e0ff */
[----:B------:R-:W-:Y:S02]  /*02c0*/  SHF.R.S32.HI R9, RZ, 0x1, R8 ;  /* 0x00000001ff097819 */ /* 0x000fe40000011408 */
[----:B------:R-:W-:Y:S02]  /*02d0*/  SHF.R.S32.HI R8, RZ, 0x1f, R2 ;  /* 0x0000001fff087819 */ /* 0x000fe40000011402 */
[----:B------:R-:W-:Y:S01]  /*02e0*/  IADD3 R11, R6, R9, RZ ;  /* 0x00000009060b7210 */ /* 0x000fe20007ffe0ff */
[----:B------:R-:W-:-:S03]  /*02f0*/  IMAD R9, R9, R4, R5 ;  /* 0x0000000409097224 */ /* 0x000fc600078e0205 */
[----:B------:R-:W-:-:S05]  /*0300*/  LEA R11, R11, R0, 0x5 ;  /* 0x000000000b0b7211 */ /* 0x000fca00078e28ff */
[----:B------:R-:W-:Y:S01]  /*0310*/  IMAD.WIDE R32, R11, R32, c[0x0][0x168] ;  /* 0x00005a000b207625 */ /* 0x000fe200078e0220 */
[----:B------:R-:W-:Y:S02]  /*0320*/  LEA.HI.X.SX32 R10, R45, R8, 0x1, P1 ;  /* 0x000000082d0a7211 */ /* 0x000fe400008f0eff */
[C---:B------:R-:W-:Y:S02]  /*0330*/  IADD3 R8, P1, R44.reuse, R19, RZ ;  /* 0x000000132c087210 */ /* 0x040fe40007f3e0ff */
[----:B------:R0:W2:Y:S01]  /*0340*/  LDG.E.CONSTANT R57, [R32.64] ;  /* 0x0000000620397981 */ /* 0x0000a2000c1e9900 */
[----:B------:R-:W-:Y:S01]  /*0350*/  SHF.L.U32 R9, R9, 0x1, RZ ;  /* 0x0000000109097819 */ /* 0x000fe200000006ff */
[----:B------:R-:W-:Y:S01]  /*0360*/  IMAD.MOV.U32 R16, RZ, RZ, 0x2 ;  /* 0x00000002ff107424 */ /* 0x000fe200078e00ff */
[----:B------:R-:W-:Y:S01]  /*0370*/  LEA.HI.X.SX32 R11, R44, R10, 0x1, P1 ;  /* 0x0000000a2c0b7211 */ /* 0x000fe200008f0eff */
[----:B------:R-:W-:Y:S01]  /*0380*/  CS2R R28, SRZ ;  /* 0x00000000001c7805 */ /* 0x000fe2000001ff00 */
[----:B------:R-:W-:Y:S01]  /*0390*/  ISETP.GE.AND P1, PT, R7, c[0x0][0x180], PT ;  /* 0x0000600007007a0c */ /* 0x000fe20003f26270 */
[----:B------:R-:W-:Y:S01]  /*03a0*/  IMAD.WIDE R16, R9, R16, c[0x0][0x170] ;  /* 0x00005c0009107625 */ /* 0x000fe200078e0210 */
[C---:B------:R-:W-:Y:S01]  /*03b0*/  LEA R46, P2, R19.reuse, c[0x0][0x160], 0x1 ;  /* 0x00005800132e7a11 */ /* 0x040fe200078408ff */
        /* <DEDUP_REMOVED lines=8> */
[----:B------:R2:W5:Y:S04]  /*0440*/  @!P0 LDG.E.CONSTANT R28, [R46.64+0x20] ;  /* 0x000020062e1c8981 */ /* 0x000568000c1e9900 */
[----:B------:R2:W3:Y:S04]  /*0450*/  @!P0 LDG.E.CONSTANT R8, [R46.64] ;  /* 0x000000062e088981 */ /* 0x0004e8000c1e9900 */
[----:B------:R2:W3:Y:S04]  /*0460*/  @!P0 LDG.E.CONSTANT R10, [R46.64+0x10] ;  /* 0x000010062e0a8981 */ /* 0x0004e8000c1e9900 */
[----:B------:R0:W3:Y:S04]  /*0470*/  @!P1 LDG.E.CONSTANT R9, [R58.64] ;  /* 0x000000063a099981 */ /* 0x0000e8000c1e9900 */
[----:B------:R0:W3:Y:S04]  /*0480*/  @!P1 LDG.E.CONSTANT R11, [R58.64+0x10] ;  /* 0x000010063a0b9981 */ /* 0x0000e8000c1e9900 */
[----:B------:R2:W5:Y:S04]  /*0490*/  @!P0 LDG.E.CONSTANT R30, [R46.64+0x30] ;  /* 0x000030062e1e8981 */ /* 0x000568000c1e9900 */
[----:B------:R0:W5:Y:S04]  /*04a0*/  @!P1 LDG.E.CONSTANT R29, [R58.64+0x20] ;  /* 0x000020063a1d9981 */ /* 0x000168000c1e9900 */
[----:B------:R0:W5:Y:S01]  /*04b0*/  @!P1 LDG.E.CONSTANT R31, [R58.64+0x30] ;  /* 0x000030063a1f9981 */ /* 0x000162000c1e9900 */
[C---:B-1----:R-:W-:Y:S01]  /*04c0*/  IMAD.WIDE R16, R3.reuse, 0x2, R16 ;  /* 0x0000000203107825 */ /* 0x042fe200078e0210 */
[----:B------:R-:W-:Y:S01]  /*04d0*/  CS2R R20, SRZ ;  /* 0x0000000000147805 */ /* 0x000fe2000001ff00 */
[----:B------:R-:W-:Y:S01]  /*04e0*/  CS2R R22, SRZ ;  /* 0x0000000000167805 */ /* 0x000fe2000001ff00 */
[----:B------:R-:W-:Y:S01]  /*04f0*/  CS2R R40, SRZ ;  /* 0x0000000000287805 */ /* 0x000fe2000001ff00 */
[----:B------:R-:W-:Y:S01]  /*0500*/  CS2R R42, SRZ ;  /* 0x00000000002a7805 */ /* 0x000fe2000001ff00 */
[----:B------:R1:W5:Y:S04]  /*0510*/  LDG.E.CONSTANT R50, [R16.64] ;  /* 0x0000000610327981 */ /* 0x000368000c1e9900 */
        /* <DEDUP_REMOVED lines=8> */
[----:B------:R0:W5:Y:S01]  /*05a0*/  LDG.E.CONSTANT R51, [R32.64+0x100] ;  /* 0x0001000620337981 */ /* 0x000162000c1e9900 */
[C---:B------:R-:W-:Y:S01]  /*05b0*/  IMAD.WIDE R26, R3.reuse, 0x2, R16 ;  /* 0x00000002031a7825 */ /* 0x040fe200078e0210 */
[----:B------:R-:W-:Y:S01]  /*05c0*/  CS2R R36, SRZ ;  /* 0x0000000000247805 */ /* 0x000fe2000001ff00 */
[----:B------:R-:W-:Y:S01]  /*05d0*/  CS2R R38, SRZ ;  /* 0x0000000000267805 */ /* 0x000fe2000001ff00 */
[----:B------:R0:W5:Y:S04]  /*05e0*/  LDG.E.CONSTANT R53, [R32.64+0x180] ;  /* 0x0001800620357981 */ /* 0x000168000c1e9900 */
[----:B------:R0:W5:Y:S04]  /*05f0*/  LDG.E.CONSTANT R54, [R26.64] ;  /* 0x000000061a367981 */ /* 0x000168000c1e9900 */
[----:B------:R2:W5:Y:S04]  /*0600*/  @!P0 LDG.E.CONSTANT R36, [R46.64+0x80] ;  /* 0x000080062e248981 */ /* 0x000568000c1e9900 */
[----:B------:R2:W5:Y:S04]  /*0610*/  @!P0 LDG.E.CONSTANT R38, [R46.64+0x90] ;  /* 0x000090062e268981 */ /* 0x000568000c1e9900 */
[----:B------:R0:W5:Y:S04]  /*0620*/  @!P1 LDG.E.CONSTANT R37, [R58.64+0x80] ;  /* 0x000080063a259981 */ /* 0x000168000c1e9900 */
[----:B------:R0:W5:Y:S01]  /*0630*/  @!P1 LDG.E.CONSTANT R39, [R58.64+0x90] ;  /* 0x000090063a279981 */ /* 0x000162000c1e9900 */
[----:B-1----:R-:W-:Y:S01]  /*0640*/  CS2R R16, SRZ ;  /* 0x0000000000107805 */ /* 0x002fe2000001ff00 */
[----:B------:R-:W-:Y:S01]  /*0650*/  CS2R R18, SRZ ;  /* 0x0000000000127805 */ /* 0x000fe2000001ff00 */
[----:B------:R-:W-:Y:S01]  /*0660*/  IMAD.WIDE R24, R3, 0x2, R26 ;  /* 0x0000000203187825 */ /* 0x000fe200078e021a */
[----:B0-----:R-:W-:Y:S01]  /*0670*/  CS2R R32, SRZ ;  /* 0x0000000000207805 */ /* 0x001fe2000001ff00 */
        /* <DEDUP_REMOVED lines=9> */
[----:B-1----:R-:W-:-:S03]  /*0710*/  CS2R R24, SRZ ;  /* 0x0000000000187805 */ /* 0x002fc6000001ff00 */
[----:B------:R0:W5:Y:S04]  /*0720*/  @!P1 LDG.E.CONSTANT R33, [R58.64+0xc0] ;  /* 0x0000c0063a219981 */ /* 0x000168000c1e9900 */
[----:B------:R0:W5:Y:S04]  /*0730*/  @!P1 LDG.E.CONSTANT R35, [R58.64+0xd0] ;  /* 0x0000d0063a239981 */ /* 0x000168000c1e9900 */
[----:B------:R2:W5:Y:S04]  /*0740*/  @!P0 LDG.E.CONSTANT R24, [R46.64+0xe0] ;  /* 0x0000e0062e188981 */ /* 0x000568000c1e9900 */
[----:B------:R2:W5:Y:S04]  /*0750*/  @!P0 LDG.E.CONSTANT R26, [R46.64+0xf0] ;  /* 0x0000f0062e1a8981 */ /* 0x000568000c1e9900 */
[----:B------:R0:W5:Y:S04]  /*0760*/  @!P1 LDG.E.CONSTANT R25, [R58.64+0xe0] ;  /* 0x0000e0063a199981 */ /* 0x000168000c1e9900 */
[----:B------:R0:W5:Y:S01]  /*0770*/  @!P1 LDG.E.CONSTANT R27, [R58.64+0xf0] ;  /* 0x0000f0063a1b9981 */ /* 0x000162000c1e9900 */
        /* <DEDUP_REMOVED lines=20> */
[----:B-----5:R-:W-:Y:S07]  /*08c0*/  HMMA.16816.F32.BF16 R28, R28, R46, RZ ;  /* 0x0000002e1c1c723c */ /* 0x020fee00000418ff */
[----:B------:R-:W-:Y:S02]  /*08d0*/  SHF.R.U32.HI R47, RZ, 0x4, R55 ;  /* 0x00000004ff2f7819 */ /* 0x000fe40000011637 */
        /* <DEDUP_REMOVED lines=20> */
[----:B------:R-:W-:Y:S01]  /*0a20*/  SHF.R.U32.HI R51, RZ, 0xc, R51 ;  /* 0x0000000cff337819 */ /* 0x000fe20000011633 */
[-C--:B------:R-:W-:Y:S01]  /*0a30*/  HFMA2.BF16_V2 R47, R46, R59.reuse.H0_H0, -136, -136 ;  /* 0xc308c3082e2f7431 */ /* 0x080fe2000024003b */
[--C-:B------:R-:W-:Y:S01]  /*0a40*/  LOP3.LUT R56, R55, 0xf000f, R52.reuse, 0xea, !PT ;  /* 0x000f000f37387812 */ /* 0x100fe200078eea34 */
[-C--:B------:R-:W-:Y:S01]  /*0a50*/  HFMA2.BF16_V2 R55, R50, R59.reuse.H0_H0, -136, -136 ;  /* 0xc308c30832377431 */ /* 0x080fe2000024003b */
[----:B------:R-:W-:Y:S01]  /*0a60*/  LOP3.LUT R46, R51, 0xf000f, R52, 0xea, !PT ;  /* 0x000f000f332e7812 */ /* 0x000fe200078eea34 */
[-CC-:B------:R-:W-:Y:S02]  /*0a70*/  HFMA2.BF16_V2 R50, R47, R54.reuse.H0_H0, R54.reuse.H1_H1 ;  /* 0x200000362f327231 */ /* 0x180fe40000260036 */
[----:B------:R-:W-:Y:S02]  /*0a80*/  HFMA2.BF16_V2 R51, R55, R54.H0_H0, R54.H1_H1 ;  /* 0x2000003637337231 */ /* 0x000fe40000260036 */
[-C--:B------:R-:W-:Y:S02]  /*0a90*/  HFMA2.BF16_V2 R56, R56, R59.reuse.H0_H0, -136, -136 ;  /* 0xc308c30838387431 */ /* 0x080fe4000024003b */
[----:B------:R-:W-:-:S03]  /*0aa0*/  HFMA2.BF16_V2 R47, R46, R59.H0_H0, -136, -136 ;  /* 0xc308c3082e2f7431 */ /* 0x000fc6000024003b */
        /* <DEDUP_REMOVED lines=57> */
.L_x_44:
[----:B------:R-:W1:Y:S01]  /*0e40*/  S2R R5, SR_TID.Y ;  /* 0x0000000000057919 */ /* 0x000e620000002200 */
[----:B0-----:R-:W-:Y:S01]  /*0e50*/  IMAD.SHL.U32 R2, R0, 0x10, RZ ;  /* 0x0000001000027824 */ /* 0x001fe200078e00ff */
[----:B-1----:R-:W-:-:S02]  /*0e60*/  LEA R3, R5, UR4, 0x1 ;  /* 0x0000000405037c11 */ /* 0x002fc4000f8e08ff */
[----:B------:R-:W-:Y:S02]  /*0e70*/  ISETP.NE.AND P0, PT, R5, RZ, PT ;  /* 0x000000ff0500720c */ /* 0x000fe40003f05270 */
[----:B------:R-:W-:Y:S02]  /*0e80*/  ISETP.GE.U32.AND P1, PT, R3, c[0x0][0x194], PT ;  /* 0x0000650003007a0c */ /* 0x000fe40003f26070 */
[----:B------:R-:W-:-:S11]  /*0e90*/  LEA R2, R5, R2, 0x9 ;  /* 0x0000000205027211 */ /* 0x000fd600078e48ff */
[----:B------:R-:W-:Y:S05]  /*0ea0*/  @P1 BRA `(.L_x_46) ;  /* 0x0000055000001947 */ /* 0x000fea0003800000 */
[----:B------:R-:W0:Y:S01]  /*0eb0*/  S2R R8, SR_CTAID.Y ;  /* 0x0000000000087919 */ /* 0x000e220000002600 */
[----:B------:R-:W-:Y:S01]  /*0ec0*/  MOV R10, c[0x0][0x194] ;  /* 0x00006500000a7a02 */ /* 0x000fe20000000f00 */
[----:B------:R-:W-:Y:S01]  /*0ed0*/  IMAD.MOV.U32 R19, RZ, RZ, 0x2 ;  /* 0x00000002ff137424 */ /* 0x000fe200078e00ff */
[----:B------:R-:W-:Y:S01]  /*0ee0*/  SHF.R.S32.HI R9, RZ, 0x1f, R0 ;  /* 0x0000001fff097819 */ /* 0x000fe20000011400 */
[----:B------:R-:W1:Y:S01]  /*0ef0*/  S2R R7, SR_CTAID.Z ;  /* 0x0000000000077919 */ /* 0x000e620000002700 */
[----:B------:R-:W-:Y:S01]  /*0f00*/  MOV R5, c[0x0][0x194] ;  /* 0x0000650000057a02 */ /* 0x000fe20000000f00 */
[----:B------:R-:W-:Y:S01]  /*0f10*/  IMAD.MOV.U32 R4, RZ, RZ, RZ ;  /* 0x000000ffff047224 */ /* 0x000fe200078e00ff */
[----:B------:R-:W-:Y:S02]  /*0f20*/  LEA.HI R9, R9, R0, RZ, 0x2 ;  /* 0x0000000009097211 */ /* 0x000fe400078f10ff */
[----:B------:R-:W-:Y:S01]  /*0f30*/  LEA.HI R6, R3, R3, RZ, 0x1 ;  /* 0x0000000303067211 */ /* 0x000fe200078f08ff */
[----:B------:R-:W-:Y:S01]  /*0f40*/  IMAD.HI.U32 R4, R19, R10, R4 ;  /* 0x0000000a13047227 */ /* 0x000fe200078e0004 */
[----:B------:R-:W-:-:S02]  /*0f50*/  LOP3.LUT R11, R9, 0x7ffffffc, RZ, 0xc0, !PT ;  /* 0x7ffffffc090b7812 */ /* 0x000fc400078ec0ff */
[----:B------:R-:W-:Y:S02]  /*0f60*/  SHF.R.S32.HI R5, RZ, 0x1, R6 ;  /* 0x00000001ff057819 */ /* 0x000fe40000011406 */
[----:B------:R-:W-:Y:S01]  /*0f70*/  SHF.R.S32.HI R4, RZ, 0x1, R4 ;  /* 0x00000001ff047819 */ /* 0x000fe20000011404 */
[----:B------:R-:W-:Y:S01]  /*0f80*/  IMAD.IADD R10, R0, 0x1, -R11 ;  /* 0x00000001000a7824 */ /* 0x000fe200078e0a0b */
[----:B------:R-:W-:-:S04]  /*0f90*/  SHF.R.S32.HI R9, RZ, 0x2, R9 ;  /* 0x00000002ff097819 */ /* 0x000fc80000011409 */
[----:B------:R-:W-:Y:S01]  /*0fa0*/  LEA R3, R3, R10, 0x3 ;  /* 0x0000000a03037211 */ /* 0x000fe200078e18ff */
[----:B------:R-:W-:Y:S02]  /*0fb0*/  IMAD.MOV.U32 R10, RZ, RZ, 0x4 ;  /* 0x00000004ff0a7424 */ /* 0x000fe400078e00ff */
[----:B0-----:R-:W-:Y:S01]  /*0fc0*/  IMAD R6, R5, c[0x0][0x190], R8 ;  /* 0x0000640005067a24 */ /* 0x001fe200078e0208 */
[----:B------:R-:W-:Y:S01]  /*0fd0*/  SHF.L.U32 R3, R3, 0x1, RZ ;  /* 0x0000000103037819 */ /* 0x000fe200000006ff */
[----:B------:R-:W-:Y:S01]  /*0fe0*/  IMAD R5, R4, R8, R5 ;  /* 0x0000000804057224 */ /* 0x000fe200078e0205 */
[----:B------:R-:W-:Y:S01]  /*0ff0*/  MOV R4, c[0x0][0x188] ;  /* 0x0000620000047a02 */ /* 0x000fe20000000f00 */
[----:B------:R-:W-:Y:S01]  /*1000*/  IMAD R6, R6, 0x8, R9 ;  /* 0x0000000806067824 */ /* 0x000fe200078e0209 */
[----:B-1----:R-:W-:Y:S01]  /*1010*/  LEA R8, R7, R9, 0x4 ;  /* 0x0000000907087211 */ /* 0x002fe200078e20ff */
[----:B------:R-:W-:Y:S01]  /*1020*/  IMAD R5, R5, 0x20, R0 ;  /* 0x0000002005057824 */ /* 0x000fe200078e0200 */
[----:B------:R-:W-:Y:S01]  /*1030*/  SHF.R.S32.HI R7, RZ, 0x1f, R3 ;  /* 0x0000001fff077819 */ /* 0x000fe20000011403 */
[----:B------:R-:W-:Y:S01]  /*1040*/  IMAD.SHL.U32 R17, R4, 0x8, RZ ;  /* 0x0000000804117824 */ /* 0x000fe200078e00ff */
[C---:B------:R-:W-:Y:S01]  /*1050*/  ISETP.GE.AND P1, PT, R8.reuse, c[0x0][0x180], PT ;  /* 0x0000600008007a0c */ /* 0x040fe20003f26270 */
[----:B------:R-:W-:Y:S01]  /*1060*/  IMAD R16, R8, c[0x0][0x188], RZ ;  /* 0x0000620008107a24 */ /* 0x000fe200078e02ff */
[----:B------:R-:W-:Y:S01]  /*1070*/  SHF.L.U32 R6, R6, 0x1, RZ ;  /* 0x0000000106067819 */ /* 0x000fe200000006ff */
[----:B------:R-:W-:Y:S01]  /*1080*/  IMAD.WIDE R4, R5, R10, c[0x0][0x168] ;  /* 0x00005a0005047625 */ /* 0x000fe200078e020a */
[----:B------:R-:W-:-:S02]  /*1090*/  IADD3 R9, R8, 0x8, RZ ;  /* 0x0000000808097810 */ /* 0x000fc40007ffe0ff */
[C---:B------:R-:W-:Y:S02]  /*10a0*/  IADD3 R10, P2, R16.reuse, R3, RZ ;  /* 0x00000003100a7210 */ /* 0x040fe40007f5e0ff */
[----:B------:R0:W2:Y:S02]  /*10b0*/  LDG.E.CONSTANT R3, [R4.64] ;  /* 0x0000000604037981 */ /* 0x0000a4000c1e9900 */
[----:B------:R-:W-:Y:S01]  /*10c0*/  LEA.HI.X.SX32 R11, R16, R7, 0x1, P2 ;  /* 0x00000007100b7211 */ /* 0x000fe200010f0eff */
[----:B------:R-:W-:Y:S01]  /*10d0*/  IMAD.WIDE R6, R6, R19, c[0x0][0x170] ;  /* 0x00005c0006067625 */ /* 0x000fe200078e0213 */
[----:B------:R-:W-:Y:S02]  /*10e0*/  IADD3 R8, P4, R17, R10, RZ ;  /* 0x0000000a11087210 */ /* 0x000fe40007f9e0ff */
        /* <DEDUP_REMOVED lines=19> */
[----:B------:R-:W-:Y:S01]  /*1220*/  IMAD.MOV.U32 R20, RZ, RZ, 0x3f80 ;  /* 0x00003f80ff147424 */ /* 0x000fe200078e00ff */
[----:B------:R-:W-:-:S04]  /*1230*/  MOV R24, 0x43004300 ;  /* 0x4300430000187802 */ /* 0x000fc80000000f00 */
        /* <DEDUP_REMOVED lines=28> */
.L_x_46:
        /* <DEDUP_REMOVED lines=72> */
.L_x_47:
        /* <DEDUP_REMOVED lines=16> */
.L_x_62:


//--------------------- .text._ZN2at6native31matrix_to_m16n8k16_Bint4_layoutILi8EEEvNS_27GenericPackedTensorAccessorIhLm2ENS_17RestrictPtrTraitsEiEENS2_IiLm4ES3_iEE --------------------------
	.section	.text._ZN2at6native31matrix_to_m16n8k16_Bint4_layoutILi8EEEvNS_27GenericPackedTensorAccessorIhLm2ENS_17RestrictPtrTraitsEiEENS2_IiLm4ES3_iEE,"ax",@progbits
	.sectioninfo	@"SHI_REGISTERS=25"
	.align	128
        .global         _ZN2at6native31matrix_to_m16n8k16_Bint4_layoutILi8EEEvNS_27GenericPackedTensorAccessorIhLm2ENS_17RestrictPtrTraitsEiEENS2_IiLm4ES3_iEE
        .type           _ZN2at6native31matrix_to_m16n8k16_Bint4_layoutILi8EEEvNS_27GenericPackedTensorAccessorIhLm2ENS_17RestrictPtrTraitsEiEENS2_IiLm4ES3_iEE,@function
        .size           _ZN2at6native31matrix_to_m16n8k16_Bint4_layoutILi8EEEvNS_27GenericPackedTensorAccessorIhLm2ENS_17RestrictPtrTraitsEiEENS2_IiLm4ES3_iEE,(.L_x_63 - _ZN2at6native31matrix_to_m16n8k16_Bint4_layoutILi8EEEvNS_27GenericPackedTensorAccessorIhLm2ENS_17RestrictPtrTraitsEiEENS2_IiLm4ES3_iEE)
        .other          _ZN2at6native31matrix_to_m16n8k16_Bint4_layoutILi8EEEvNS_27GenericPackedTensorAccessorIhLm2ENS_17RestrictPtrTraitsEiEENS2_IiLm4ES3_iEE,@"STO_CUDA_ENTRY STV_DEFAULT"
_ZN2at6native31matrix_to_m16n8k16_Bint4_layoutILi8EEEvNS_27GenericPackedTensorAccessorIhLm2ENS_17RestrictPtrTraitsEiEENS2_IiLm4ES3_iEE:
.text._ZN2at6native31matrix_to_m16n8k16_Bint4_layoutILi8EEEvNS_27GenericPackedTensorAccessorIhLm2ENS_17RestrictPtrTraitsEiEENS2_IiLm4ES3_iEE:
[----:B------:R-:W-:Y:S02]  /*0000*/  IMAD.MOV.U32 R1, RZ, RZ, c[0x0][0x28] ;  /* 0x00000a00ff017624 */ /* 0x000fe400078e00ff */
[----:B------:R-:W0:Y:S01]  /*0010*/  S2R R9, SR_TID.X ;  /* 0x0000000000097919 */ /* 0x000e220000002100 */
[----:B------:R-:W-:Y:S01]  /*0020*/  PRMT R11, RZ, 0x7610, R11 ;  /* 0x00007610ff0b7816 */ /* 0x000fe2000000000b */
[----:B------:R-:W-:Y:S02]  /*0030*/  ULDC.64 UR4, c[0x0][0x118] ;  /* 0x0000460000047ab9 */ /* 0x000fe40000000a00 */
[----:B------:R-:W1:Y:S04]  /*0040*/  S2R R8, SR_CTAID.X ;  /* 0x0000000000087919 */ /* 0x000e680000002500 */
[----:B------:R-:W2:Y:S01]  /*0050*/  S2R R10, SR_CTAID.Y ;  /* 0x00000000000a7919 */ /* 0x000ea20000002600 */
[----:B0-----:R-:W-:Y:S02]  /*0060*/  SHF.R.U32.HI R5, RZ, 0x2, R9 ;  /* 0x00000002ff057819 */ /* 0x001fe40000011609 */
[----:B------:R-:W-:Y:S01]  /*0070*/  LOP3.LUT R3, R9, 0x3, RZ, 0xc0, !PT ;  /* 0x0000000309037812 */ /* 0x000fe200078ec0ff */
[----:B-1----:R-:W-:-:S02]  /*0080*/  IMAD.SHL.U32 R0, R8, 0x40, RZ ;  /* 0x0000004008007824 */ /* 0x002fc400078e00ff */
[----:B--2---:R-:W-:-:S03]  /*0090*/  IMAD R5, R10, 0x8, R5 ;  /* 0x000000080a057824 */ /* 0x004fc600078e0205 */
[----:B------:R-:W-:Y:S01]  /*00a0*/  LOP3.LUT R17, R3, 0x7fffffc0, R0, 0xf8, !PT ;  /* 0x7fffffc003117812 */ /* 0x000fe200078ef800 */
[C---:B------:R-:W-:Y:S01]  /*00b0*/  IMAD R2, R5.reuse, c[0x0][0x170], RZ ;  /* 0x00005c0005027a24 */ /* 0x040fe200078e02ff */
[----:B------:R-:W-:Y:S02]  /*00c0*/  ISETP.GE.U32.AND P0, PT, R5, c[0x0][0x168], PT ;  /* 0x00005a0005007a0c */ /* 0x000fe40003f06070 */
[C---:B------:R-:W-:Y:S02]  /*00d0*/  LOP3.LUT R7, R17.reuse, 0x4, RZ, 0xfc, !PT ;  /* 0x0000000411077812 */ /* 0x040fe400078efcff */
[----:B------:R-:W-:Y:S02]  /*00e0*/  LOP3.LUT R19, R17, 0x8, RZ, 0xfc, !PT ;  /* 0x0000000811137812 */ /* 0x000fe400078efcff */
[----:B------:R-:W-:Y:S02]  /*00f0*/  ISETP.GE.OR P2, PT, R7, c[0x0][0x16c], P0 ;  /* 0x00005b0007007a0c */ /* 0x000fe40000746670 */
[----:B------:R-:W-:-:S02]  /*0100*/  ISETP.GE.OR P4, PT, R19, c[0x0][0x16c], P0 ;  /* 0x00005b0013007a0c */ /* 0x000fc40000786670 */
[----:B------:R-:W-:Y:S02]  /*0110*/  LOP3.LUT R5, R17, 0xc, RZ, 0xfc, !PT ;  /* 0x0000000c11057812 */ /* 0x000fe400078efcff */
[----:B------:R-:W-:Y:S02]  /*0120*/  SHF.R.S32.HI R15, RZ, 0x1f, R2 ;  /* 0x0000001fff0f7819 */ /* 0x000fe40000011402 */
[----:B------:R-:W-:Y:S02]  /*0130*/  ISETP.GE.OR P1, PT, R5, c[0x0][0x16c], P0 ;  /* 0x00005b0005007a0c */ /* 0x000fe40000726670 */
[----:B------:R-:W-:-:S03]  /*0140*/  ISETP.GE.OR P3, PT, R17, c[0x0][0x16c], P0 ;  /* 0x00005b0011007a0c */ /* 0x000fc60000766670 */
[----:B------:R-:W-:-:S04]  /*0150*/  @!P2 IADD3 R6, P5, P6, R7, c[0x0][0x160], R2 ;  /* 0x000058000706aa10 */ /* 0x000fc80007ebe002 */
[--C-:B------:R-:W-:Y:S02]  /*0160*/  @!P2 IADD3.X R7, RZ, c[0x0][0x164], R15.reuse, P5, P6 ;  /* 0x00005900ff07aa10 */ /* 0x100fe40002fec40f */
[----:B------:R-:W-:Y:S02]  /*0170*/  @!P4 IADD3 R18, P5, P6, R19, c[0x0][0x160], R2 ;  /* 0x000058001312ca10 */ /* 0x000fe40007ebe002 */
[----:B------:R-:W-:Y:S02]  /*0180*/  PRMT R14, RZ, 0x7610, R14 ;  /* 0x00007610ff0e7816 */ /* 0x000fe4000000000e */
[--C-:B------:R-:W-:Y:S02]  /*0190*/  @!P4 IADD3.X R19, RZ, c[0x0][0x164], R15.reuse, P5, P6 ;  /* 0x00005900ff13ca10 */ /* 0x100fe40002fec40f */
[----:B------:R-:W-:Y:S02]  /*01a0*/  @!P1 IADD3 R4, P5, P6, R5, c[0x0][0x160], R2 ;  /* 0x0000580005049a10 */ /* 0x000fe40007ebe002 */
[----:B------:R0:W2:Y:S02]  /*01b0*/  @!P2 LDG.E.U8 R14, [R6.64] ;  /* 0x00000004060ea981 */ /* 0x0000a4000c1e1100 */
[----:B------:R-:W-:-:S02]  /*01c0*/  @!P1 IADD3.X R5, RZ, c[0x0][0x164], R15, P5, P6 ;  /* 0x00005900ff059a10 */ /* 0x000fc40002fec40f */
[----:B------:R-:W3:Y:S01]  /*01d0*/  @!P4 LDG.E.U8 R11, [R18.64] ;  /* 0x00000004120bc981 */ /* 0x000ee2000c1e1100 */
[----:B------:R-:W-:Y:S02]  /*01e0*/  @!P3 IADD3 R16, P4, P5, R17, c[0x0][0x160], R2 ;  /* 0x000058001110ba10 */ /* 0x000fe40007d9e002 */
[----:B------:R-:W-:Y:S02]  /*01f0*/  PRMT R12, RZ, 0x7610, R12 ;  /* 0x00007610ff0c7816 */ /* 0x000fe4000000000c */
[----:B------:R-:W-:Y:S02]  /*0200*/  PRMT R13, RZ, 0x7610, R13 ;  /* 0x00007610ff0d7816 */ /* 0x000fe4000000000d */
[----:B------:R-:W-:Y:S02]  /*0210*/  @!P3 IADD3.X R17, RZ, c[0x0][0x164], R15, P4, P5 ;  /* 0x00005900ff11ba10 */ /* 0x000fe400027ea40f */
[----:B------:R1:W4:Y:S04]  /*0220*/  @!P1 LDG.E.U8 R12, [R4.64] ;  /* 0x00000004040c9981 */ /* 0x000328000c1e1100 */
[----:B------:R-:W5:Y:S01]  /*0230*/  @!P3 LDG.E.U8 R13, [R16.64] ;  /* 0x00000004100db981 */ /* 0x000f62000c1e1100 */
[----:B------:R-:W-:-:S02]  /*0240*/  IMAD R10, R10, c[0x0][0x190], RZ ;  /* 0x000064000a0a7a24 */ /* 0x000fc400078e02ff */
[----:B0-----:R-:W-:Y:S02]  /*0250*/  IMAD R7, R8, c[0x0][0x194], RZ ;  /* 0x0000650008077a24 */ /* 0x001fe400078e02ff */
[----:B-1----:R-:W-:Y:S01]  /*0260*/  IMAD R4, R9, c[0x0][0x198], RZ ;  /* 0x0000660009047a24 */ /* 0x002fe200078e02ff */
[----:B--2---:R-:W-:Y:S02]  /*0270*/  LOP3.LUT R14, R14, 0xffff, RZ, 0xc0, !PT ;  /* 0x0000ffff0e0e7812 */ /* 0x004fe400078ec0ff */
[----:B---3--:R-:W-:-:S03]  /*0280*/  LOP3.LUT R20, R11, 0xffff, RZ, 0xc0, !PT ;  /* 0x0000ffff0b147812 */ /* 0x008fc600078ec0ff */
[----:B------:R-:W-:Y:S02]  /*0290*/  IMAD.SHL.U32 R6, R14, 0x100000, RZ ;  /* 0x001000000e067824 */ /* 0x000fe400078e00ff */
[----:B------:R-:W-:-:S03]  /*02a0*/  IMAD.SHL.U32 R20, R20, 0x1000000, RZ ;  /* 0x0100000014147824 */ /* 0x000fc600078e00ff */
[----:B------:R-:W-:Y:S02]  /*02b0*/  LOP3.LUT R5, R6, 0xf00000, RZ, 0xc0, !PT ;  /* 0x00f0000006057812 */ /* 0x000fe400078ec0ff */
[----:B------:R-:W-:Y:S02]  /*02c0*/  IADD3 R6, R0, 0x10, RZ ;  /* 0x0000001000067810 */ /* 0x000fe40007ffe0ff */
[----:B----4-:R-:W-:Y:S02]  /*02d0*/  LOP3.LUT R18, R12, 0xffff, RZ, 0xc0, !PT ;  /* 0x0000ffff0c127812 */ /* 0x010fe400078ec0ff */
[----:B------:R-:W-:Y:S01]  /*02e0*/  LOP3.LUT R19, R20, 0xf000000, RZ, 0xc0, !PT ;  /* 0x0f00000014137812 */ /* 0x000fe200078ec0ff */
[----:B-----5:R-:W-:Y:S01]  /*02f0*/  IMAD.U32 R20, R13, 0x10000, RZ ;  /* 0x000100000d147824 */ /* 0x020fe200078e00ff */
[----:B------:R-:W-:-:S03]  /*0300*/  LOP3.LUT R9, R3, 0x7fffffd0, R6, 0xf8, !PT ;  /* 0x7fffffd003097812 */ /* 0x000fc600078ef806 */
[----:B------:R-:W-:Y:S01]  /*0310*/  IMAD R18, R18, 0x10000000, R19 ;  /* 0x1000000012127824 */ /* 0x000fe200078e0213 */
[----:B------:R-:W-:Y:S02]  /*0320*/  LOP3.LUT R20, R20, 0xf0000, RZ, 0xc0, !PT ;  /* 0x000f000014147812 */ /* 0x000fe400078ec0ff */
[----:B------:R-:W-:Y:S02]  /*0330*/  LOP3.LUT R17, R9, 0x8, RZ, 0xfc, !PT ;  /* 0x0000000809117812 */ /* 0x000fe400078efcff */
[----:B------:R-:W-:Y:S02]  /*0340*/  IADD3 R18, R20, R18, R5 ;  /* 0x0000001214127210 */ /* 0x000fe40007ffe005 */
[--C-:B------:R-:W-:Y:S02]  /*0350*/  IADD3 R5, P2, P3, R4, R10, R7.reuse ;  /* 0x0000000a04057210 */ /* 0x100fe40007b5e007 */
[----:B------:R-:W-:Y:S02]  /*0360*/  SHF.R.S32.HI R6, RZ, 0x1f, R10 ;  /* 0x0000001fff067819 */ /* 0x000fe4000001140a */
[----:B------:R-:W-:-:S02]  /*0370*/  SHF.R.S32.HI R19, RZ, 0x1f, R7 ;  /* 0x0000001fff137819 */ /* 0x000fc40000011407 */
[----:B------:R-:W-:Y:S02]  /*0380*/  SHF.R.S32.HI R4, RZ, 0x1f, R4 ;  /* 0x0000001fff047819 */ /* 0x000fe40000011404 */
[----:B------:R-:W-:Y:S02]  /*0390*/  ISETP.GE.OR P1, PT, R17, c[0x0][0x16c], P0 ;  /* 0x00005b0011007a0c */ /* 0x000fe40000726670 */
[----:B------:R-:W-:Y:S01]  /*03a0*/  LOP3.LUT R21, R9, 0xc, RZ, 0xfc, !PT ;  /* 0x0000000c09157812 */ /* 0x000fe200078efcff */
[----:B------:R-:W-:Y:S01]  /*03b0*/  IMAD.SHL.U32 R11, R11, 0x10, RZ ;  /* 0x000000100b0b7824 */ /* 0x000fe200078e00ff */
[----:B------:R-:W-:Y:S01]  /*03c0*/  IADD3.X R8, R4, R6, R19, P2, P3 ;  /* 0x0000000604087210 */ /* 0x000fe200017e6413 */
[----:B------:R-:W-:Y:S01]  /*03d0*/  IMAD.SHL.U32 R12, R12, 0x100, RZ ;  /* 0x000001000c0c7824 */ /* 0x000fe200078e00ff */
[----:B------:R-:W-:Y:S02]  /*03e0*/  ISETP.GE.OR P2, PT, R21, c[0x0][0x16c], P0 ;  /* 0x00005b0015007a0c */ /* 0x000fe40000746670 */
[----:B------:R-:W-:-:S02]  /*03f0*/  LOP3.LUT R19, R9, 0x4, RZ, 0xfc, !PT ;  /* 0x0000000409137812 */ /* 0x000fc400078efcff */
[----:B------:R-:W-:Y:S02]  /*0400*/  LOP3.LUT R11, R11, 0xf00, RZ, 0xc0, !PT ;  /* 0x00000f000b0b7812 */ /* 0x000fe400078ec0ff */
[----:B------:R-:W-:Y:S02]  /*0410*/  LOP3.LUT R7, R12, 0xf000, RZ, 0xc0, !PT ;  /* 0x0000f0000c077812 */ /* 0x000fe400078ec0ff */
[----:B------:R-:W-:Y:S02]  /*0420*/  LOP3.LUT R13, R13, 0xf0, RZ, 0xc0, !PT ;  /* 0x000000f00d0d7812 */ /* 0x000fe400078ec0ff */
[----:B------:R-:W-:Y:S02]  /*0430*/  LEA R4, P6, R5, c[0x0][0x178], 0x2 ;  /* 0x00005e0005047a11 */ /* 0x000fe400078c10ff */
[----:B------:R-:W-:Y:S02]  /*0440*/  ISETP.GE.OR P3, PT, R19, c[0x0][0x16c], P0 ;  /* 0x00005b0013007a0c */ /* 0x000fe40000766670 */
[----:B------:R-:W-:-:S02]  /*0450*/  IADD3 R7, R11, R18, R7 ;  /* 0x000000120b077210 */ /* 0x000fc40007ffe007 */
[----:B------:R-:W-:Y:S02]  /*0460*/  LOP3.LUT R14, R14, 0xf0, RZ, 0xc0, !PT ;  /* 0x000000f00e0e7812 */ /* 0x000fe400078ec0ff */
[----:B------:R-:W-:Y:S02]  /*0470*/  SHF.R.U32.HI R13, RZ, 0x4, R13 ;  /* 0x00000004ff0d7819 */ /* 0x000fe4000001160d */
[----:B------:R-:W-:Y:S02]  /*0480*/  @!P1 IADD3 R6, P4, P5, R17, c[0x0][0x160], R2 ;  /* 0x0000580011069a10 */ /* 0x000fe40007d9e002 */
[----:B------:R-:W-:Y:S02]  /*0490*/  LEA.HI.X R5, R5, c[0x0][0x17c], R8, 0x2, P6 ;  /* 0x00005f0005057a11 */ /* 0x000fe400030f1408 */
[----:B------:R-:W-:Y:S02]  /*04a0*/  ISETP.GE.OR P6, PT, R9, c[0x0][0x16c], P0 ;  /* 0x00005b0009007a0c */ /* 0x000fe400007c6670 */
[----:B------:R-:W-:-:S02]  /*04b0*/  IADD3 R13, R13, R7, R14 ;  /* 0x000000070d0d7210 */ /* 0x000fc40007ffe00e */
[--C-:B------:R-:W-:Y:S02]  /*04c0*/  @!P1 IADD3.X R7, RZ, c[0x0][0x164], R15.reuse, P4, P5 ;  /* 0x00005900ff079a10 */ /* 0x100fe400027ea40f */
[----:B------:R-:W-:Y:S02]  /*04d0*/  @!P2 IADD3 R10, P4, P5, R21, c[0x0][0x160], R2 ;  /* 0x00005800150aaa10 */ /* 0x000fe40007d9e002 */
[----:B------:R-:W-:Y:S02]  /*04e0*/  PRMT R8, RZ, 0x7610, R8 ;  /* 0x00007610ff087816 */ /* 0x000fe40000000008 */
[----:B------:R-:W-:Y:S01]  /*04f0*/  @!P2 IADD3.X R11, RZ, c[0x0][0x164], R15, P4, P5 ;  /* 0x00005900ff0baa10 */ /* 0x000fe200027ea40f */
[----:B------:R0:W-:Y:S01]  /*0500*/  STG.E [R4.64], R13 ;  /* 0x0000000d04007986 */ /* 0x0001e2000c101904 */
[----:B------:R-:W-:-:S03]  /*0510*/  @!P3 IADD3 R18, P4, P5, R19, c[0x0][0x160], R2 ;  /* 0x000058001312ba10 */ /* 0x000fc60007d9e002 */
[----:B------:R-:W0:Y:S01]  /*0520*/  @!P1 LDG.E.U8 R8, [R6.64] ;  /* 0x0000000406089981 */ /* 0x000e22000c1e1100 */
[----:B------:R-:W-:Y:S02]  /*0530*/  @!P3 IADD3.X R19, RZ, c[0x0][0x164], R15, P4, P5 ;  /* 0x00005900ff13ba10 */ /* 0x000fe400027ea40f */
[----:B------:R-:W-:Y:S02]  /*0540*/  PRMT R14, RZ, 0x7610, R14 ;  /* 0x00007610ff0e7816 */ /* 0x000fe4000000000e */
[----:B------:R-:W-:Y:S02]  /*0550*/  @!P6 IADD3 R16, P1, P4, R9, c[0x0][0x160], R2 ;  /* 0x000058000910ea10 */ /* 0x000fe40007c3e002 */
[----:B------:R-:W-:Y:S02]  /*0560*/  PRMT R12, RZ, 0x7610, R12 ;  /* 0x00007610ff0c7816 */ /* 0x000fe4000000000c */
[----:B------:R-:W-:Y:S01]  /*0570*/  PRMT R9, RZ, 0x7610, R9 ;  /* 0x00007610ff097816 */ /* 0x000fe20000000009 */
[----:B------:R1:W2:Y:S01]  /*0580*/  @!P3 LDG.E.U8 R14, [R18.64] ;  /* 0x00000004120eb981 */ /* 0x0002a2000c1e1100 */
[----:B------:R-:W-:-:S03]  /*0590*/  @!P6 IADD3.X R17, RZ, c[0x0][0x164], R15, P1, P4 ;  /* 0x00005900ff11ea10 */ /* 0x000fc60000fe840f */
[----:B------:R3:W4:Y:S04]  /*05a0*/  @!P2 LDG.E.U8 R12, [R10.64] ;  /* 0x000000040a0ca981 */ /* 0x000728000c1e1100 */
[----:B------:R5:W4:Y:S01]  /*05b0*/  @!P6 LDG.E.U8 R9, [R16.64] ;  /* 0x000000041009e981 */ /* 0x000b22000c1e1100 */
[----:B------:R-:W-:-:S04]  /*05c0*/  IADD3 R22, R0, 0x20, RZ ;  /* 0x0000002000167810 */ /* 0x000fc80007ffe0ff */
[----:B---3--:R-:W-:-:S04]  /*05d0*/  LOP3.LUT R11, R3, 0x7fffffe0, R22, 0xf8, !PT ;  /* 0x7fffffe0030b7812 */ /* 0x008fc800078ef816 */
[----:B-----5:R-:W-:-:S04]  /*05e0*/  LOP3.LUT R17, R11, 0x8, RZ, 0xfc, !PT ;  /* 0x000000080b117812 */ /* 0x020fc800078efcff */
[----:B------:R-:W-:Y:S02]  /*05f0*/  ISETP.GE.OR P4, PT, R17, c[0x0][0x16c], P0 ;  /* 0x00005b0011007a0c */ /* 0x000fe40000786670 */
[----:B-1----:R-:W-:-:S04]  /*0600*/  LOP3.LUT R19, R11, 0xc, RZ, 0xfc, !PT ;  /* 0x0000000c0b137812 */ /* 0x002fc800078efcff */
[----:B------:R-:W-:Y:S02]  /*0610*/  ISETP.GE.OR P2, PT, R19, c[0x0][0x16c], P0 ;  /* 0x00005b0013007a0c */ /* 0x000fe40000746670 */
[----:B------:R-:W-:Y:S02]  /*0620*/  ISETP.GE.OR P1, PT, R11, c[0x0][0x16c], P0 ;  /* 0x00005b000b007a0c */ /* 0x000fe40000726670 */
[----:B0-----:R-:W-:-:S05]  /*0630*/  LOP3.LUT R13, R8, 0xffff, RZ, 0xc0, !PT ;  /* 0x0000ffff080d7812 */ /* 0x001fca00078ec0ff */
[----:B------:R-:W-:Y:S01]  /*0640*/  IMAD.SHL.U32 R13, R13, 0x1000000, RZ ;  /* 0x010000000d0d7824 */ /* 0x000fe200078e00ff */
[----:B--2---:R-:W-:-:S04]  /*0650*/  LOP3.LUT R6, R14, 0xffff, RZ, 0xc0, !PT ;  /* 0x0000ffff0e067812 */ /* 0x004fc800078ec0ff */
[----:B------:R-:W-:Y:S02]  /*0660*/  LOP3.LUT R20, R13, 0xf000000, RZ, 0xc0, !PT ;  /* 0x0f0000000d147812 */ /* 0x000fe400078ec0ff */
[----:B----4-:R-:W-:Y:S01]  /*0670*/  LOP3.LUT R7, R12, 0xffff, RZ, 0xc0, !PT ;  /* 0x0000ffff0c077812 */ /* 0x010fe200078ec0ff */
[----:B------:R-:W-:Y:S02]  /*0680*/  IMAD.SHL.U32 R10, R6, 0x100000, RZ ;  /* 0x00100000060a7824 */ /* 0x000fe400078e00ff */
[----:B------:R-:W-:Y:S02]  /*0690*/  IMAD.U32 R13, R9, 0x10000, RZ ;  /* 0x00010000090d7824 */ /* 0x000fe400078e00ff */
[----:B------:R-:W-:Y:S01]  /*06a0*/  IMAD R20, R7, 0x10000000, R20 ;  /* 0x1000000007147824 */ /* 0x000fe200078e0214 */
[----:B------:R-:W-:Y:S01]  /*06b0*/  LOP3.LUT R7, R11, 0x4, RZ, 0xfc, !PT ;  /* 0x000000040b077812 */ /* 0x000fe200078efcff */
[----:B------:R-:W-:Y:S01]  /*06c0*/  IMAD.SHL.U32 R8, R8, 0x10, RZ ;  /* 0x0000001008087824 */ /* 0x000fe200078e00ff */
[----:B------:R-:W-:Y:S01]  /*06d0*/  LOP3.LUT R14, R13, 0xf0000, RZ, 0xc0, !PT ;  /* 0x000f00000d0e7812 */ /* 0x000fe200078ec0ff */
[----:B------:R-:W-:Y:S01]  /*06e0*/  IMAD.SHL.U32 R12, R12, 0x100, RZ ;  /* 0x000001000c0c7824 */ /* 0x000fe200078e00ff */
[----:B------:R-:W-:-:S02]  /*06f0*/  LOP3.LUT R13, R10, 0xf00000, RZ, 0xc0, !PT ;  /* 0x00f000000a0d7812 */ /* 0x000fc400078ec0ff */
[----:B------:R-:W-:Y:S02]  /*0700*/  ISETP.GE.OR P3, PT, R7, c[0x0][0x16c], P0 ;  /* 0x00005b0007007a0c */ /* 0x000fe40000766670 */
[----:B------:R-:W-:Y:S02]  /*0710*/  IADD3 R13, R14, R20, R13 ;  /* 0x000000140e0d7210 */ /* 0x000fe40007ffe00d */
[----:B------:R-:W-:Y:S02]  /*0720*/  LOP3.LUT R8, R8, 0xf00, RZ, 0xc0, !PT ;  /* 0x00000f0008087812 */ /* 0x000fe400078ec0ff */
[----:B------:R-:W-:Y:S02]  /*0730*/  LOP3.LUT R12, R12, 0xf000, RZ, 0xc0, !PT ;  /* 0x0000f0000c0c7812 */ /* 0x000fe400078ec0ff */
[----:B------:R-:W-:Y:S02]  /*0740*/  LOP3.LUT R9, R9, 0xf0, RZ, 0xc0, !PT ;  /* 0x000000f009097812 */ /* 0x000fe400078ec0ff */
[----:B------:R-:W-:-:S02]  /*0750*/  IADD3 R8, R8, R13, R12 ;  /* 0x0000000d08087210 */ /* 0x000fc40007ffe00c */
[----:B------:R-:W-:Y:S02]  /*0760*/  SHF.R.U32.HI R10, RZ, 0x4, R9 ;  /* 0x00000004ff0a7819 */ /* 0x000fe40000011609 */
[----:B------:R-:W-:Y:S02]  /*0770*/  LOP3.LUT R13, R6, 0xf0, RZ, 0xc0, !PT ;  /* 0x000000f0060d7812 */ /* 0x000fe400078ec0ff */
[----:B------:R-:W-:Y:S01]  /*0780*/  @!P4 IADD3 R12, P5, P6, R17, c[0x0][0x160], R2 ;  /* 0x00005800110cca10 */ /* 0x000fe20007ebe002 */
[----:B------:R-:W-:Y:S01]  /*0790*/  IMAD.MOV.U32 R9, RZ, RZ, c[0x0][0x19c] ;  /* 0x00006700ff097624 */ /* 0x000fe200078e00ff */
[----:B------:R-:W-:Y:S02]  /*07a0*/  IADD3 R21, R10, R8, R13 ;  /* 0x000000080a157210 */ /* 0x000fe40007ffe00d */
[----:B------:R-:W-:Y:S01]  /*07b0*/  @!P4 IADD3.X R13, RZ, c[0x0][0x164], R15, P5, P6 ;  /* 0x00005900ff0dca10 */ /* 0x000fe20002fec40f */
[----:B------:R-:W-:Y:S01]  /*07c0*/  IMAD.WIDE R4, R9, 0x4, R4 ;  /* 0x0000000409047825 */ /* 0x000fe200078e0204 */
[----:B------:R-:W-:-:S02]  /*07d0*/  @!P3 IADD3 R6, P5, P6, R7, c[0x0][0x160], R2 ;  /* 0x000058000706ba10 */ /* 0x000fc40007ebe002 */
[----:B------:R-:W-:Y:S02]  /*07e0*/  PRMT R8, RZ, 0x7610, R8 ;  /* 0x00007610ff087816 */ /* 0x000fe40000000008 */
[----:B------:R-:W-:Y:S01]  /*07f0*/  @!P3 IADD3.X R7, RZ, c[0x0][0x164], R15, P5, P6 ;  /* 0x00005900ff07ba10 */ /* 0x000fe20002fec40f */
[----:B------:R0:W-:Y:S01]  /*0800*/  STG.E [R4.64], R21 ;  /* 0x0000001504007986 */ /* 0x0001e2000c101904 */
[----:B------:R-:W-:-:S03]  /*0810*/  @!P2 IADD3 R16, P5, P6, R19, c[0x0][0x160], R2 ;  /* 0x000058001310aa10 */ /* 0x000fc60007ebe002 */
[----:B------:R-:W2:Y:S01]  /*0820*/  @!P4 LDG.E.U8 R8, [R12.64] ;  /* 0x000000040c08c981 */ /* 0x000ea2000c1e1100 */
[----:B------:R-:W-:Y:S02]  /*0830*/  @!P2 IADD3.X R17, RZ, c[0x0][0x164], R15, P5, P6 ;  /* 0x00005900ff11aa10 */ /* 0x000fe40002fec40f */
[----:B------:R-:W-:Y:S02]  /*0840*/  @!P1 IADD3 R18, P4, P5, R11, c[0x0][0x160], R2 ;  /* 0x000058000b129a10 */ /* 0x000fe40007d9e002 */
[----:B------:R-:W-:Y:S02]  /*0850*/  PRMT R11, RZ, 0x7610, R11 ;  /* 0x00007610ff0b7816 */ /* 0x000fe4000000000b */
[----:B------:R-:W-:Y:S02]  /*0860*/  PRMT R14, RZ, 0x7610, R14 ;  /* 0x00007610ff0e7816 */ /* 0x000fe4000000000e */
[----:B------:R-:W-:Y:S02]  /*0870*/  PRMT R10, RZ, 0x7610, R10 ;  /* 0x00007610ff0a7816 */ /* 0x000fe4000000000a */
[----:B------:R1:W3:Y:S01]  /*0880*/  @!P2 LDG.E.U8 R11, [R16.64] ;  /* 0x00000004100ba981 */ /* 0x0002e2000c1e1100 */
[----:B------:R-:W-:-:S03]  /*0890*/  @!P1 IADD3.X R19, RZ, c[0x0][0x164], R15, P4, P5 ;  /* 0x00005900ff139a10 */ /* 0x000fc600027ea40f */
[----:B------:R-:W4:Y:S04]  /*08a0*/  @!P3 LDG.E.U8 R14, [R6.64] ;  /* 0x00000004060eb981 */ /* 0x000f28000c1e1100 */
[----:B------:R5:W4:Y:S01]  /*08b0*/  @!P1 LDG.E.U8 R10, [R18.64] ;  /* 0x00000004120a9981 */ /* 0x000b22000c1e1100 */
[----:B------:R-:W-:-:S04]  /*08c0*/  IADD3 R22, R0, 0x30, RZ ;  /* 0x0000003000167810 */ /* 0x000fc80007ffe0ff */
[----:B------:R-:W-:-:S04]  /*08d0*/  LOP3.LUT R3, R3, 0x7ffffff0, R22, 0xf8, !PT ;  /* 0x7ffffff003037812 */ /* 0x000fc800078ef816 */
[C---:B------:R-:W-:Y:S02]  /*08e0*/  ISETP.GE.OR P1, PT, R3.reuse, c[0x0][0x16c], P0 ;  /* 0x00005b0003007a0c */ /* 0x040fe40000726670 */
[----:B-----5:R-:W-:Y:S01]  /*08f0*/  LOP3.LUT R19, R3, 0xc, RZ, 0xfc, !PT ;  /* 0x0000000c03137812 */ /* 0x020fe200078efcff */
[----:B0-----:R-:W-:Y:S01]  /*0900*/  IMAD.WIDE R4, R9, 0x4, R4 ;  /* 0x0000000409047825 */ /* 0x001fe200078e0204 */
[----:B-1----:R-:W-:Y:S02]  /*0910*/  PRMT R16, RZ, 0x7610, R16 ;  /* 0x00007610ff107816 */ /* 0x002fe40000000010 */
[----:B--2---:R-:W-:-:S05]  /*0920*/  LOP3.LUT R20, R8, 0xffff, RZ, 0xc0, !PT ;  /* 0x0000ffff08147812 */ /* 0x004fca00078ec0ff */
[----:B------:R-:W-:-:S05]  /*0930*/  IMAD.SHL.U32 R20, R20, 0x1000000, RZ ;  /* 0x0100000014147824 */ /* 0x000fca00078e00ff */
[----:B------:R-:W-:Y:S02]  /*0940*/  LOP3.LUT R13, R20, 0xf000000, RZ, 0xc0, !PT ;  /* 0x0f000000140d7812 */ /* 0x000fe400078ec0ff */
[----:B---3--:R-:W-:Y:S02]  /*0950*/  LOP3.LUT R12, R11, 0xffff, RZ, 0xc0, !PT ;  /* 0x0000ffff0b0c7812 */ /* 0x008fe400078ec0ff */
[----:B----4-:R-:W-:-:S03]  /*0960*/  LOP3.LUT R0, R14, 0xffff, RZ, 0xc0, !PT ;  /* 0x0000ffff0e007812 */ /* 0x010fc600078ec0ff */
[----:B------:R-:W-:Y:S01]  /*0970*/  IMAD R12, R12, 0x10000000, R13 ;  /* 0x100000000c0c7824 */ /* 0x000fe200078e020d */
[----:B------:R-:W-:Y:S01]  /*0980*/  LOP3.LUT R13, R3, 0x8, RZ, 0xfc, !PT ;  /* 0x00000008030d7812 */ /* 0x000fe200078efcff */
[----:B------:R-:W-:Y:S02]  /*0990*/  IMAD.U32 R20, R10, 0x10000, RZ ;  /* 0x000100000a147824 */ /* 0x000fe400078e00ff */
[----:B------:R-:W-:Y:S01]  /*09a0*/  IMAD.SHL.U32 R14, R0, 0x100000, RZ ;  /* 0x00100000000e7824 */ /* 0x000fe200078e00ff */
[----:B------:R-:W-:Y:S01]  /*09b0*/  ISETP.GE.OR P5, PT, R13, c[0x0][0x16c], P0 ;  /* 0x00005b000d007a0c */ /* 0x000fe200007a6670 */
[----:B------:R-:W-:Y:S01]  /*09c0*/  IMAD.SHL.U32 R11, R11, 0x100, RZ ;  /* 0x000001000b0b7824 */ /* 0x000fe200078e00ff */
[----:B------:R-:W-:Y:S01]  /*09d0*/  LOP3.LUT R20, R20, 0xf0000, RZ, 0xc0, !PT ;  /* 0x000f000014147812 */ /* 0x000fe200078ec0ff */
[----:B------:R-:W-:Y:S01]  /*09e0*/  IMAD.SHL.U32 R8, R8, 0x10, RZ ;  /* 0x0000001008087824 */ /* 0x000fe200078e00ff */
[----:B------:R-:W-:Y:S02]  /*09f0*/  LOP3.LUT R7, R14, 0xf00000, RZ, 0xc0, !PT ;  /* 0x00f000000e077812 */ /* 0x000fe400078ec0ff */
[----:B------:R-:W-:-:S02]  /*0a00*/  LOP3.LUT R6, R11, 0xf000, RZ, 0xc0, !PT ;  /* 0x0000f0000b067812 */ /* 0x000fc400078ec0ff */
[----:B------:R-:W-:Y:S02]  /*0a10*/  LOP3.LUT R11, R3, 0x4, RZ, 0xfc, !PT ;  /* 0x00000004030b7812 */ /* 0x000fe400078efcff */
[----:B------:R-:W-:Y:S02]  /*0a20*/  IADD3 R7, R20, R12, R7 ;  /* 0x0000000c14077210 */ /* 0x000fe40007ffe007 */
[----:B------:R-:W-:Y:S02]  /*0a30*/  LOP3.LUT R8, R8, 0xf00, RZ, 0xc0, !PT ;  /* 0x00000f0008087812 */ /* 0x000fe400078ec0ff */
[----:B------:R-:W-:Y:S02]  /*0a40*/  LOP3.LUT R10, R10, 0xf0, RZ, 0xc0, !PT ;  /* 0x000000f00a0a7812 */ /* 0x000fe400078ec0ff */
[----:B------:R-:W-:Y:S02]  /*0a50*/  ISETP.GE.OR P2, PT, R11, c[0x0][0x16c], P0 ;  /* 0x00005b000b007a0c */ /* 0x000fe40000746670 */
[----:B------:R-:W-:-:S02]  /*0a60*/  IADD3 R6, R8, R7, R6 ;  /* 0x0000000708067210 */ /* 0x000fc40007ffe006 */
[----:B------:R-:W-:Y:S02]  /*0a70*/  SHF.R.U32.HI R10, RZ, 0x4, R10 ;  /* 0x00000004ff0a7819 */ /* 0x000fe4000001160a */
[----:B------:R-:W-:Y:S02]  /*0a80*/  LOP3.LUT R7, R0, 0xf0, RZ, 0xc0, !PT ;  /* 0x000000f000077812 */ /* 0x000fe400078ec0ff */
[----:B------:R-:W-:Y:S02]  /*0a90*/  @!P5 IADD3 R12, P3, P4, R13, c[0x0][0x160], R2 ;  /* 0x000058000d0cda10 */ /* 0x000fe40007c7e002 */
[----:B------:R-:W-:Y:S02]  /*0aa0*/  ISETP.GE.OR P0, PT, R19, c[0x0][0x16c], P0 ;  /* 0x00005b0013007a0c */ /* 0x000fe40000706670 */
[----:B------:R-:W-:Y:S02]  /*0ab0*/  IADD3 R17, R10, R6, R7 ;  /* 0x000000060a117210 */ /* 0x000fe40007ffe007 */
[----:B------:R-:W-:-:S02]  /*0ac0*/  PRMT R0, RZ, 0x7610, R0 ;  /* 0x00007610ff007816 */ /* 0x000fc40000000000 */
[----:B------:R-:W-:Y:S01]  /*0ad0*/  @!P5 IADD3.X R13, RZ, c[0x0][0x164], R15, P3, P4 ;  /* 0x00005900ff0dda10 */ /* 0x000fe20001fe840f */
[----:B------:R0:W-:Y:S01]  /*0ae0*/  STG.E [R4.64], R17 ;  /* 0x0000001104007986 */ /* 0x0001e2000c101904 */
[----:B------:R-:W-:-:S03]  /*0af0*/  @!P1 IADD3 R6, P4, P3, R3, c[0x0][0x160], R2 ;  /* 0x0000580003069a10 */ /* 0x000fc60007b9e002 */
[----:B------:R-:W2:Y:S01]  /*0b00*/  @!P5 LDG.E.U8 R0, [R12.64] ;  /* 0x000000040c00d981 */ /* 0x000ea2000c1e1100 */
[----:B------:R-:W-:Y:S02]  /*0b10*/  @!P2 IADD3 R10, P5, P6, R11, c[0x0][0x160], R2 ;  /* 0x000058000b0aaa10 */ /* 0x000fe40007ebe002 */
[--C-:B------:R-:W-:Y:S02]  /*0b20*/  @!P1 IADD3.X R7, RZ, c[0x0][0x164], R15.reuse, P4, P3 ;  /* 0x00005900ff079a10 */ /* 0x100fe400027e640f */
[----:B------:R-:W-:Y:S02]  /*0b30*/  PRMT R8, RZ, 0x7610, R8 ;  /* 0x00007610ff087816 */ /* 0x000fe40000000008 */
[----:B------:R-:W-:Y:S02]  /*0b40*/  @!P0 IADD3 R2, P3, P4, R19, c[0x0][0x160], R2 ;  /* 0x0000580013028a10 */ /* 0x000fe40007c7e002 */
[----:B------:R-:W-:Y:S02]  /*0b50*/  @!P2 IADD3.X R11, RZ, c[0x0][0x164], R15, P5, P6 ;  /* 0x00005900ff0baa10 */ /* 0x000fe40002fec40f */
[----:B------:R-:W-:-:S02]  /*0b60*/  PRMT R14, RZ, 0x7610, R14 ;  /* 0x00007610ff0e7816 */ /* 0x000fc4000000000e */
[----:B------:R-:W-:Y:S01]  /*0b70*/  @!P0 IADD3.X R3, RZ, c[0x0][0x164], R15, P3, P4 ;  /* 0x00005900ff038a10 */ /* 0x000fe20001fe840f */
[----:B------:R-:W3:Y:S04]  /*0b80*/  @!P2 LDG.E.U8 R8, [R10.64] ;  /* 0x000000040a08a981 */ /* 0x000ee8000c1e1100 */
[----:B------:R-:W4:Y:S04]  /*0b90*/  @!P0 LDG.E.U8 R16, [R2.64] ;  /* 0x0000000402108981 */ /* 0x000f28000c1e1100 */
[----:B------:R-:W5:Y:S01]  /*0ba0*/  @!P1 LDG.E.U8 R14, [R6.64] ;  /* 0x00000004060e9981 */ /* 0x000f62000c1e1100 */
[----:B0-----:R-:W-:Y:S01]  /*0bb0*/  IMAD.WIDE R4, R9, 0x4, R4 ;  /* 0x0000000409047825 */ /* 0x001fe200078e0204 */
[----:B--2---:R-:W-:-:S05]  /*0bc0*/  LOP3.LUT R12, R0, 0xffff, RZ, 0xc0, !PT ;  /* 0x0000ffff000c7812 */ /* 0x004fca00078ec0ff */
[----:B------:R-:W-:-:S05]  /*0bd0*/  IMAD.SHL.U32 R12, R12, 0x1000000, RZ ;  /* 0x010000000c0c7824 */ /* 0x000fca00078e00ff */
[----:B------:R-:W-:Y:S02]  /*0be0*/  LOP3.LUT R13, R12, 0xf000000, RZ, 0xc0, !PT ;  /* 0x0f0000000c0d7812 */ /* 0x000fe400078ec0ff */
[----:B---3--:R-:W-:Y:S02]  /*0bf0*/  LOP3.LUT R15, R8, 0xffff, RZ, 0xc0, !PT ;  /* 0x0000ffff080f7812 */ /* 0x008fe400078ec0ff */
[----:B----4-:R-:W-:-:S03]  /*0c00*/  LOP3.LUT R8, R16, 0xffff, RZ, 0xc0, !PT ;  /* 0x0000ffff10087812 */ /* 0x010fc600078ec0ff */
[----:B------:R-:W-:Y:S02]  /*0c10*/  IMAD.SHL.U32 R17, R15, 0x100000, RZ ;  /* 0x001000000f117824 */ /* 0x000fe400078e00ff */
[----:B-----5:R-:W-:Y:S02]  /*0c20*/  IMAD.U32 R18, R14, 0x10000, RZ ;  /* 0x000100000e127824 */ /* 0x020fe400078e00ff */
[----:B------:R-:W-:Y:S01]  /*0c30*/  IMAD R8, R8, 0x10000000, R13 ;  /* 0x1000000008087824 */ /* 0x000fe200078e020d */
[----:B------:R-:W-:Y:S01]  /*0c40*/  LOP3.LUT R17, R17, 0xf00000, RZ, 0xc0, !PT ;  /* 0x00f0000011117812 */ /* 0x000fe200078ec0ff */
[----:B------:R-:W-:Y:S01]  /*0c50*/  IMAD.SHL.U32 R0, R0, 0x10, RZ ;  /* 0x0000001000007824 */ /* 0x000fe200078e00ff */
[----:B------:R-:W-:Y:S01]  /*0c60*/  LOP3.LUT R18, R18, 0xf0000, RZ, 0xc0, !PT ;  /* 0x000f000012127812 */ /* 0x000fe200078ec0ff */
[----:B------:R-:W-:Y:S01]  /*0c70*/  IMAD.SHL.U32 R16, R16, 0x100, RZ ;  /* 0x0000010010107824 */ /* 0x000fe200078e00ff */
[----:B------:R-:W-:Y:S02]  /*0c80*/  LOP3.LUT R14, R14, 0xf0, RZ, 0xc0, !PT ;  /* 0x000000f00e0e7812 */ /* 0x000fe400078ec0ff */
[----:B------:R-:W-:-:S02]  /*0c90*/  IADD3 R8, R18, R8, R17 ;  /* 0x0000000812087210 */ /* 0x000fc40007ffe011 */
[----:B------:R-:W-:Y:S02]  /*0ca0*/  LOP3.LUT R0, R0, 0xf00, RZ, 0xc0, !PT ;  /* 0x00000f0000007812 */ /* 0x000fe400078ec0ff */
[----:B------:R-:W-:Y:S02]  /*0cb0*/  LOP3.LUT R3, R16, 0xf000, RZ, 0xc0, !PT ;  /* 0x0000f00010037812 */ /* 0x000fe400078ec0ff */
[----:B------:R-:W-:Y:S02]  /*0cc0*/  SHF.R.U32.HI R14, RZ, 0x4, R14 ;  /* 0x00000004ff0e7819 */ /* 0x000fe4000001160e */
[----:B------:R-:W-:Y:S02]  /*0cd0*/  LOP3.LUT R15, R15, 0xf0, RZ, 0xc0, !PT ;  /* 0x000000f00f0f7812 */ /* 0x000fe400078ec0ff */
[----:B------:R-:W-:-:S04]  /*0ce0*/  IADD3 R0, R0, R8, R3 ;  /* 0x0000000800007210 */ /* 0x000fc80007ffe003 */
[----:B------:R-:W-:-:S05]  /*0cf0*/  IADD3 R15, R14, R0, R15 ;  /* 0x000000000e0f7210 */ /* 0x000fca0007ffe00f */
[----:B------:R-:W-:Y:S01]  /*0d00*/  STG.E [R4.64], R15 ;  /* 0x0000000f04007986 */ /* 0x000fe2000c101904 */
[----:B------:R-:W-:Y:S05]  /*0d10*/  EXIT ;  /* 0x000000000000794d */ /* 0x000fea0003800000 */
.L_x_48:
        /* <DEDUP_REMOVED lines=14> */
.L_x_63:


//--------------------- .text._ZN2at6native31matrix_to_m16n8k16_Bint4_layoutILi4EEEvNS_27GenericPackedTensorAccessorIhLm2ENS_17RestrictPtrTraitsEiEENS2_IiLm4ES3_iEE --------------------------
	.section	.text._ZN2at6native31matrix_to_m16n8k16_Bint4_layoutILi4EEEvNS_27GenericPackedTensorAccessorIhLm2ENS_17RestrictPtrTraitsEiEENS2_IiLm4ES3_iEE,"ax",@progbits
	.sectioninfo	@"SHI_REGISTERS=23"
	.align	128
        .global         _ZN2at6native31matrix_to_m16n8k16_Bint4_layoutILi4EEEvNS_27GenericPackedTensorAccessorIhLm2ENS_17RestrictPtrTraitsEiEENS2_IiLm4ES3_iEE
        .type           _ZN2at6native31matrix_to_m16n8k16_Bint4_layoutILi4EEEvNS_27GenericPackedTensorAccessorIhLm2ENS_17RestrictPtrTraitsEiEENS2_IiLm4ES3_iEE,@function
        .size           _ZN2at6native31matrix_to_m16n8k16_Bint4_layoutILi4EEEvNS_27GenericPackedTensorAccessorIhLm2ENS_17RestrictPtrTraitsEiEENS2_IiLm4ES3_iEE,(.L_x_64 - _ZN2at6native31matrix_to_m16n8k16_Bint4_layoutILi4EEEvNS_27GenericPackedTensorAccessorIhLm2ENS_17RestrictPtrTraitsEiEENS2_IiLm4ES3_iEE)
        .other          _ZN2at6native31matrix_to_m16n8k16_Bint4_layoutILi4EEEvNS_27GenericPackedTensorAccessorIhLm2ENS_17RestrictPtrTraitsEiEENS2_IiLm4ES3_iEE,@"STO_CUDA_ENTRY STV_DEFAULT"
_ZN2at6native31matrix_to_m16n8k16_Bint4_layoutILi4EEEvNS_27GenericPackedTensorAccessorIhLm2ENS_17RestrictPtrTraitsEiEENS2_IiLm4ES3_iEE:
.text._ZN2at6native31matrix_to_m16n8k16_Bint4_layoutILi4EEEvNS_27GenericPackedTensorAccessorIhLm2ENS_17RestrictPtrTraitsEiEENS2_IiLm4ES3_iEE:
        /* <DEDUP_REMOVED lines=10> */
[----:B------:R-:W-:Y:S02]  /*00a0*/  LOP3.LUT R17, R6, 0x7fffffe0, R7, 0xf8, !PT ;  /* 0x7fffffe006117812 */ /* 0x000fe400078ef807 */
[C---:B------:R-:W-:Y:S01]  /*00b0*/  ISETP.GE.U32.AND P0, PT, R0.reuse, c[0x0][0x168], PT ;  /* 0x00005a0000007a0c */ /* 0x040fe20003f06070 */
[----:B------:R-:W-:Y:S01]  /*00c0*/  IMAD R0, R0, c[0x0][0x170], RZ ;  /* 0x00005c0000007a24 */ /* 0x000fe200078e02ff */
        /* <DEDUP_REMOVED lines=9> */
[----:B------:R-:W-:Y:S02]  /*0160*/  @!P4 IADD3.X R15, RZ, c[0x0][0x164], R18, P5, P6 ;  /* 0x00005900ff0fca10 */ /* 0x000fe40002fec412 */
[----:B------:R-:W-:-:S03]  /*0170*/  @!P3 IADD3 R4, P5, P6, R5, c[0x0][0x160], R0 ;  /* 0x000058000504ba10 */ /* 0x000fc60007ebe000 */
[----:B------:R-:W2:Y:S01]  /*0180*/  @!P4 LDG.E.U8 R11, [R14.64] ;  /* 0x000000040e0bc981 */ /* 0x000ea2000c1e1100 */
[----:B------:R-:W-:Y:S02]  /*0190*/  @!P3 IADD3.X R5, RZ, c[0x0][0x164], R18, P5, P6 ;  /* 0x00005900ff05ba10 */ /* 0x000fe40002fec412 */
[----:B------:R-:W-:-:S04]  /*01a0*/  @!P2 IADD3 R2, P5, P6, R3, c[0x0][0x160], R0 ;  /* 0x000058000302aa10 */ /* 0x000fc80007ebe000 */
[----:B------:R-:W-:Y:S02]  /*01b0*/  @!P2 IADD3.X R3, RZ, c[0x0][0x164], R18, P5, P6 ;  /* 0x00005900ff03aa10 */ /* 0x000fe40002fec412 */
[----:B------:R-:W-:Y:S02]  /*01c0*/  @!P1 IADD3 R16, P4, P5, R17, c[0x0][0x160], R0 ;  /* 0x0000580011109a10 */ /* 0x000fe40007d9e000 */
[----:B------:R-:W-:Y:S02]  /*01d0*/  PRMT R19, RZ, 0x7610, R19 ;  /* 0x00007610ff137816 */ /* 0x000fe40000000013 */
[----:B------:R-:W-:Y:S02]  /*01e0*/  PRMT R13, RZ, 0x7610, R13 ;  /* 0x00007610ff0d7816 */ /* 0x000fe4000000000d */
[----:B------:R-:W-:Y:S02]  /*01f0*/  @!P1 IADD3.X R17, RZ, c[0x0][0x164], R18, P4, P5 ;  /* 0x00005900ff119a10 */ /* 0x000fe400027ea412 */
[----:B------:R-:W-:Y:S01]  /*0200*/  PRMT R12, RZ, 0x7610, R12 ;  /* 0x00007610ff0c7816 */ /* 0x000fe2000000000c */
[----:B------:R-:W3:Y:S04]  /*0210*/  @!P2 LDG.E.U8 R19, [R2.64] ;  /* 0x000000040213a981 */ /* 0x000ee8000c1e1100 */
[----:B------:R-:W4:Y:S04]  /*0220*/  @!P1 LDG.E.U8 R13, [R16.64] ;  /* 0x00000004100d9981 */ /* 0x000f28000c1e1100 */
[----:B------:R4:W5:Y:S01]  /*0230*/  @!P3 LDG.E.U8 R12, [R4.64] ;  /* 0x00000004040cb981 */ /* 0x000962000c1e1100 */
[----:B------:R-:W-:Y:S01]  /*0240*/  IADD3 R7, R7, 0x10, RZ ;  /* 0x0000001007077810 */ /* 0x000fe20007ffe0ff */
[----:B------:R-:W-:-:S02]  /*0250*/  IMAD R9, R9, c[0x0][0x190], RZ ;  /* 0x0000640009097a24 */ /* 0x000fc400078e02ff */
[----:B------:R-:W-:Y:S02]  /*0260*/  IMAD R10, R10, c[0x0][0x194], RZ ;  /* 0x000065000a0a7a24 */ /* 0x000fe400078e02ff */
[----:B------:R-:W-:Y:S01]  /*0270*/  IMAD R8, R8, c[0x0][0x198], RZ ;  /* 0x0000660008087a24 */ /* 0x000fe200078e02ff */
[----:B--2---:R-:W-:-:S05]  /*0280*/  LOP3.LUT R20, R11, 0xffff, RZ, 0xc0, !PT ;  /* 0x0000ffff0b147812 */ /* 0x004fca00078ec0ff */
[----:B------:R-:W-:-:S05]  /*0290*/  IMAD.SHL.U32 R20, R20, 0x1000000, RZ ;  /* 0x0100000014147824 */ /* 0x000fca00078e00ff */
[----:B------:R-:W-:Y:S02]  /*02a0*/  LOP3.LUT R20, R20, 0xf000000, RZ, 0xc0, !PT ;  /* 0x0f00000014147812 */ /* 0x000fe400078ec0ff */
[----:B---3--:R-:W-:Y:S01]  /*02b0*/  LOP3.LUT R14, R19, 0xffff, RZ, 0xc0, !PT ;  /* 0x0000ffff130e7812 */ /* 0x008fe200078ec0ff */
[----:B----4-:R-:W-:-:S04]  /*02c0*/  IMAD.U32 R5, R13, 0x10000, RZ ;  /* 0x000100000d057824 */ /* 0x010fc800078e00ff */
[----:B------:R-:W-:Y:S01]  /*02d0*/  IMAD.SHL.U32 R4, R14, 0x100000, RZ ;  /* 0x001000000e047824 */ /* 0x000fe200078e00ff */
[----:B-----5:R-:W-:Y:S02]  /*02e0*/  LOP3.LUT R15, R12, 0xffff, RZ, 0xc0, !PT ;  /* 0x0000ffff0c0f7812 */ /* 0x020fe400078ec0ff */
[----:B------:R-:W-:Y:S02]  /*02f0*/  LOP3.LUT R2, R5, 0xf0000, RZ, 0xc0, !PT ;  /* 0x000f000005027812 */ /* 0x000fe400078ec0ff */
[----:B------:R-:W-:Y:S01]  /*0300*/  LOP3.LUT R5, R6, 0x7ffffff0, R7, 0xf8, !PT ;  /* 0x7ffffff006057812 */ /* 0x000fe200078ef807 */
[----:B------:R-:W-:Y:S01]  /*0310*/  IMAD R15, R15, 0x10000000, R20 ;  /* 0x100000000f0f7824 */ /* 0x000fe200078e0214 */
[----:B------:R-:W-:Y:S02]  /*0320*/  LOP3.LUT R4, R4, 0xf00000, RZ, 0xc0, !PT ;  /* 0x00f0000004047812 */ /* 0x000fe400078ec0ff */
[----:B------:R-:W-:Y:S01]  /*0330*/  LOP3.LUT R7, R5, 0x8, RZ, 0xfc, !PT ;  /* 0x0000000805077812 */ /* 0x000fe200078efcff */
[----:B------:R-:W-:Y:S01]  /*0340*/  IMAD.SHL.U32 R11, R11, 0x10, RZ ;  /* 0x000000100b0b7824 */ /* 0x000fe200078e00ff */
[----:B------:R-:W-:Y:S01]  /*0350*/  IADD3 R2, R2, R15, R4 ;  /* 0x0000000f02027210 */ /* 0x000fe20007ffe004 */
[----:B------:R-:W-:Y:S01]  /*0360*/  IMAD.SHL.U32 R12, R12, 0x100, RZ ;  /* 0x000001000c0c7824 */ /* 0x000fe200078e00ff */
[----:B------:R-:W-:-:S02]  /*0370*/  SHF.R.S32.HI R4, RZ, 0x1f, R9 ;  /* 0x0000001fff047819 */ /* 0x000fc40000011409 */
[--C-:B------:R-:W-:Y:S02]  /*0380*/  IADD3 R6, P1, P2, R8, R9, R10.reuse ;  /* 0x0000000908067210 */ /* 0x100fe40007a3e00a */
[----:B------:R-:W-:Y:S02]  /*0390*/  ISETP.GE.OR P5, PT, R7, c[0x0][0x16c], P0 ;  /* 0x00005b0007007a0c */ /* 0x000fe400007a6670 */
[----:B------:R-:W-:Y:S02]  /*03a0*/  SHF.R.S32.HI R9, RZ, 0x1f, R10 ;  /* 0x0000001fff097819 */ /* 0x000fe4000001140a */
[----:B------:R-:W-:Y:S02]  /*03b0*/  SHF.R.S32.HI R8, RZ, 0x1f, R8 ;  /* 0x0000001fff087819 */ /* 0x000fe40000011408 */
[----:B------:R-:W-:Y:S02]  /*03c0*/  LOP3.LUT R11, R11, 0xf00, RZ, 0xc0, !PT ;  /* 0x00000f000b0b7812 */ /* 0x000fe400078ec0ff */
[----:B------:R-:W-:-:S02]  /*03d0*/  LOP3.LUT R3, R12, 0xf000, RZ, 0xc0, !PT ;  /* 0x0000f0000c037812 */ /* 0x000fc400078ec0ff */
[----:B------:R-:W-:Y:S02]  /*03e0*/  IADD3.X R15, R8, R4, R9, P1, P2 ;  /* 0x00000004080f7210 */ /* 0x000fe40000fe4409 */
[----:B------:R-:W-:Y:S02]  /*03f0*/  LOP3.LUT R9, R5, 0x4, RZ, 0xfc, !PT ;  /* 0x0000000405097812 */ /* 0x000fe400078efcff */
[----:B------:R-:W-:Y:S02]  /*0400*/  IADD3 R11, R11, R2, R3 ;  /* 0x000000020b0b7210 */ /* 0x000fe40007ffe003 */
[----:B------:R-:W-:Y:S02]  /*0410*/  ISETP.GE.OR P1, PT, R5, c[0x0][0x16c], P0 ;  /* 0x00005b0005007a0c */ /* 0x000fe40000726670 */
[----:B------:R-:W-:Y:S02]  /*0420*/  LEA R2, P3, R6, c[0x0][0x178], 0x2 ;  /* 0x00005e0006027a11 */ /* 0x000fe400078610ff */
[----:B------:R-:W-:-:S02]  /*0430*/  LOP3.LUT R13, R13, 0xf0, RZ, 0xc0, !PT ;  /* 0x000000f00d0d7812 */ /* 0x000fc400078ec0ff */
[----:B------:R-:W-:Y:S02]  /*0440*/  LOP3.LUT R17, R5, 0xc, RZ, 0xfc, !PT ;  /* 0x0000000c05117812 */ /* 0x000fe400078efcff */
[----:B------:R-:W-:Y:S02]  /*0450*/  ISETP.GE.OR P2, PT, R9, c[0x0][0x16c], P0 ;  /* 0x00005b0009007a0c */ /* 0x000fe40000746670 */
[----:B------:R-:W-:Y:S02]  /*0460*/  LOP3.LUT R14, R14, 0xf0, RZ, 0xc0, !PT ;  /* 0x000000f00e0e7812 */ /* 0x000fe400078ec0ff */
[----:B------:R-:W-:Y:S02]  /*0470*/  SHF.R.U32.HI R13, RZ, 0x4, R13 ;  /* 0x00000004ff0d7819 */ /* 0x000fe4000001160d */
[----:B------:R-:W-:Y:S02]  /*0480*/  LEA.HI.X R3, R6, c[0x0][0x17c], R15, 0x2, P3 ;  /* 0x00005f0006037a11 */ /* 0x000fe400018f140f */
[----:B------:R-:W-:-:S02]  /*0490*/  ISETP.GE.OR P0, PT, R17, c[0x0][0x16c], P0 ;  /* 0x00005b0011007a0c */ /* 0x000fc40000706670 */
[----:B------:R-:W-:Y:S02]  /*04a0*/  @!P5 IADD3 R10, P3, P4, R7, c[0x0][0x160], R0 ;  /* 0x00005800070ada10 */ /* 0x000fe40007c7e000 */
[----:B------:R-:W-:Y:S02]  /*04b0*/  IADD3 R15, R13, R11, R14 ;  /* 0x0000000b0d0f7210 */ /* 0x000fe40007ffe00e */
[----:B------:R-:W-:Y:S02]  /*04c0*/  PRMT R4, RZ, 0x7610, R4 ;  /* 0x00007610ff047816 */ /* 0x000fe40000000004 */
[----:B------:R-:W-:Y:S01]  /*04d0*/  @!P5 IADD3.X R11, RZ, c[0x0][0x164], R18, P3, P4 ;  /* 0x00005900ff0bda10 */ /* 0x000fe20001fe8412 */
[----:B------:R0:W-:Y:S01]  /*04e0*/  STG.E [R2.64], R15 ;  /* 0x0000000f02007986 */ /* 0x0001e2000c101904 */
[----:B------:R-:W-:-:S03]  /*04f0*/  @!P1 IADD3 R6, P4, P3, R5, c[0x0][0x160], R0 ;  /* 0x0000580005069a10 */ /* 0x000fc60007b9e000 */
[----:B------:R-:W2:Y:S01]  /*0500*/  @!P5 LDG.E.U8 R4, [R10.64] ;  /* 0x000000040a04d981 */ /* 0x000ea2000c1e1100 */
[----:B------:R-:W-:Y:S02]  /*0510*/  @!P2 IADD3 R8, P5, P6, R9, c[0x0][0x160], R0 ;  /* 0x000058000908aa10 */ /* 0x000fe40007ebe000 */
[----:B------:R-:W-:Y:S02]  /*0520*/  @!P1 IADD3.X R7, RZ, c[0x0][0x164], R18, P4, P3 ;  /* 0x00005900ff079a10 */ /* 0x000fe400027e6412 */
[--C-:B------:R-:W-:Y:S02]  /*0530*/  @!P0 IADD3 R12, P3, P4, R17, c[0x0][0x160], R0.reuse ;  /* 0x00005800110c8a10 */ /* 0x100fe40007c7e000 */
[----:B------:R-:W-:Y:S02]  /*0540*/  PRMT R0, RZ, 0x7610, R0 ;  /* 0x00007610ff007816 */ /* 0x000fe40000000000 */
[----:B------:R-:W-:Y:S02]  /*0550*/  @!P2 IADD3.X R9, RZ, c[0x0][0x164], R18, P5, P6 ;  /* 0x00005900ff09aa10 */ /* 0x000fe40002fec412 */
[----:B------:R-:W-:-:S02]  /*0560*/  PRMT R14, RZ, 0x7610, R14 ;  /* 0x00007610ff0e7816 */ /* 0x000fc4000000000e */
[----:B------:R-:W-:Y:S01]  /*0570*/  PRMT R5, RZ, 0x7610, R5 ;  /* 0x00007610ff057816 */ /* 0x000fe20000000005 */
[----:B------:R-:W0:Y:S01]  /*0580*/  @!P2 LDG.E.U8 R0, [R8.64] ;  /* 0x000000040800a981 */ /* 0x000e22000c1e1100 */
[----:B------:R-:W-:-:S04]  /*0590*/  @!P0 IADD3.X R13, RZ, c[0x0][0x164], R18, P3, P4 ;  /* 0x00005900ff0d8a10 */ /* 0x000fc80001fe8412 */
[----:B------:R-:W3:Y:S04]  /*05a0*/  @!P1 LDG.E.U8 R5, [R6.64] ;  /* 0x0000000406059981 */ /* 0x000ee8000c1e1100 */
[----:B------:R-:W4:Y:S01]  /*05b0*/  @!P0 LDG.E.U8 R14, [R12.64] ;  /* 0x000000040c0e8981 */ /* 0x000f22000c1e1100 */
[----:B--2---:R-:W-:-:S05]  /*05c0*/  LOP3.LUT R10, R4, 0xffff, RZ, 0xc0, !PT ;  /* 0x0000ffff040a7812 */ /* 0x004fca00078ec0ff */
[----:B------:R-:W-:-:S05]  /*05d0*/  IMAD.SHL.U32 R10, R10, 0x1000000, RZ ;  /* 0x010000000a0a7824 */ /* 0x000fca00078e00ff */
[----:B------:R-:W-:Y:S02]  /*05e0*/  LOP3.LUT R11, R10, 0xf000000, RZ, 0xc0, !PT ;  /* 0x0f0000000a0b7812 */ /* 0x000fe400078ec0ff */
[----:B0-----:R-:W-:Y:S01]  /*05f0*/  LOP3.LUT R15, R0, 0xffff, RZ, 0xc0, !PT ;  /* 0x0000ffff000f7812 */ /* 0x001fe200078ec0ff */
[----:B------:R-:W-:Y:S02]  /*0600*/  IMAD.SHL.U32 R4, R4, 0x10, RZ ;  /* 0x0000001004047824 */ /* 0x000fe400078e00ff */
[----:B---3--:R-:W-:Y:S02]  /*0610*/  IMAD.U32 R17, R5, 0x10000, RZ ;  /* 0x0001000005117824 */ /* 0x008fe400078e00ff */
[----:B------:R-:W-:Y:S01]  /*0620*/  IMAD.SHL.U32 R16, R15, 0x100000, RZ ;  /* 0x001000000f107824 */ /* 0x000fe200078e00ff */
[C---:B----4-:R-:W-:Y:S01]  /*0630*/  LOP3.LUT R0, R14.reuse, 0xffff, RZ, 0xc0, !PT ;  /* 0x0000ffff0e007812 */ /* 0x050fe200078ec0ff */
[----:B------:R-:W-:Y:S01]  /*0640*/  IMAD.SHL.U32 R14, R14, 0x100, RZ ;  /* 0x000001000e0e7824 */ /* 0x000fe200078e00ff */
[----:B------:R-:W-:-:S02]  /*0650*/  LOP3.LUT R17, R17, 0xf0000, RZ, 0xc0, !PT ;  /* 0x000f000011117812 */ /* 0x000fc400078ec0ff */
[----:B------:R-:W-:Y:S01]  /*0660*/  LOP3.LUT R9, R16, 0xf00000, RZ, 0xc0, !PT ;  /* 0x00f0000010097812 */ /* 0x000fe200078ec0ff */
[----:B------:R-:W-:Y:S01]  /*0670*/  IMAD R0, R0, 0x10000000, R11 ;  /* 0x1000000000007824 */ /* 0x000fe200078e020b */
[----:B------:R-:W-:Y:S02]  /*0680*/  LOP3.LUT R5, R5, 0xf0, RZ, 0xc0, !PT ;  /* 0x000000f005057812 */ /* 0x000fe400078ec0ff */
[----:B------:R-:W-:Y:S02]  /*0690*/  LOP3.LUT R4, R4, 0xf00, RZ, 0xc0, !PT ;  /* 0x00000f0004047812 */ /* 0x000fe400078ec0ff */
[----:B------:R-:W-:Y:S02]  /*06a0*/  IADD3 R0, R17, R0, R9 ;  /* 0x0000000011007210 */ /* 0x000fe40007ffe009 */
[----:B------:R-:W-:Y:S01]  /*06b0*/  LOP3.LUT R7, R14, 0xf000, RZ, 0xc0, !PT ;  /* 0x0000f0000e077812 */ /* 0x000fe200078ec0ff */
[----:B------:R-:W-:Y:S01]  /*06c0*/  IMAD.MOV.U32 R9, RZ, RZ, c[0x0][0x19c] ;  /* 0x00006700ff097624 */ /* 0x000fe200078e00ff */
[----:B------:R-:W-:-:S02]  /*06d0*/  SHF.R.U32.HI R5, RZ, 0x4, R5 ;  /* 0x00000004ff057819 */ /* 0x000fc40000011605 */
[----:B------:R-:W-:Y:S02]  /*06e0*/  IADD3 R0, R4, R0, R7 ;  /* 0x0000000004007210 */ /* 0x000fe40007ffe007 */
[----:B------:R-:W-:Y:S01]  /*06f0*/  LOP3.LUT R15, R15, 0xf0, RZ, 0xc0, !PT ;  /* 0x000000f00f0f7812 */ /* 0x000fe200078ec0ff */
[----:B------:R-:W-:-:S03]  /*0700*/  IMAD.WIDE R2, R9, 0x4, R2 ;  /* 0x0000000409027825 */ /* 0x000fc600078e0202 */
[----:B------:R-:W-:-:S05]  /*0710*/  IADD3 R5, R5, R0, R15 ;  /* 0x0000000005057210 */ /* 0x000fca0007ffe00f */
[----:B------:R-:W-:Y:S01]  /*0720*/  STG.E [R2.64], R5 ;  /* 0x0000000502007986 */ /* 0x000fe2000c101904 */
[----:B------:R-:W-:Y:S05]  /*0730*/  EXIT ;  /* 0x000000000000794d */ /* 0x000fea0003800000 */
.L_x_49:
        /* <DEDUP_REMOVED lines=12> */
.L_x_64:


//--------------------- .text._ZN2at6native31matrix_to_m16n8k16_Bint4_layoutILi2EEEvNS_27GenericPackedTensorAccessorIhLm2ENS_17RestrictPtrTraitsEiEENS2_IiLm4ES3_iEE --------------------------
	.section	.text._ZN2at6native31matrix_to_m16n8k16_Bint4_layoutILi2EEEvNS_27GenericPackedTensorAccessorIhLm2ENS_17RestrictPtrTraitsEiEENS2_IiLm4ES3_iEE,"ax",@progbits
	.sectioninfo	@"SHI_REGISTERS=18"
	.align	128
        .global         _ZN2at6native31matrix_to_m16n8k16_Bint4_layoutILi2EEEvNS_27GenericPackedTensorAccessorIhLm2ENS_17RestrictPtrTraitsEiEENS2_IiLm4ES3_iEE
        .type           _ZN2at6native31matrix_to_m16n8k16_Bint4_layoutILi2EEEvNS_27GenericPackedTensorAccessorIhLm2ENS_17RestrictPtrTraitsEiEENS2_IiLm4ES3_iEE,@function
        .size           _ZN2at6native31matrix_to_m16n8k16_Bint4_layoutILi2EEEvNS_27GenericPackedTensorAccessorIhLm2ENS_17RestrictPtrTraitsEiEENS2_IiLm4ES3_iEE,(.L_x_65 - _ZN2at6native31matrix_to_m16n8k16_Bint4_layoutILi2EEEvNS_27GenericPackedTensorAccessorIhLm2ENS_17RestrictPtrTraitsEiEENS2_IiLm4ES3_iEE)
        .other          _ZN2at6native31matrix_to_m16n8k16_Bint4_layoutILi2EEEvNS_27GenericPackedTensorAccessorIhLm2ENS_17RestrictPtrTraitsEiEENS2_IiLm4ES3_iEE,@"STO_CUDA_ENTRY STV_DEFAULT"
_ZN2at6native31matrix_to_m16n8k16_Bint4_layoutILi2EEEvNS_27GenericPackedTensorAccessorIhLm2ENS_17RestrictPtrTraitsEiEENS2_IiLm4ES3_iEE:
.text._ZN2at6native31matrix_to_m16n8k16_Bint4_layoutILi2EEEvNS_27GenericPackedTensorAccessorIhLm2ENS_17RestrictPtrTraitsEiEENS2_IiLm4ES3_iEE:
[----:B------:R-:W-:Y:S02]  /*0000*/  IMAD.MOV.U32 R1, RZ, RZ, c[0x0][0x28] ;  /* 0x00000a00ff017624 */ /* 0x000fe400078e00ff */
[----:B------:R-:W0:Y:S01]  /*0010*/  S2R R0, SR_CTAID.X ;  /* 0x0000000000007919 */ /* 0x000e220000002500 */
[----:B------:R-:W-:-:S03]  /*0020*/  ULDC.64 UR4, c[0x0][0x118] ;  /* 0x0000460000047ab9 */ /* 0x000fc60000000a00 */
[----:B------:R-:W1:Y:S04]  /*0030*/  S2R R2, SR_TID.X ;  /* 0x0000000000027919 */ /* 0x000e680000002100 */
[----:B------:R-:W2:Y:S01]  /*0040*/  S2R R3, SR_CTAID.Y ;  /* 0x0000000000037919 */ /* 0x000ea20000002600 */
[----:B0-----:R-:W-:Y:S01]  /*0050*/  IMAD.SHL.U32 R5, R0, 0x10, RZ ;  /* 0x0000001000057824 */ /* 0x001fe200078e00ff */
[----:B-1----:R-:W-:-:S04]  /*0060*/  SHF.R.U32.HI R4, RZ, 0x2, R2 ;  /* 0x00000002ff047819 */ /* 0x002fc80000011602 */
[----:B------:R-:W-:Y:S01]  /*0070*/  LOP3.LUT R5, R5, 0x7ffffff0, RZ, 0xc0, !PT ;  /* 0x7ffffff005057812 */ /* 0x000fe200078ec0ff */
[----:B--2---:R-:W-:-:S03]  /*0080*/  IMAD R4, R3, 0x8, R4 ;  /* 0x0000000803047824 */ /* 0x004fc600078e0204 */
[----:B------:R-:W-:Y:S01]  /*0090*/  LOP3.LUT R8, R5, 0x3, R2, 0xf8, !PT ;  /* 0x0000000305087812 */ /* 0x000fe200078ef802 */
[C---:B------:R-:W-:Y:S01]  /*00a0*/  IMAD R9, R4.reuse, c[0x0][0x170], RZ ;  /* 0x00005c0004097a24 */ /* 0x040fe200078e02ff */
[----:B------:R-:W-:Y:S02]  /*00b0*/  ISETP.GE.U32.AND P0, PT, R4, c[0x0][0x168], PT ;  /* 0x00005a0004007a0c */ /* 0x000fe40003f06070 */
[C---:B------:R-:W-:Y:S02]  /*00c0*/  LOP3.LUT R12, R8.reuse, 0x8, RZ, 0xfc, !PT ;  /* 0x00000008080c7812 */ /* 0x040fe400078efcff */
[----:B------:R-:W-:Y:S02]  /*00d0*/  LOP3.LUT R14, R8, 0xc, RZ, 0xfc, !PT ;  /* 0x0000000c080e7812 */ /* 0x000fe400078efcff */
[----:B------:R-:W-:Y:S02]  /*00e0*/  ISETP.GE.OR P5, PT, R12, c[0x0][0x16c], P0 ;  /* 0x00005b000c007a0c */ /* 0x000fe400007a6670 */
[----:B------:R-:W-:-:S02]  /*00f0*/  LOP3.LUT R10, R8, 0x4, RZ, 0xfc, !PT ;  /* 0x00000004080a7812 */ /* 0x000fc400078efcff */
[----:B------:R-:W-:Y:S02]  /*0100*/  ISETP.GE.OR P2, PT, R14, c[0x0][0x16c], P0 ;  /* 0x00005b000e007a0c */ /* 0x000fe40000746670 */
[----:B------:R-:W-:Y:S02]  /*0110*/  ISETP.GE.OR P1, PT, R10, c[0x0][0x16c], P0 ;  /* 0x00005b000a007a0c */ /* 0x000fe40000726670 */
[--C-:B------:R-:W-:Y:S02]  /*0120*/  SHF.R.S32.HI R6, RZ, 0x1f, R9.reuse ;  /* 0x0000001fff067819 */ /* 0x100fe40000011409 */
[----:B------:R-:W-:Y:S02]  /*0130*/  ISETP.GE.OR P0, PT, R8, c[0x0][0x16c], P0 ;  /* 0x00005b0008007a0c */ /* 0x000fe40000706670 */
[----:B------:R-:W-:Y:S02]  /*0140*/  PRMT R4, RZ, 0x7610, R4 ;  /* 0x00007610ff047816 */ /* 0x000fe40000000004 */
[----:B------:R-:W-:-:S04]  /*0150*/  @!P5 IADD3 R12, P3, P4, R12, c[0x0][0x160], R9 ;  /* 0x000058000c0cda10 */ /* 0x000fc80007c7e009 */
[----:B------:R-:W-:Y:S02]  /*0160*/  @!P5 IADD3.X R13, RZ, c[0x0][0x164], R6, P3, P4 ;  /* 0x00005900ff0dda10 */ /* 0x000fe40001fe8406 */
[----:B------:R-:W-:-:S03]  /*0170*/  @!P2 IADD3 R14, P4, P3, R14, c[0x0][0x160], R9 ;  /* 0x000058000e0eaa10 */ /* 0x000fc60007b9e009 */
[----:B------:R-:W2:Y:S01]  /*0180*/  @!P5 LDG.E.U8 R4, [R12.64] ;  /* 0x000000040c04d981 */ /* 0x000ea2000c1e1100 */
[----:B------:R-:W-:Y:S02]  /*0190*/  @!P1 IADD3 R10, P5, P6, R10, c[0x0][0x160], R9 ;  /* 0x000058000a0a9a10 */ /* 0x000fe40007ebe009 */
[--C-:B------:R-:W-:Y:S02]  /*01a0*/  @!P2 IADD3.X R15, RZ, c[0x0][0x164], R6.reuse, P4, P3 ;  /* 0x00005900ff0faa10 */ /* 0x100fe400027e6406 */
[----:B------:R-:W-:Y:S02]  /*01b0*/  PRMT R5, RZ, 0x7610, R5 ;  /* 0x00007610ff057816 */ /* 0x000fe40000000005 */
[----:B------:R-:W-:Y:S02]  /*01c0*/  @!P0 IADD3 R8, P3, P4, R8, c[0x0][0x160], R9 ;  /* 0x0000580008088a10 */ /* 0x000fe40007c7e009 */
[----:B------:R-:W-:Y:S02]  /*01d0*/  PRMT R7, RZ, 0x7610, R7 ;  /* 0x00007610ff077816 */ /* 0x000fe40000000007 */
[--C-:B------:R-:W-:Y:S01]  /*01e0*/  @!P1 IADD3.X R11, RZ, c[0x0][0x164], R6.reuse, P5, P6 ;  /* 0x00005900ff0b9a10 */ /* 0x100fe20002fec406 */
[----:B------:R0:W3:Y:S01]  /*01f0*/  @!P2 LDG.E.U8 R5, [R14.64] ;  /* 0x000000040e05a981 */ /* 0x0000e2000c1e1100 */
[----:B------:R-:W-:-:S02]  /*0200*/  @!P0 IADD3.X R9, RZ, c[0x0][0x164], R6, P3, P4 ;  /* 0x00005900ff098a10 */ /* 0x000fc40001fe8406 */
[----:B------:R-:W-:Y:S01]  /*0210*/  PRMT R6, RZ, 0x7610, R6 ;  /* 0x00007610ff067816 */ /* 0x000fe20000000006 */
[----:B------:R1:W4:Y:S05]  /*0220*/  @!P1 LDG.E.U8 R7, [R10.64] ;  /* 0x000000040a079981 */ /* 0x00032a000c1e1100 */
[----:B------:R5:W4:Y:S01]  /*0230*/  @!P0 LDG.E.U8 R6, [R8.64] ;  /* 0x0000000408068981 */ /* 0x000b22000c1e1100 */
[----:B0-----:R-:W-:Y:S02]  /*0240*/  IMAD R14, R3, c[0x0][0x190], RZ ;  /* 0x00006400030e7a24 */ /* 0x001fe400078e02ff */
[----:B------:R-:W-:Y:S02]  /*0250*/  IMAD R2, R2, c[0x0][0x198], RZ ;  /* 0x0000660002027a24 */ /* 0x000fe400078e02ff */
[----:B-1----:R-:W-:Y:S01]  /*0260*/  IMAD R11, R0, c[0x0][0x194], RZ ;  /* 0x00006500000b7a24 */ /* 0x002fe200078e02ff */
[----:B-----5:R-:W-:-:S04]  /*0270*/  SHF.R.S32.HI R8, RZ, 0x1f, R14 ;  /* 0x0000001fff087819 */ /* 0x020fc8000001140e */
[--C-:B------:R-:W-:Y:S02]  /*0280*/  IADD3 R14, P0, P1, R2, R14, R11.reuse ;  /* 0x0000000e020e7210 */ /* 0x100fe4000791e00b */
[----:B------:R-:W-:Y:S02]  /*0290*/  SHF.R.S32.HI R11, RZ, 0x1f, R11 ;  /* 0x0000001fff0b7819 */ /* 0x000fe4000001140b */
[----:B------:R-:W-:-:S04]  /*02a0*/  SHF.R.S32.HI R2, RZ, 0x1f, R2 ;  /* 0x0000001fff027819 */ /* 0x000fc80000011402 */
[----:B------:R-:W-:Y:S02]  /*02b0*/  IADD3.X R11, R2, R8, R11, P0, P1 ;  /* 0x00000008020b7210 */ /* 0x000fe400007e240b */
[----:B------:R-:W-:Y:S02]  /*02c0*/  LEA R2, P0, R14, c[0x0][0x178], 0x2 ;  /* 0x00005e000e027a11 */ /* 0x000fe400078010ff */
[C---:B--2---:R-:W-:Y:S01]  /*02d0*/  LOP3.LUT R12, R4.reuse, 0xffff, RZ, 0xc0, !PT ;  /* 0x0000ffff040c7812 */ /* 0x044fe200078ec0ff */
[----:B------:R-:W-:-:S04]  /*02e0*/  IMAD.SHL.U32 R4, R4, 0x10, RZ ;  /* 0x0000001004047824 */ /* 0x000fc800078e00ff */
[----:B------:R-:W-:Y:S01]  /*02f0*/  IMAD.SHL.U32 R13, R12, 0x1000000, RZ ;  /* 0x010000000c0d7824 */ /* 0x000fe200078e00ff */
[----:B------:R-:W-:-:S04]  /*0300*/  LOP3.LUT R4, R4, 0xf00, RZ, 0xc0, !PT ;  /* 0x00000f0004047812 */ /* 0x000fc800078ec0ff */
[----:B------:R-:W-:Y:S02]  /*0310*/  LOP3.LUT R13, R13, 0xf000000, RZ, 0xc0, !PT ;  /* 0x0f0000000d0d7812 */ /* 0x000fe400078ec0ff */
[C---:B---3--:R-:W-:Y:S01]  /*0320*/  LOP3.LUT R12, R5.reuse, 0xffff, RZ, 0xc0, !PT ;  /* 0x0000ffff050c7812 */ /* 0x048fe200078ec0ff */
[----:B------:R-:W-:Y:S01]  /*0330*/  IMAD.SHL.U32 R5, R5, 0x100, RZ ;  /* 0x0000010005057824 */ /* 0x000fe200078e00ff */
[----:B----4-:R-:W-:-:S03]  /*0340*/  LOP3.LUT R7, R7, 0xffff, RZ, 0xc0, !PT ;  /* 0x0000ffff07077812 */ /* 0x010fc600078ec0ff */
[----:B------:R-:W-:Y:S01]  /*0350*/  IMAD R12, R12, 0x10000000, R13 ;  /* 0x100000000c0c7824 */ /* 0x000fe200078e020d */
[----:B------:R-:W-:Y:S01]  /*0360*/  LOP3.LUT R0, R5, 0xf000, RZ, 0xc0, !PT ;  /* 0x0000f00005007812 */ /* 0x000fe200078ec0ff */
[C---:B------:R-:W-:Y:S01]  /*0370*/  IMAD.U32 R13, R6.reuse, 0x10000, RZ ;  /* 0x00010000060d7824 */ /* 0x040fe200078e00ff */
[----:B------:R-:W-:Y:S01]  /*0380*/  LOP3.LUT R6, R6, 0xf0, RZ, 0xc0, !PT ;  /* 0x000000f006067812 */ /* 0x000fe200078ec0ff */
[C---:B------:R-:W-:Y:S01]  /*0390*/  IMAD.SHL.U32 R3, R7.reuse, 0x100000, RZ ;  /* 0x0010000007037824 */ /* 0x040fe200078e00ff */
[----:B------:R-:W-:Y:S02]  /*03a0*/  LOP3.LUT R7, R7, 0xf0, RZ, 0xc0, !PT ;  /* 0x000000f007077812 */ /* 0x000fe400078ec0ff */
[----:B------:R-:W-:Y:S02]  /*03b0*/  LOP3.LUT R13, R13, 0xf0000, RZ, 0xc0, !PT ;  /* 0x000f00000d0d7812 */ /* 0x000fe400078ec0ff */
[----:B------:R-:W-:Y:S02]  /*03c0*/  LOP3.LUT R3, R3, 0xf00000, RZ, 0xc0, !PT ;  /* 0x00f0000003037812 */ /* 0x000fe400078ec0ff */
[----:B------:R-:W-:-:S02]  /*03d0*/  SHF.R.U32.HI R6, RZ, 0x4, R6 ;  /* 0x00000004ff067819 */ /* 0x000fc40000011606 */
[----:B------:R-:W-:-:S04]  /*03e0*/  IADD3 R3, R13, R12, R3 ;  /* 0x0000000c0d037210 */ /* 0x000fc80007ffe003 */
[----:B------:R-:W-:Y:S02]  /*03f0*/  IADD3 R0, R4, R3, R0 ;  /* 0x0000000304007210 */ /* 0x000fe40007ffe000 */
[----:B------:R-:W-:Y:S02]  /*0400*/  LEA.HI.X R3, R14, c[0x0][0x17c], R11, 0x2, P0 ;  /* 0x00005f000e037a11 */ /* 0x000fe400000f140b */
[----:B------:R-:W-:-:S05]  /*0410*/  IADD3 R7, R6, R0, R7 ;  /* 0x0000000006077210 */ /* 0x000fca0007ffe007 */
[----:B------:R-:W-:Y:S01]  /*0420*/  STG.E [R2.64], R7 ;  /* 0x0000000702007986 */ /* 0x000fe2000c101904 */
[----:B------:R-:W-:Y:S05]  /*0430*/  EXIT ;  /* 0x000000000000794d */ /* 0x000fea0003800000 */
.L_x_50:
        /* <DEDUP_REMOVED lines=12> */
.L_x_65:


//--------------------- .nv.shared._ZN2at6native30tinygemm_m16n8k16_chunk_kernelINS0_10ALayout_RMILNS0_14KReductionTypeE0EEENS0_15BLayout_TC_int4ILi8ELi256EEES4_Li8ELi8EEEvPKvS8_S8_Pviiiiii --------------------------
	.section	.nv.shared._ZN2at6native30tinygemm_m16n8k16_chunk_kernelINS0_10ALayout_RMILNS0_14KReductionTypeE0EEENS0_15BLayout_TC_int4ILi8ELi256EEES4_Li8ELi8EEEvPKvS8_S8_Pviiiiii,"aw",@nobits
	.sectionflags	@""
	.align	16
.nv.shared._ZN2at6native30tinygemm_m16n8k16_chunk_kernelINS0_10ALayout_RMILNS0_14KReductionTypeE0EEENS0_15BLayout_TC_int4ILi8ELi256EEES4_Li8ELi8EEEvPKvS8_S8_Pviiiiii:
	.zero		4096


//--------------------- .nv.global                --------------------------
	.section	.nv.global,"aw",@nobits
.nv.global:
	.type		_ZN39_INTERNAL_8dabe82c_9_int4mm_cu_6587c1614cuda3std3__48in_placeE,@object
	.size		_ZN39_INTERNAL_8dabe82c_9_int4mm_cu_6587c1614cuda3std3__48in_placeE,(_ZN39_INTERNAL_8dabe82c_9_int4mm_cu_6587c1614cuda3std6ranges3__45__cpo8distanceE - _ZN39_INTERNAL_8dabe82c_9_int4mm_cu_6587c1614cuda3std3__48in_placeE)
_ZN39_INTERNAL_8dabe82c_9_int4mm_cu_6587c1614cuda3std3__48in_placeE:
	.zero		1
	.type		_ZN39_INTERNAL_8dabe82c_9_int4mm_cu_6587c1614cuda3std6ranges3__45__cpo8distanceE,@object
	.size		_ZN39_INTERNAL_8dabe82c_9_int4mm_cu_6587c1614cuda3std6ranges3__45__cpo8distanceE,(_ZN39_INTERNAL_8dabe82c_9_int4mm_cu_6587c1614cuda3std3__45__cpo6cbeginE - _ZN39_INTERNAL_8dabe82c_9_int4mm_cu_6587c1614cuda3std6ranges3__45__cpo8distanceE)
_ZN39_INTERNAL_8dabe82c_9_int4mm_cu_6587c1614cuda3std6ranges3__45__cpo8distanceE:
	.zero		1
	.type		_ZN39_INTERNAL_8dabe82c_9_int4mm_cu_6587c1614cuda3std3__45__cpo6cbeginE,@object
	.size		_ZN39_INTERNAL_8dabe82c_9_int4mm_cu_6587c1614cuda3std3__45__cpo6cbeginE,(_ZN39_INTERNAL_8dabe82c_9_int4mm_cu_6587c1614cuda3std6ranges3__45__cpo7advanceE - _ZN39_INTERNAL_8dabe82c_9_int4mm_cu_6587c1614cuda3std3__45__cpo6cbeginE)
_ZN39_INTERNAL_8dabe82c_9_int4mm_cu_6587c1614cuda3std3__45__cpo6cbeginE:
	.zero		1
	.type		_ZN39_INTERNAL_8dabe82c_9_int4mm_cu_6587c1614cuda3std6ranges3__45__cpo7advanceE,@object
	.size		_ZN39_INTERNAL_8dabe82c_9_int4mm_cu_6587c1614cuda3std6ranges3__45__cpo7advanceE,(_ZN39_INTERNAL_8dabe82c_9_int4mm_cu_6587c1614cuda3std3__45__cpo7crbeginE - _ZN39_INTERNAL_8dabe82c_9_int4mm_cu_6587c1614cuda3std6ranges3__45__cpo7advanceE)
_ZN39_INTERNAL_8dabe82c_9_int4mm_cu_6587c1614cuda3std6ranges3__45__cpo7advanceE:
	.zero		1
	.type		_ZN39_INTERNAL_8dabe82c_9_int4mm_cu_6587c1614cuda3std3__45__cpo7crbeginE,@object
	.size		_ZN39_INTERNAL_8dabe82c_9_int4mm_cu_6587c1614cuda3std3__45__cpo7crbeginE,(_ZN39_INTERNAL_8dabe82c_9_int4mm_cu_6587c1614cuda3std6ranges3__45__cpo4dataE - _ZN39_INTERNAL_8dabe82c_9_int4mm_cu_6587c1614cuda3std3__45__cpo7crbeginE)
_ZN39_INTERNAL_8dabe82c_9_int4mm_cu_6587c1614cuda3std3__45__cpo7crbeginE:
	.zero		1
	.type		_ZN39_INTERNAL_8dabe82c_9_int4mm_cu_6587c1614cuda3std6ranges3__45__cpo4dataE,@object
	.size		_ZN39_INTERNAL_8dabe82c_9_int4mm_cu_6587c1614cuda3std6ranges3__45__cpo4dataE,(_ZN39_INTERNAL_8dabe82c_9_int4mm_cu_6587c1614cuda3std6ranges3__45__cpo5beginE - _ZN39_INTERNAL_8dabe82c_9_int4mm_cu_6587c1614cuda3std6ranges3__45__cpo4dataE)
_ZN39_INTERNAL_8dabe82c_9_int4mm_cu_6587c1614cuda3std6ranges3__45__cpo4dataE:
	.zero		1
	.type		_ZN39_INTERNAL_8dabe82c_9_int4mm_cu_6587c1614cuda3std6ranges3__45__cpo5beginE,@object
	.size		_ZN39_INTERNAL_8dabe82c_9_int4mm_cu_6587c1614cuda3std6ranges3__45__cpo5beginE,(_ZN39_INTERNAL_8dabe82c_9_int4mm_cu_6587c1614cuda3std3__441_GLOBAL__N__8dabe82c_9_int4mm_cu_6587c1616ignoreE - _ZN39_INTERNAL_8dabe82c_9_int4mm_cu_6587c1614cuda3std6ranges3__45__cpo5beginE)
_ZN39_INTERNAL_8dabe82c_9_int4mm_cu_6587c1614cuda3std6ranges3__45__cpo5beginE:
	.zero		1
	.type		_ZN39_INTERNAL_8dabe82c_9_int4mm_cu_6587c1614cuda3std3__441_GLOBAL__N__8dabe82c_9_int4mm_cu_6587c1616ignoreE,@object
	.size		_ZN39_INTERNAL_8dabe82c_9_int4mm_cu_6587c1614cuda3std3__441_GLOBAL__N__8dabe82c_9_int4mm_cu_6587c1616ignoreE,(_ZN39_INTERNAL_8dabe82c_9_int4mm_cu_6587c1614cuda3std6ranges3__45__cpo4sizeE - _ZN39_INTERNAL_8dabe82c_9_int4mm_cu_6587c1614cuda3std3__441_GLOBAL__N__8dabe82c_9_int4mm_cu_6587c1616ignoreE)
_ZN39_INTERNAL_8dabe82c_9_int4mm_cu_6587c1614cuda3std3__441_GLOBAL__N__8dabe82c_9_int4mm_cu_6587c1616ignoreE:
	.zero		1
	.type		_ZN39_INTERNAL_8dabe82c_9_int4mm_cu_6587c1614cuda3std6ranges3__45__cpo4sizeE,@object
	.size		_ZN39_INTERNAL_8dabe82c_9_int4mm_cu_6587c1614cuda3std6ranges3__45__cpo4sizeE,(_ZN39_INTERNAL_8dabe82c_9_int4mm_cu_6587c1614cuda3std3__45__cpo5beginE - _ZN39_INTERNAL_8dabe82c_9_int4mm_cu_6587c1614cuda3std6ranges3__45__cpo4sizeE)
_ZN39_INTERNAL_8dabe82c_9_int4mm_cu_6587c1614cuda3std6ranges3__45__cpo4sizeE:
	.zero		1
	.type		_ZN39_INTERNAL_8dabe82c_9_int4mm_cu_6587c1614cuda3std3__45__cpo5beginE,@object
	.size		_ZN39_INTERNAL_8dabe82c_9_int4mm_cu_6587c1614cuda3std3__45__cpo5beginE,(_ZN39_INTERNAL_8dabe82c_9_int4mm_cu_6587c1614cuda3std6ranges3__45__cpo6cbeginE - _ZN39_INTERNAL_8dabe82c_9_int4mm_cu_6587c1614cuda3std3__45__cpo5beginE)
_ZN39_INTERNAL_8dabe82c_9_int4mm_cu_6587c1614cuda3std3__45__cpo5beginE:
	.zero		1
	.type		_ZN39_INTERNAL_8dabe82c_9_int4mm_cu_6587c1614cuda3std6ranges3__45__cpo6cbeginE,@object
	.size		_ZN39_INTERNAL_8dabe82c_9_int4mm_cu_6587c1614cuda3std6ranges3__45__cpo6cbeginE,(_ZN39_INTERNAL_8dabe82c_9_int4mm_cu_6587c1614cuda3std3__45__cpo6rbeginE - _ZN39_INTERNAL_8dabe82c_9_int4mm_cu_6587c1614cuda3std6ranges3__45__cpo6cbeginE)
_ZN39_INTERNAL_8dabe82c_9_int4mm_cu_6587c1614cuda3std6ranges3__45__cpo6cbeginE:
	.zero		1
	.type		_ZN39_INTERNAL_8dabe82c_9_int4mm_cu_6587c1614cuda3std3__45__cpo6rbeginE,@object
	.size		_ZN39_INTERNAL_8dabe82c_9_int4mm_cu_6587c1614cuda3std3__45__cpo6rbeginE,(_ZN39_INTERNAL_8dabe82c_9_int4mm_cu_6587c1614cuda3std6ranges3__45__cpo4nextE - _ZN39_INTERNAL_8dabe82c_9_int4mm_cu_6587c1614cuda3std3__45__cpo6rbeginE)
_ZN39_INTERNAL_8dabe82c_9_int4mm_cu_6587c1614cuda3std3__45__cpo6rbeginE:
	.zero		1
	.type		_ZN39_INTERNAL_8dabe82c_9_int4mm_cu_6587c1614cuda3std6ranges3__45__cpo4nextE,@object
	.size		_ZN39_INTERNAL_8dabe82c_9_int4mm_cu_6587c1614cuda3std6ranges3__45__cpo4nextE,(_ZN39_INTERNAL_8dabe82c_9_int4mm_cu_6587c1614cuda3std6ranges3__45__cpo4swapE - _ZN39_INTERNAL_8dabe82c_9_int4mm_cu_6587c1614cuda3std6ranges3__45__cpo4nextE)
_ZN39_INTERNAL_8dabe82c_9_int4mm_cu_6587c1614cuda3std6ranges3__45__cpo4nextE:
	.zero		1
	.type		_ZN39_INTERNAL_8dabe82c_9_int4mm_cu_6587c1614cuda3std6ranges3__45__cpo4swapE,@object
	.size		_ZN39_INTERNAL_8dabe82c_9_int4mm_cu_6587c1614cuda3std6ranges3__45__cpo4swapE,(_ZN39_INTERNAL_8dabe82c_9_int4mm_cu_6587c1614cuda3std3__420unreachable_sentinelE - _ZN39_INTERNAL_8dabe82c_9_int4mm_cu_6587c1614cuda3std6ranges3__45__cpo4swapE)
_ZN39_INTERNAL_8dabe82c_9_int4mm_cu_6587c1614cuda3std6ranges3__45__cpo4swapE:
	.zero		1
	.type		_ZN39_INTERNAL_8dabe82c_9_int4mm_cu_6587c1614cuda3std3__420unreachable_sentinelE,@object
	.size		_ZN39_INTERNAL_8dabe82c_9_int4mm_cu_6587c1614cuda3std3__420unreachable_sentinelE,(_ZN39_INTERNAL_8dabe82c_9_int4mm_cu_6587c1616thrust23THRUST_300001_SM_800_NS6system6detail10sequential3seqE - _ZN39_INTERNAL_8dabe82c_9_int4mm_cu_6587c1614cuda3std3__420unreachable_sentinelE)
_ZN39_INTERNAL_8dabe82c_9_int4mm_cu_6587c1614cuda3std3__420unreachable_sentinelE:
	.zero		1
	.type		_ZN39_INTERNAL_8dabe82c_9_int4mm_cu_6587c1616thrust23THRUST_300001_SM_800_NS6system6detail10sequential3seqE,@object
	.size		_ZN39_INTERNAL_8dabe82c_9_int4mm_cu_6587c1616thrust23THRUST_300001_SM_800_NS6system6detail10sequential3seqE,(_ZN39_INTERNAL_8dabe82c_9_int4mm_cu_6587c1614cuda3std3__45__cpo4cendE - _ZN39_INTERNAL_8dabe82c_9_int4mm_cu_6587c1616thrust23THRUST_300001_SM_800_NS6system6detail10sequential3seqE)
_ZN39_INTERNAL_8dabe82c_9_int4mm_cu_6587c1616thrust23THRUST_300001_SM_800_NS6system6detail10sequential3seqE:
	.zero		1
	.type		_ZN39_INTERNAL_8dabe82c_9_int4mm_cu_6587c1614cuda3std3__45__cpo4cendE,@object
	.size		_ZN39_INTERNAL_8dabe82c_9_int4mm_cu_6587c1614cuda3std3__45__cpo4cendE,(_ZN39_INTERNAL_8dabe82c_9_int4mm_cu_6587c1614cuda3std6ranges3__45__cpo9iter_swapE - _ZN39_INTERNAL_8dabe82c_9_int4mm_cu_6587c1614cuda3std3__45__cpo4cendE)
_ZN39_INTERNAL_8dabe82c_9_int4mm_cu_6587c1614cuda3std3__45__cpo4cendE:
	.zero		1
	.type		_ZN39_INTERNAL_8dabe82c_9_int4mm_cu_6587c1614cuda3std6ranges3__45__cpo9iter_swapE,@object
	.size		_ZN39_INTERNAL_8dabe82c_9_int4mm_cu_6587c1614cuda3std6ranges3__45__cpo9iter_swapE,(_ZN39_INTERNAL_8dabe82c_9_int4mm_cu_6587c1614cuda3std3__45__cpo5crendE - _ZN39_INTERNAL_8dabe82c_9_int4mm_cu_6587c1614cuda3std6ranges3__45__cpo9iter_swapE)
_ZN39_INTERNAL_8dabe82c_9_int4mm_cu_6587c1614cuda3std6ranges3__45__cpo9iter_swapE:
	.zero		1
	.type		_ZN39_INTERNAL_8dabe82c_9_int4mm_cu_6587c1614cuda3std3__45__cpo5crendE,@object
	.size		_ZN39_INTERNAL_8dabe82c_9_int4mm_cu_6587c1614cuda3std3__45__cpo5crendE,(_ZN39_INTERNAL_8dabe82c_9_int4mm_cu_6587c1614cuda3std6ranges3__45__cpo5cdataE - _ZN39_INTERNAL_8dabe82c_9_int4mm_cu_6587c1614cuda3std3__45__cpo5crendE)
_ZN39_INTERNAL_8dabe82c_9_int4mm_cu_6587c1614cuda3std3__45__cpo5crendE:
	.zero		1
	.type		_ZN39_INTERNAL_8dabe82c_9_int4mm_cu_6587c1614cuda3std6ranges3__45__cpo5cdataE,@object
	.size		_ZN39_INTERNAL_8dabe82c_9_int4mm_cu_6587c1614cuda3std6ranges3__45__cpo5cdataE,(_ZN39_INTERNAL_8dabe82c_9_int4mm_cu_6587c1614cuda3std6ranges3__45__cpo3endE - _ZN39_INTERNAL_8dabe82c_9_int4mm_cu_6587c1614cuda3std6ranges3__45__cpo5cdataE)
_ZN39_INTERNAL_8dabe82c_9_int4mm_cu_6587c1614cuda3std6ranges3__45__cpo5cdataE:
	.zero		1
	.type		_ZN39_INTERNAL_8dabe82c_9_int4mm_cu_6587c1614cuda3std6ranges3__45__cpo3endE,@object
	.size		_ZN39_INTERNAL_8dabe82c_9_int4mm_cu_6587c1614cuda3std6ranges3__45__cpo3endE,(_ZN39_INTERNAL_8dabe82c_9_int4mm_cu_6587c1614cuda3std3__419piecewise_constructE - _ZN39_INTERNAL_8dabe82c_9_int4mm_cu_6587c1614cuda3std6ranges3__45__cpo3endE)
_ZN39_INTERNAL_8dabe82c_9_int4mm_cu_6587c1614cuda3std6ranges3__45__cpo3endE:
	.zero		1
	.type		_ZN39_INTERNAL_8dabe82c_9_int4mm_cu_6587c1614cuda3std3__419piecewise_constructE,@object
	.size		_ZN39_INTERNAL_8dabe82c_9_int4mm_cu_6587c1614cuda3std3__419piecewise_constructE,(_ZN39_INTERNAL_8dabe82c_9_int4mm_cu_6587c1614cuda3std6ranges3__45__cpo5ssizeE - _ZN39_INTERNAL_8dabe82c_9_int4mm_cu_6587c1614cuda3std3__419piecewise_constructE)
_ZN39_INTERNAL_8dabe82c_9_int4mm_cu_6587c1614cuda3std3__419piecewise_constructE:
	.zero		1
	.type		_ZN39_INTERNAL_8dabe82c_9_int4mm_cu_6587c1614cuda3std6ranges3__45__cpo5ssizeE,@object
	.size		_ZN39_INTERNAL_8dabe82c_9_int4mm_cu_6587c1614cuda3std6ranges3__45__cpo5ssizeE,(_ZN39_INTERNAL_8dabe82c_9_int4mm_cu_6587c1614cuda3std3__45__cpo3endE - _ZN39_INTERNAL_8dabe82c_9_int4mm_cu_6587c1614cuda3std6ranges3__45__cpo5ssizeE)
_ZN39_INTERNAL_8dabe82c_9_int4mm_cu_6587c1614cuda3std6ranges3__45__cpo5ssizeE:
	.zero		1
	.type		_ZN39_INTERNAL_8dabe82c_9_int4mm_cu_6587c1614cuda3std3__45__cpo3endE,@object
	.size		_ZN39_INTERNAL_8dabe82c_9_int4mm_cu_6587c1614cuda3std3__45__cpo3endE,(_ZN39_INTERNAL_8dabe82c_9_int4mm_cu_6587c1614cuda3std6ranges3__45__cpo4cendE - _ZN39_INTERNAL_8dabe82c_9_int4mm_cu_6587c1614cuda3std3__45__cpo3endE)
_ZN39_INTERNAL_8dabe82c_9_int4mm_cu_6587c1614cuda3std3__45__cpo3endE:
	.zero		1
	.type		_ZN39_INTERNAL_8dabe82c_9_int4mm_cu_6587c1614cuda3std6ranges3__45__cpo4cendE,@object
	.size		_ZN39_INTERNAL_8dabe82c_9_int4mm_cu_6587c1614cuda3std6ranges3__45__cpo4cendE,(_ZN39_INTERNAL_8dabe82c_9_int4mm_cu_6587c1614cuda3std3__45__cpo4rendE - _ZN39_INTERNAL_8dabe82c_9_int4mm_cu_6587c1614cuda3std6ranges3__45__cpo4cendE)
_ZN39_INTERNAL_8dabe82c_9_int4mm_cu_6587c1614cuda3std6ranges3__45__cpo4cendE:
	.zero		1
	.type		_ZN39_INTERNAL_8dabe82c_9_int4mm_cu_6587c1614cuda3std3__45__cpo4rendE,@object
	.size		_ZN39_INTERNAL_8dabe82c_9_int4mm_cu_6587c1614cuda3std3__45__cpo4rendE,(_ZN39_INTERNAL_8dabe82c_9_int4mm_cu_6587c1614cuda3std6ranges3__45__cpo4prevE - _ZN39_INTERNAL_8dabe82c_9_int4mm_cu_6587c1614cuda3std3__45__cpo4rendE)
_ZN39_INTERNAL_8dabe82c_9_int4mm_cu_6587c1614cuda3std3__45__cpo4rendE:
	.zero		1
	.type		_ZN39_INTERNAL_8dabe82c_9_int4mm_cu_6587c1614cuda3std6ranges3__45__cpo4prevE,@object
	.size		_ZN39_INTERNAL_8dabe82c_9_int4mm_cu_6587c1614cuda3std6ranges3__45__cpo4prevE,(_ZN39_INTERNAL_8dabe82c_9_int4mm_cu_6587c1614cuda3std6ranges3__45__cpo9iter_moveE - _ZN39_INTERNAL_8dabe82c_9_int4mm_cu_6587c1614cuda3std6ranges3__45__cpo4prevE)
_ZN39_INTERNAL_8dabe82c_9_int4mm_cu_6587c1614cuda3std6ranges3__45__cpo4prevE:
	.zero		1
	.type		_ZN39_INTERNAL_8dabe82c_9_int4mm_cu_6587c1614cuda3std6ranges3__45__cpo9iter_moveE,@object
	.size		_ZN39_INTERNAL_8dabe82c_9_int4mm_cu_6587c1614cuda3std6ranges3__45__cpo9iter_moveE,(.L_13 - _ZN39_INTERNAL_8dabe82c_9_int4mm_cu_6587c1614cuda3std6ranges3__45__cpo9iter_moveE)
_ZN39_INTERNAL_8dabe82c_9_int4mm_cu_6587c1614cuda3std6ranges3__45__cpo9iter_moveE:
	.zero		1
.L_13:


//--------------------- .nv.shared._ZN2at6native30tinygemm_m16n8k16_chunk_kernelINS0_10ALayout_RMILNS0_14KReductionTypeE0EEENS0_15BLayout_TC_int4ILi4ELi256EEES4_Li8ELi8EEEvPKvS8_S8_Pviiiiii --------------------------
	.section	.nv.shared._ZN2at6native30tinygemm_m16n8k16_chunk_kernelINS0_10ALayout_RMILNS0_14KReductionTypeE0EEENS0_15BLayout_TC_int4ILi4ELi256EEES4_Li8ELi8EEEvPKvS8_S8_Pviiiiii,"aw",@nobits
	.sectionflags	@""
	.align	16
.nv.shared._ZN2at6native30tinygemm_m16n8k16_chunk_kernelINS0_10ALayout_RMILNS0_14KReductionTypeE0EEENS0_15BLayout_TC_int4ILi4ELi256EEES4_Li8ELi8EEEvPKvS8_S8_Pviiiiii:
	.zero		4096


//--------------------- .nv.shared._ZN2at6native30tinygemm_m16n8k16_chunk_kernelINS0_10ALayout_RMILNS0_14KReductionTypeE0EEENS0_15BLayout_TC_int4ILi2ELi256EEES4_Li8ELi8EEEvPKvS8_S8_Pviiiiii --------------------------
	.section	.nv.shared._ZN2at6native30tinygemm_m16n8k16_chunk_kernelINS0_10ALayout_RMILNS0_14KReductionTypeE0EEENS0_15BLayout_TC_int4ILi2ELi256EEES4_Li8ELi8EEEvPKvS8_S8_Pviiiiii,"aw",@nobits
	.sectionflags	@""
	.align	16
.nv.shared._ZN2at6native30tinygemm_m16n8k16_chunk_kernelINS0_10ALayout_RMILNS0_14KReductionTypeE0EEENS0_15BLayout_TC_int4ILi2ELi256EEES4_Li8ELi8EEEvPKvS8_S8_Pviiiiii:
	.zero		4096


//--------------------- .nv.shared._ZN2at6native30tinygemm_m16n8k16_chunk_kernelINS0_10ALayout_RMILNS0_14KReductionTypeE0EEENS0_15BLayout_TC_int4ILi8ELi128EEES4_Li8ELi8EEEvPKvS8_S8_Pviiiiii --------------------------
	.section	.nv.shared._ZN2at6native30tinygemm_m16n8k16_chunk_kernelINS0_10ALayout_RMILNS0_14KReductionTypeE0EEENS0_15BLayout_TC_int4ILi8ELi128EEES4_Li8ELi8EEEvPKvS8_S8_Pviiiiii,"aw",@nobits
	.sectionflags	@""
	.align	16
.nv.shared._ZN2at6native30tinygemm_m16n8k16_chunk_kernelINS0_10ALayout_RMILNS0_14KReductionTypeE0EEENS0_15BLayout_TC_int4ILi8ELi128EEES4_Li8ELi8EEEvPKvS8_S8_Pviiiiii:
	.zero		4096


//--------------------- .nv.shared._ZN2at6native30tinygemm_m16n8k16_chunk_kernelINS0_10ALayout_RMILNS0_14KReductionTypeE0EEENS0_15BLayout_TC_int4ILi4ELi128EEES4_Li8ELi8EEEvPKvS8_S8_Pviiiiii --------------------------
	.section	.nv.shared._ZN2at6native30tinygemm_m16n8k16_chunk_kernelINS0_10ALayout_RMILNS0_14KReductionTypeE0EEENS0_15BLayout_TC_int4ILi4ELi128EEES4_Li8ELi8EEEvPKvS8_S8_Pviiiiii,"aw",@nobits
	.sectionflags	@""
	.align	16
.nv.shared._ZN2at6native30tinygemm_m16n8k16_chunk_kernelINS0_10ALayout_RMILNS0_14KReductionTypeE0EEENS0_15BLayout_TC_int4ILi4ELi128EEES4_Li8ELi8EEEvPKvS8_S8_Pviiiiii:
	.zero		4096


//--------------------- .nv.shared._ZN2at6native30tinygemm_m16n8k16_chunk_kernelINS0_10ALayout_RMILNS0_14KReductionTypeE0EEENS0_15BLayout_TC_int4ILi2ELi128EEES4_Li8ELi8EEEvPKvS8_S8_Pviiiiii --------------------------
	.section	.nv.shared._ZN2at6native30tinygemm_m16n8k16_chunk_kernelINS0_10ALayout_RMILNS0_14KReductionTypeE0EEENS0_15BLayout_TC_int4ILi2ELi128EEES4_Li8ELi8EEEvPKvS8_S8_Pviiiiii,"aw",@nobits
	.sectionflags	@""
	.align	16
.nv.shared._ZN2at6native30tinygemm_m16n8k16_chunk_kernelINS0_10ALayout_RMILNS0_14KReductionTypeE0EEENS0_15BLayout_TC_int4ILi2ELi128EEES4_Li8ELi8EEEvPKvS8_S8_Pviiiiii:
	.zero		4096


//--------------------- .nv.shared._ZN2at6native30tinygemm_m16n8k16_chunk_kernelINS0_10ALayout_RMILNS0_14KReductionTypeE0EEENS0_15BLayout_TC_int4ILi8ELi64EEES4_Li8ELi8EEEvPKvS8_S8_Pviiiiii --------------------------
	.section	.nv.shared._ZN2at6native30tinygemm_m16n8k16_chunk_kernelINS0_10ALayout_RMILNS0_14KReductionTypeE0EEENS0_15BLayout_TC_int4ILi8ELi64EEES4_Li8ELi8EEEvPKvS8_S8_Pviiiiii,"aw",@nobits
	.sectionflags	@""
	.align	16
.nv.shared._ZN2at6native30tinygemm_m16n8k16_chunk_kernelINS0_10ALayout_RMILNS0_14KReductionTypeE0EEENS0_15BLayout_TC_int4ILi8ELi64EEES4_Li8ELi8EEEvPKvS8_S8_Pviiiiii:
	.zero		4096


//--------------------- .nv.shared._ZN2at6native30tinygemm_m16n8k16_chunk_kernelINS0_10ALayout_RMILNS0_14KReductionTypeE0EEENS0_15BLayout_TC_int4ILi4ELi64EEES4_Li8ELi8EEEvPKvS8_S8_Pviiiiii --------------------------
	.section	.nv.shared._ZN2at6native30tinygemm_m16n8k16_chunk_kernelINS0_10ALayout_RMILNS0_14KReductionTypeE0EEENS0_15BLayout_TC_int4ILi4ELi64EEES4_Li8ELi8EEEvPKvS8_S8_Pviiiiii,"aw",@nobits
	.sectionflags	@""
	.align	16
.nv.shared._ZN2at6native30tinygemm_m16n8k16_chunk_kernelINS0_10ALayout_RMILNS0_14KReductionTypeE0EEENS0_15BLayout_TC_int4ILi4ELi64EEES4_Li8ELi8EEEvPKvS8_S8_Pviiiiii:
	.zero		4096


//--------------------- .nv.shared._ZN2at6native30tinygemm_m16n8k16_chunk_kernelINS0_10ALayout_RMILNS0_14KReductionTypeE0EEENS0_15BLayout_TC_int4ILi2ELi64EEES4_Li8ELi8EEEvPKvS8_S8_Pviiiiii --------------------------
	.section	.nv.shared._ZN2at6native30tinygemm_m16n8k16_chunk_kernelINS0_10ALayout_RMILNS0_14KReductionTypeE0EEENS0_15BLayout_TC_int4ILi2ELi64EEES4_Li8ELi8EEEvPKvS8_S8_Pviiiiii,"aw",@nobits
	.sectionflags	@""
	.align	16
.nv.shared._ZN2at6native30tinygemm_m16n8k16_chunk_kernelINS0_10ALayout_RMILNS0_14KReductionTypeE0EEENS0_15BLayout_TC_int4ILi2ELi64EEES4_Li8ELi8EEEvPKvS8_S8_Pviiiiii:
	.zero		4096


//--------------------- .nv.shared._ZN2at6native30tinygemm_m16n8k16_chunk_kernelINS0_10ALayout_RMILNS0_14KReductionTypeE0EEENS0_15BLayout_TC_int4ILi8ELi32EEES4_Li8ELi8EEEvPKvS8_S8_Pviiiiii --------------------------
	.section	.nv.shared._ZN2at6native30tinygemm_m16n8k16_chunk_kernelINS0_10ALayout_RMILNS0_14KReductionTypeE0EEENS0_15BLayout_TC_int4ILi8ELi32EEES4_Li8ELi8EEEvPKvS8_S8_Pviiiiii,"aw",@nobits
	.sectionflags	@""
	.align	16
.nv.shared._ZN2at6native30tinygemm_m16n8k16_chunk_kernelINS0_10ALayout_RMILNS0_14KReductionTypeE0EEENS0_15BLayout_TC_int4ILi8ELi32EEES4_Li8ELi8EEEvPKvS8_S8_Pviiiiii:
	.zero		4096


//--------------------- .nv.shared._ZN2at6native30tinygemm_m16n8k16_chunk_kernelINS0_10ALayout_RMILNS0_14KReductionTypeE0EEENS0_15BLayout_TC_int4ILi4ELi32EEES4_Li8ELi8EEEvPKvS8_S8_Pviiiiii --------------------------
	.section	.nv.shared._ZN2at6native30tinygemm_m16n8k16_chunk_kernelINS0_10ALayout_RMILNS0_14KReductionTypeE0EEENS0_15BLayout_TC_int4ILi4ELi32EEES4_Li8ELi8EEEvPKvS8_S8_Pviiiiii,"aw",@nobits
	.sectionflags	@""
	.align	16
.nv.shared._ZN2at6native30tinygemm_m16n8k16_chunk_kernelINS0_10ALayout_RMILNS0_14KReductionTypeE0EEENS0_15BLayout_TC_int4ILi4ELi32EEES4_Li8ELi8EEEvPKvS8_S8_Pviiiiii:
	.zero		4096


//--------------------- .nv.shared._ZN2at6native30tinygemm_m16n8k16_chunk_kernelINS0_10ALayout_RMILNS0_14KReductionTypeE0EEENS0_15BLayout_TC_int4ILi2ELi32EEES4_Li8ELi8EEEvPKvS8_S8_Pviiiiii --------------------------
	.section	.nv.shared._ZN2at6native30tinygemm_m16n8k16_chunk_kernelINS0_10ALayout_RMILNS0_14KReductionTypeE0EEENS0_15BLayout_TC_int4ILi2ELi32EEES4_Li8ELi8EEEvPKvS8_S8_Pviiiiii,"aw",@nobits
	.sectionflags	@""
	.align	16
.nv.shared._ZN2at6native30tinygemm_m16n8k16_chunk_kernelINS0_10ALayout_RMILNS0_14KReductionTypeE0EEENS0_15BLayout_TC_int4ILi2ELi32EEES4_Li8ELi8EEEvPKvS8_S8_Pviiiiii:
	.zero		4096
